	.target	sm_100a

	.elftype	@"ET_EXEC"


//--------------------- .note.nv.tkinfo           --------------------------
	.section	.note.nv.tkinfo,"",@"SHT_NOTE"
	.sectionflags	@"SHF_NOTE_NV_TKINFO"
	.tkinfo
        /*0018*/ 	.word	0x00000002
        /*0030*/ 	.string	""
        /*0030*/ 	.string	"ptxas"
        /*0030*/ 	.string	"Cuda compilation tools, release 13.0, V13.0.88"
        /*0030*/ 	.string	"Build cuda_13.0.r13.0/compiler.36424714_0"
        /*0030*/ 	.string	"-arch sm_100a -m 64 "



//--------------------- .note.nv.cuinfo           --------------------------
	.section	.note.nv.cuinfo,"",@"SHT_NOTE"
	.sectionflags	@"SHF_NOTE_NV_CUINFO"
        /*0018*/ 	.short	0x0002
        /*001a*/ 	.short	0x0064
        /*001c*/ 	.short	0x0082
	.zero		2


//--------------------- .nv.info                  --------------------------
	.section	.nv.info,"",@"SHT_CUDA_INFO"
	.align	4


	//----- nvinfo : EIATTR_REGCOUNT
	.align		4
        /*0000*/ 	.byte	0x04, 0x2f
        /*0002*/ 	.short	(.L_12 - .L_11)
	.align		4
.L_11:
        /*0004*/ 	.word	index@(_ZN7cutlass13device_kernelIN5flash11enable_sm90INS1_16FlashAttnFwdSm90INS1_25CollectiveMainloopFwdSm90ILi2EN4cute5tupleIJNS5_1CILi1EEES8_S8_EEENS6_IJNS7_ILi192EEENS7_ILi128EEENS7_ILi64EEEEEELi64ENS_10bfloat16_tEfNS_4arch4Sm90ELb1ELb0ELb1ELb1ELb0ELb1ELb0ELb1ELb1ELb1ELb1ELb0EEENS1_21CollectiveEpilogueFwdINS6_IJSA_SC_SB_EEES9_SE_SG_Li384ELb1ELb1ELb1ELb0EEENS1_36VarlenDynamicPersistentTileSchedulerILi192ELi128ELi384ELi128ELb1ELb1ELb1ELb1ELb1ELb1EEEEEEEEEvNT_6ParamsE)
        /*0008*/ 	.word	0x00000004


	//----- nvinfo : EIATTR_FRAME_SIZE
	.align		4
.L_12:
        /*000c*/ 	.byte	0x04, 0x11
        /*000e*/ 	.short	(.L_14 - .L_13)
	.align		4
.L_13:
        /*0010*/ 	.word	index@(_ZN7cutlass13device_kernelIN5flash11enable_sm90INS1_16FlashAttnFwdSm90INS1_25CollectiveMainloopFwdSm90ILi2EN4cute5tupleIJNS5_1CILi1EEES8_S8_EEENS6_IJNS7_ILi192EEENS7_ILi128EEENS7_ILi64EEEEEELi64ENS_10bfloat16_tEfNS_4arch4Sm90ELb1ELb0ELb1ELb1ELb0ELb1ELb0ELb1ELb1ELb1ELb1ELb0EEENS1_21CollectiveEpilogueFwdINS6_IJSA_SC_SB_EEES9_SE_SG_Li384ELb1ELb1ELb1ELb0EEENS1_36VarlenDynamicPersistentTileSchedulerILi192ELi128ELi384ELi128ELb1ELb1ELb1ELb1ELb1ELb1EEEEEEEEEvNT_6ParamsE)
        /*0014*/ 	.word	0x00000000


	//----- nvinfo : EIATTR_REGCOUNT
	.align		4
.L_14:
        /*0018*/ 	.byte	0x04, 0x2f
        /*001a*/ 	.short	(.L_16 - .L_15)
	.align		4
.L_15:
        /*001c*/ 	.word	index@(_ZN7cutlass13device_kernelIN5flash11enable_sm90INS1_16FlashAttnFwdSm90INS1_25CollectiveMainloopFwdSm90ILi2EN4cute5tupleIJNS5_1CILi1EEES8_S8_EEENS6_IJNS7_ILi192EEENS7_ILi128EEENS7_ILi64EEEEEELi64ENS_10bfloat16_tEfNS_4arch4Sm90ELb1ELb0ELb1ELb1ELb0ELb0ELb0ELb1ELb1ELb1ELb1ELb0EEENS1_21CollectiveEpilogueFwdINS6_IJSA_SC_SB_EEES9_SE_SG_Li384ELb1ELb1ELb1ELb0EEENS1_36VarlenDynamicPersistentTileSchedulerILi192ELi128ELi384ELi128ELb1ELb1ELb1ELb1ELb1ELb1EEEEEEEEEvNT_6ParamsE)
        /*0020*/ 	.word	0x00000004


	//----- nvinfo : EIATTR_FRAME_SIZE
	.align		4
.L_16:
        /*0024*/ 	.byte	0x04, 0x11
        /*0026*/ 	.short	(.L_18 - .L_17)
	.align		4
.L_17:
        /*0028*/ 	.word	index@(_ZN7cutlass13device_kernelIN5flash11enable_sm90INS1_16FlashAttnFwdSm90INS1_25CollectiveMainloopFwdSm90ILi2EN4cute5tupleIJNS5_1CILi1EEES8_S8_EEENS6_IJNS7_ILi192EEENS7_ILi128EEENS7_ILi64EEEEEELi64ENS_10bfloat16_tEfNS_4arch4Sm90ELb1ELb0ELb1ELb1ELb0ELb0ELb0ELb1ELb1ELb1ELb1ELb0EEENS1_21CollectiveEpilogueFwdINS6_IJSA_SC_SB_EEES9_SE_SG_Li384ELb1ELb1ELb1ELb0EEENS1_36VarlenDynamicPersistentTileSchedulerILi192ELi128ELi384ELi128ELb1ELb1ELb1ELb1ELb1ELb1EEEEEEEEEvNT_6ParamsE)
        /*002c*/ 	.word	0x00000000


	//----- nvinfo : EIATTR_REGCOUNT
	.align		4
.L_18:
        /*0030*/ 	.byte	0x04, 0x2f
        /*0032*/ 	.short	(.L_20 - .L_19)
	.align		4
.L_19:
        /*0034*/ 	.word	index@(_ZN7cutlass13device_kernelIN5flash11enable_sm90INS1_16FlashAttnFwdSm90INS1_25CollectiveMainloopFwdSm90ILi2EN4cute5tupleIJNS5_1CILi1EEES8_S8_EEENS6_IJNS7_ILi192EEENS7_ILi128EEENS7_ILi64EEEEEELi64ENS_10bfloat16_tEfNS_4arch4Sm90ELb1ELb0ELb1ELb0ELb0ELb0ELb0ELb1ELb1ELb1ELb1ELb0EEENS1_21CollectiveEpilogueFwdINS6_IJSA_SC_SB_EEES9_SE_SG_Li384ELb0ELb1ELb1ELb0EEENS1_19SingleTileSchedulerILb0ELb1ELb1ELi192EEEEEEEEEvNT_6ParamsE)
        /*0038*/ 	.word	0x00000004


	//----- nvinfo : EIATTR_FRAME_SIZE
	.align		4
.L_20:
        /*003c*/ 	.byte	0x04, 0x11
        /*003e*/ 	.short	(.L_22 - .L_21)
	.align		4
.L_21:
        /*0040*/ 	.word	index@(_ZN7cutlass13device_kernelIN5flash11enable_sm90INS1_16FlashAttnFwdSm90INS1_25CollectiveMainloopFwdSm90ILi2EN4cute5tupleIJNS5_1CILi1EEES8_S8_EEENS6_IJNS7_ILi192EEENS7_ILi128EEENS7_ILi64EEEEEELi64ENS_10bfloat16_tEfNS_4arch4Sm90ELb1ELb0ELb1ELb0ELb0ELb0ELb0ELb1ELb1ELb1ELb1ELb0EEENS1_21CollectiveEpilogueFwdINS6_IJSA_SC_SB_EEES9_SE_SG_Li384ELb0ELb1ELb1ELb0EEENS1_19SingleTileSchedulerILb0ELb1ELb1ELi192EEEEEEEEEvNT_6ParamsE)
        /*0044*/ 	.word	0x00000000


	//----- nvinfo : EIATTR_REGCOUNT
	.align		4
.L_22:
        /*0048*/ 	.byte	0x04, 0x2f
        /*004a*/ 	.short	(.L_24 - .L_23)
	.align		4
.L_23:
        /*004c*/ 	.word	index@(_ZN7cutlass13device_kernelIN5flash11enable_sm90INS1_16FlashAttnFwdSm90INS1_25CollectiveMainloopFwdSm90ILi2EN4cute5tupleIJNS5_1CILi1EEES8_S8_EEENS6_IJNS7_ILi192EEENS7_ILi128EEENS7_ILi64EEEEEELi64ENS_10bfloat16_tEfNS_4arch4Sm90ELb0ELb1ELb1ELb1ELb0ELb1ELb0ELb1ELb1ELb1ELb1ELb0EEENS1_21CollectiveEpilogueFwdINS6_IJSA_SC_SB_EEES9_SE_SG_Li384ELb1ELb1ELb1ELb0EEENS1_36VarlenDynamicPersistentTileSchedulerILi192ELi128ELi384ELi128ELb1ELb1ELb1ELb1ELb0ELb1EEEEEEEEEvNT_6ParamsE)
        /*0050*/ 	.word	0x00000004


	//----- nvinfo : EIATTR_FRAME_SIZE
	.align		4
.L_24:
        /*0054*/ 	.byte	0x04, 0x11
        /*0056*/ 	.short	(.L_26 - .L_25)
	.align		4
.L_25:
        /*0058*/ 	.word	index@(_ZN7cutlass13device_kernelIN5flash11enable_sm90INS1_16FlashAttnFwdSm90INS1_25CollectiveMainloopFwdSm90ILi2EN4cute5tupleIJNS5_1CILi1EEES8_S8_EEENS6_IJNS7_ILi192EEENS7_ILi128EEENS7_ILi64EEEEEELi64ENS_10bfloat16_tEfNS_4arch4Sm90ELb0ELb1ELb1ELb1ELb0ELb1ELb0ELb1ELb1ELb1ELb1ELb0EEENS1_21CollectiveEpilogueFwdINS6_IJSA_SC_SB_EEES9_SE_SG_Li384ELb1ELb1ELb1ELb0EEENS1_36VarlenDynamicPersistentTileSchedulerILi192ELi128ELi384ELi128ELb1ELb1ELb1ELb1ELb0ELb1EEEEEEEEEvNT_6ParamsE)
        /*005c*/ 	.word	0x00000000


	//----- nvinfo : EIATTR_REGCOUNT
	.align		4
.L_26:
        /*0060*/ 	.byte	0x04, 0x2f
        /*0062*/ 	.short	(.L_28 - .L_27)
	.align		4
.L_27:
        /*0064*/ 	.word	index@(_ZN7cutlass13device_kernelIN5flash11enable_sm90INS1_16FlashAttnFwdSm90INS1_25CollectiveMainloopFwdSm90ILi2EN4cute5tupleIJNS5_1CILi1EEES8_S8_EEENS6_IJNS7_ILi192EEENS7_ILi128EEENS7_ILi64EEEEEELi64ENS_10bfloat16_tEfNS_4arch4Sm90ELb0ELb1ELb1ELb1ELb0ELb0ELb0ELb1ELb1ELb1ELb1ELb0EEENS1_21CollectiveEpilogueFwdINS6_IJSA_SC_SB_EEES9_SE_SG_Li384ELb1ELb1ELb1ELb0EEENS1_36VarlenDynamicPersistentTileSchedulerILi192ELi128ELi384ELi128ELb1ELb1ELb1ELb1ELb0ELb1EEEEEEEEEvNT_6ParamsE)
        /*0068*/ 	.word	0x00000004


	//----- nvinfo : EIATTR_FRAME_SIZE
	.align		4
.L_28:
        /*006c*/ 	.byte	0x04, 0x11
        /*006e*/ 	.short	(.L_30 - .L_29)
	.align		4
.L_29:
        /*0070*/ 	.word	index@(_ZN7cutlass13device_kernelIN5flash11enable_sm90INS1_16FlashAttnFwdSm90INS1_25CollectiveMainloopFwdSm90ILi2EN4cute5tupleIJNS5_1CILi1EEES8_S8_EEENS6_IJNS7_ILi192EEENS7_ILi128EEENS7_ILi64EEEEEELi64ENS_10bfloat16_tEfNS_4arch4Sm90ELb0ELb1ELb1ELb1ELb0ELb0ELb0ELb1ELb1ELb1ELb1ELb0EEENS1_21CollectiveEpilogueFwdINS6_IJSA_SC_SB_EEES9_SE_SG_Li384ELb1ELb1ELb1ELb0EEENS1_36VarlenDynamicPersistentTileSchedulerILi192ELi128ELi384ELi128ELb1ELb1ELb1ELb1ELb0ELb1EEEEEEEEEvNT_6ParamsE)
        /*0074*/ 	.word	0x00000000


	//----- nvinfo : EIATTR_REGCOUNT
	.align		4
.L_30:
        /*0078*/ 	.byte	0x04, 0x2f
        /*007a*/ 	.short	(.L_32 - .L_31)
	.align		4
.L_31:
        /*007c*/ 	.word	index@(_ZN7cutlass13device_kernelIN5flash11enable_sm90INS1_16FlashAttnFwdSm90INS1_25CollectiveMainloopFwdSm90ILi2EN4cute5tupleIJNS5_1CILi1EEES8_S8_EEENS6_IJNS7_ILi192EEENS7_ILi128EEENS7_ILi64EEEEEELi64ENS_10bfloat16_tEfNS_4arch4Sm90ELb0ELb1ELb1ELb0ELb0ELb0ELb0ELb1ELb1ELb1ELb1ELb0EEENS1_21CollectiveEpilogueFwdINS6_IJSA_SC_SB_EEES9_SE_SG_Li384ELb0ELb1ELb1ELb0EEENS1_19SingleTileSchedulerILb0ELb1ELb1ELi192EEEEEEEEEvNT_6ParamsE)
        /*0080*/ 	.word	0x00000004


	//----- nvinfo : EIATTR_FRAME_SIZE
	.align		4
.L_32:
        /*0084*/ 	.byte	0x04, 0x11
        /*0086*/ 	.short	(.L_34 - .L_33)
	.align		4
.L_33:
        /*0088*/ 	.word	index@(_ZN7cutlass13device_kernelIN5flash11enable_sm90INS1_16FlashAttnFwdSm90INS1_25CollectiveMainloopFwdSm90ILi2EN4cute5tupleIJNS5_1CILi1EEES8_S8_EEENS6_IJNS7_ILi192EEENS7_ILi128EEENS7_ILi64EEEEEELi64ENS_10bfloat16_tEfNS_4arch4Sm90ELb0ELb1ELb1ELb0ELb0ELb0ELb0ELb1ELb1ELb1ELb1ELb0EEENS1_21CollectiveEpilogueFwdINS6_IJSA_SC_SB_EEES9_SE_SG_Li384ELb0ELb1ELb1ELb0EEENS1_19SingleTileSchedulerILb0ELb1ELb1ELi192EEEEEEEEEvNT_6ParamsE)
        /*008c*/ 	.word	0x00000000


	//----- nvinfo : EIATTR_REGCOUNT
	.align		4
.L_34:
        /*0090*/ 	.byte	0x04, 0x2f
        /*0092*/ 	.short	(.L_36 - .L_35)
	.align		4
.L_35:
        /*0094*/ 	.word	index@(_ZN7cutlass13device_kernelIN5flash11enable_sm90INS1_16FlashAttnFwdSm90INS1_25CollectiveMainloopFwdSm90ILi2EN4cute5tupleIJNS5_1CILi1EEES8_S8_EEENS6_IJNS7_ILi192EEESA_NS7_ILi64EEEEEELi64ENS_10bfloat16_tEfNS_4arch4Sm90ELb0ELb0ELb1ELb1ELb0ELb1ELb0ELb0ELb1ELb1ELb1ELb0EEENS1_21CollectiveEpilogueFwdINS6_IJSA_SB_SA_EEES9_SD_SF_Li384ELb1ELb1ELb1ELb0EEENS1_36VarlenDynamicPersistentTileSchedulerILi192ELi192ELi384ELi128ELb1ELb1ELb1ELb0ELb1ELb1EEEEEEEEEvNT_6ParamsE)
        /*0098*/ 	.word	0x00000004


	//----- nvinfo : EIATTR_FRAME_SIZE
	.align		4
.L_36:
        /*009c*/ 	.byte	0x04, 0x11
        /*009e*/ 	.short	(.L_38 - .L_37)
	.align		4
.L_37:
        /*00a0*/ 	.word	index@(_ZN7cutlass13device_kernelIN5flash11enable_sm90INS1_16FlashAttnFwdSm90INS1_25CollectiveMainloopFwdSm90ILi2EN4cute5tupleIJNS5_1CILi1EEES8_S8_EEENS6_IJNS7_ILi192EEESA_NS7_ILi64EEEEEELi64ENS_10bfloat16_tEfNS_4arch4Sm90ELb0ELb0ELb1ELb1ELb0ELb1ELb0ELb0ELb1ELb1ELb1ELb0EEENS1_21CollectiveEpilogueFwdINS6_IJSA_SB_SA_EEES9_SD_SF_Li384ELb1ELb1ELb1ELb0EEENS1_36VarlenDynamicPersistentTileSchedulerILi192ELi192ELi384ELi128ELb1ELb1ELb1ELb0ELb1ELb1EEEEEEEEEvNT_6ParamsE)
        /*00a4*/ 	.word	0x00000000


	//----- nvinfo : EIATTR_REGCOUNT
	.align		4
.L_38:
        /*00a8*/ 	.byte	0x04, 0x2f
        /*00aa*/ 	.short	(.L_40 - .L_39)
	.align		4
.L_39:
        /*00ac*/ 	.word	index@(_ZN7cutlass13device_kernelIN5flash11enable_sm90INS1_16FlashAttnFwdSm90INS1_25CollectiveMainloopFwdSm90ILi2EN4cute5tupleIJNS5_1CILi1EEES8_S8_EEENS6_IJNS7_ILi192EEESA_NS7_ILi64EEEEEELi64ENS_10bfloat16_tEfNS_4arch4Sm90ELb0ELb0ELb1ELb1ELb0ELb0ELb0ELb0ELb1ELb1ELb1ELb0EEENS1_21CollectiveEpilogueFwdINS6_IJSA_SB_SA_EEES9_SD_SF_Li384ELb1ELb1ELb1ELb0EEENS1_36VarlenDynamicPersistentTileSchedulerILi192ELi192ELi384ELi128ELb1ELb1ELb1ELb0ELb1ELb1EEEEEEEEEvNT_6ParamsE)
        /*00b0*/ 	.word	0x00000004


	//----- nvinfo : EIATTR_FRAME_SIZE
	.align		4
.L_40:
        /*00b4*/ 	.byte	0x04, 0x11
        /*00b6*/ 	.short	(.L_42 - .L_41)
	.align		4
.L_41:
        /*00b8*/ 	.word	index@(_ZN7cutlass13device_kernelIN5flash11enable_sm90INS1_16FlashAttnFwdSm90INS1_25CollectiveMainloopFwdSm90ILi2EN4cute5tupleIJNS5_1CILi1EEES8_S8_EEENS6_IJNS7_ILi192EEESA_NS7_ILi64EEEEEELi64ENS_10bfloat16_tEfNS_4arch4Sm90ELb0ELb0ELb1ELb1ELb0ELb0ELb0ELb0ELb1ELb1ELb1ELb0EEENS1_21CollectiveEpilogueFwdINS6_IJSA_SB_SA_EEES9_SD_SF_Li384ELb1ELb1ELb1ELb0EEENS1_36VarlenDynamicPersistentTileSchedulerILi192ELi192ELi384ELi128ELb1ELb1ELb1ELb0ELb1ELb1EEEEEEEEEvNT_6ParamsE)
        /*00bc*/ 	.word	0x00000000


	//----- nvinfo : EIATTR_REGCOUNT
	.align		4
.L_42:
        /*00c0*/ 	.byte	0x04, 0x2f
        /*00c2*/ 	.short	(.L_44 - .L_43)
	.align		4
.L_43:
        /*00c4*/ 	.word	index@(_ZN7cutlass13device_kernelIN5flash11enable_sm90INS1_16FlashAttnFwdSm90INS1_25CollectiveMainloopFwdSm90ILi2EN4cute5tupleIJNS5_1CILi1EEES8_S8_EEENS6_IJNS7_ILi192EEESA_NS7_ILi64EEEEEELi64ENS_10bfloat16_tEfNS_4arch4Sm90ELb0ELb0ELb1ELb0ELb0ELb0ELb0ELb0ELb1ELb1ELb1ELb0EEENS1_21CollectiveEpilogueFwdINS6_IJSA_SB_SA_EEES9_SD_SF_Li384ELb0ELb1ELb1ELb0EEENS1_19SingleTileSchedulerILb0ELb1ELb1ELi192EEEEEEEEEvNT_6ParamsE)
        /*00c8*/ 	.word	0x00000004


	//----- nvinfo : EIATTR_FRAME_SIZE
	.align		4
.L_44:
        /*00cc*/ 	.byte	0x04, 0x11
        /*00ce*/ 	.short	(.L_46 - .L_45)
	.align		4
.L_45:
        /*00d0*/ 	.word	index@(_ZN7cutlass13device_kernelIN5flash11enable_sm90INS1_16FlashAttnFwdSm90INS1_25CollectiveMainloopFwdSm90ILi2EN4cute5tupleIJNS5_1CILi1EEES8_S8_EEENS6_IJNS7_ILi192EEESA_NS7_ILi64EEEEEELi64ENS_10bfloat16_tEfNS_4arch4Sm90ELb0ELb0ELb1ELb0ELb0ELb0ELb0ELb0ELb1ELb1ELb1ELb0EEENS1_21CollectiveEpilogueFwdINS6_IJSA_SB_SA_EEES9_SD_SF_Li384ELb0ELb1ELb1ELb0EEENS1_19SingleTileSchedulerILb0ELb1ELb1ELi192EEEEEEEEEvNT_6ParamsE)
        /*00d4*/ 	.word	0x00000000


	//----- nvinfo : EIATTR_REGCOUNT
	.align		4
.L_46:
        /*00d8*/ 	.byte	0x04, 0x2f
        /*00da*/ 	.short	(.L_48 - .L_47)
	.align		4
.L_47:
        /*00dc*/ 	.word	index@(_ZN7cutlass13device_kernelIN5flash11enable_sm90INS1_16FlashAttnFwdSm90INS1_25CollectiveMainloopFwdSm90ILi2EN4cute5tupleIJNS5_1CILi1EEES8_S8_EEENS6_IJNS7_ILi192EEENS7_ILi144EEENS7_ILi96EEEEEELi96ENS_10bfloat16_tEfNS_4arch4Sm90ELb1ELb0ELb1ELb1ELb0ELb1ELb0ELb0ELb1ELb1ELb1ELb0EEENS1_21CollectiveEpilogueFwdINS6_IJSA_SC_SB_EEES9_SE_SG_Li384ELb1ELb1ELb1ELb0EEENS1_36VarlenDynamicPersistentTileSchedulerILi192ELi144ELi384ELi128ELb1ELb1ELb1ELb1ELb1ELb1EEEEEEEEEvNT_6ParamsE)
        /*00e0*/ 	.word	0x00000004


	//----- nvinfo : EIATTR_FRAME_SIZE
	.align		4
.L_48:
        /*00e4*/ 	.byte	0x04, 0x11
        /*00e6*/ 	.short	(.L_50 - .L_49)
	.align		4
.L_49:
        /*00e8*/ 	.word	index@(_ZN7cutlass13device_kernelIN5flash11enable_sm90INS1_16FlashAttnFwdSm90INS1_25CollectiveMainloopFwdSm90ILi2EN4cute5tupleIJNS5_1CILi1EEES8_S8_EEENS6_IJNS7_ILi192EEENS7_ILi144EEENS7_ILi96EEEEEELi96ENS_10bfloat16_tEfNS_4arch4Sm90ELb1ELb0ELb1ELb1ELb0ELb1ELb0ELb0ELb1ELb1ELb1ELb0EEENS1_21CollectiveEpilogueFwdINS6_IJSA_SC_SB_EEES9_SE_SG_Li384ELb1ELb1ELb1ELb0EEENS1_36VarlenDynamicPersistentTileSchedulerILi192ELi144ELi384ELi128ELb1ELb1ELb1ELb1ELb1ELb1EEEEEEEEEvNT_6ParamsE)
        /*00ec*/ 	.word	0x00000000


	//----- nvinfo : EIATTR_REGCOUNT
	.align		4
.L_50:
        /*00f0*/ 	.byte	0x04, 0x2f
        /*00f2*/ 	.short	(.L_52 - .L_51)
	.align		4
.L_51:
        /*00f4*/ 	.word	index@(_ZN7cutlass13device_kernelIN5flash11enable_sm90INS1_16FlashAttnFwdSm90INS1_25CollectiveMainloopFwdSm90ILi2EN4cute5tupleIJNS5_1CILi1EEES8_S8_EEENS6_IJNS7_ILi192EEENS7_ILi144EEENS7_ILi96EEEEEELi96ENS_10bfloat16_tEfNS_4arch4Sm90ELb1ELb0ELb1ELb1ELb0ELb0ELb0ELb0ELb1ELb1ELb1ELb0EEENS1_21CollectiveEpilogueFwdINS6_IJSA_SC_SB_EEES9_SE_SG_Li384ELb1ELb1ELb1ELb0EEENS1_36VarlenDynamicPersistentTileSchedulerILi192ELi144ELi384ELi128ELb1ELb1ELb1ELb1ELb1ELb1EEEEEEEEEvNT_6ParamsE)
        /*00f8*/ 	.word	0x00000004


	//----- nvinfo : EIATTR_FRAME_SIZE
	.align		4
.L_52:
        /*00fc*/ 	.byte	0x04, 0x11
        /*00fe*/ 	.short	(.L_54 - .L_53)
	.align		4
.L_53:
        /*0100*/ 	.word	index@(_ZN7cutlass13device_kernelIN5flash11enable_sm90INS1_16FlashAttnFwdSm90INS1_25CollectiveMainloopFwdSm90ILi2EN4cute5tupleIJNS5_1CILi1EEES8_S8_EEENS6_IJNS7_ILi192EEENS7_ILi144EEENS7_ILi96EEEEEELi96ENS_10bfloat16_tEfNS_4arch4Sm90ELb1ELb0ELb1ELb1ELb0ELb0ELb0ELb0ELb1ELb1ELb1ELb0EEENS1_21CollectiveEpilogueFwdINS6_IJSA_SC_SB_EEES9_SE_SG_Li384ELb1ELb1ELb1ELb0EEENS1_36VarlenDynamicPersistentTileSchedulerILi192ELi144ELi384ELi128ELb1ELb1ELb1ELb1ELb1ELb1EEEEEEEEEvNT_6ParamsE)
        /*0104*/ 	.word	0x00000000


	//----- nvinfo : EIATTR_REGCOUNT
	.align		4
.L_54:
        /*0108*/ 	.byte	0x04, 0x2f
        /*010a*/ 	.short	(.L_56 - .L_55)
	.align		4
.L_55:
        /*010c*/ 	.word	index@(_ZN7cutlass13device_kernelIN5flash11enable_sm90INS1_16FlashAttnFwdSm90INS1_25CollectiveMainloopFwdSm90ILi2EN4cute5tupleIJNS5_1CILi1EEES8_S8_EEENS6_IJNS7_ILi192EEENS7_ILi144EEENS7_ILi96EEEEEELi96ENS_10bfloat16_tEfNS_4arch4Sm90ELb1ELb0ELb1ELb0ELb0ELb0ELb0ELb0ELb1ELb1ELb1ELb0EEENS1_21CollectiveEpilogueFwdINS6_IJSA_SC_SB_EEES9_SE_SG_Li384ELb0ELb1ELb1ELb0EEENS1_19SingleTileSchedulerILb0ELb1ELb1ELi192EEEEEEEEEvNT_6ParamsE)
        /*0110*/ 	.word	0x00000004


	//----- nvinfo : EIATTR_FRAME_SIZE
	.align		4
.L_56:
        /*0114*/ 	.byte	0x04, 0x11
        /*0116*/ 	.short	(.L_58 - .L_57)
	.align		4
.L_57:
        /*0118*/ 	.word	index@(_ZN7cutlass13device_kernelIN5flash11enable_sm90INS1_16FlashAttnFwdSm90INS1_25CollectiveMainloopFwdSm90ILi2EN4cute5tupleIJNS5_1CILi1EEES8_S8_EEENS6_IJNS7_ILi192EEENS7_ILi144EEENS7_ILi96EEEEEELi96ENS_10bfloat16_tEfNS_4arch4Sm90ELb1ELb0ELb1ELb0ELb0ELb0ELb0ELb0ELb1ELb1ELb1ELb0EEENS1_21CollectiveEpilogueFwdINS6_IJSA_SC_SB_EEES9_SE_SG_Li384ELb0ELb1ELb1ELb0EEENS1_19SingleTileSchedulerILb0ELb1ELb1ELi192EEEEEEEEEvNT_6ParamsE)
        /*011c*/ 	.word	0x00000000


	//----- nvinfo : EIATTR_REGCOUNT
	.align		4
.L_58:
        /*0120*/ 	.byte	0x04, 0x2f
        /*0122*/ 	.short	(.L_60 - .L_59)
	.align		4
.L_59:
        /*0124*/ 	.word	index@(_ZN7cutlass13device_kernelIN5flash11enable_sm90INS1_16FlashAttnFwdSm90INS1_25CollectiveMainloopFwdSm90ILi2EN4cute5tupleIJNS5_1CILi1EEES8_S8_EEENS6_IJNS7_ILi192EEENS7_ILi128EEENS7_ILi96EEEEEELi96ENS_10bfloat16_tEfNS_4arch4Sm90ELb0ELb1ELb1ELb1ELb0ELb1ELb0ELb0ELb1ELb1ELb1ELb0EEENS1_21CollectiveEpilogueFwdINS6_IJSA_SC_SB_EEES9_SE_SG_Li384ELb1ELb1ELb1ELb0EEENS1_36VarlenDynamicPersistentTileSchedulerILi192ELi128ELi384ELi128ELb1ELb1ELb1ELb1ELb0ELb1EEEEEEEEEvNT_6ParamsE)
        /*0128*/ 	.word	0x00000004


	//----- nvinfo : EIATTR_FRAME_SIZE
	.align		4
.L_60:
        /*012c*/ 	.byte	0x04, 0x11
        /*012e*/ 	.short	(.L_62 - .L_61)
	.align		4
.L_61:
        /*0130*/ 	.word	index@(_ZN7cutlass13device_kernelIN5flash11enable_sm90INS1_16FlashAttnFwdSm90INS1_25CollectiveMainloopFwdSm90ILi2EN4cute5tupleIJNS5_1CILi1EEES8_S8_EEENS6_IJNS7_ILi192EEENS7_ILi128EEENS7_ILi96EEEEEELi96ENS_10bfloat16_tEfNS_4arch4Sm90ELb0ELb1ELb1ELb1ELb0ELb1ELb0ELb0ELb1ELb1ELb1ELb0EEENS1_21CollectiveEpilogueFwdINS6_IJSA_SC_SB_EEES9_SE_SG_Li384ELb1ELb1ELb1ELb0EEENS1_36VarlenDynamicPersistentTileSchedulerILi192ELi128ELi384ELi128ELb1ELb1ELb1ELb1ELb0ELb1EEEEEEEEEvNT_6ParamsE)
        /*0134*/ 	.word	0x00000000


	//----- nvinfo : EIATTR_REGCOUNT
	.align		4
.L_62:
        /*0138*/ 	.byte	0x04, 0x2f
        /*013a*/ 	.short	(.L_64 - .L_63)
	.align		4
.L_63:
        /*013c*/ 	.word	index@(_ZN7cutlass13device_kernelIN5flash11enable_sm90INS1_16FlashAttnFwdSm90INS1_25CollectiveMainloopFwdSm90ILi2EN4cute5tupleIJNS5_1CILi1EEES8_S8_EEENS6_IJNS7_ILi192EEENS7_ILi128EEENS7_ILi96EEEEEELi96ENS_10bfloat16_tEfNS_4arch4Sm90ELb0ELb1ELb1ELb1ELb0ELb0ELb0ELb0ELb1ELb1ELb1ELb0EEENS1_21CollectiveEpilogueFwdINS6_IJSA_SC_SB_EEES9_SE_SG_Li384ELb1ELb1ELb1ELb0EEENS1_36VarlenDynamicPersistentTileSchedulerILi192ELi128ELi384ELi128ELb1ELb1ELb1ELb1ELb0ELb1EEEEEEEEEvNT_6ParamsE)
        /*0140*/ 	.word	0x00000004


	//----- nvinfo : EIATTR_FRAME_SIZE
	.align		4
.L_64:
        /*0144*/ 	.byte	0x04, 0x11
        /*0146*/ 	.short	(.L_66 - .L_65)
	.align		4
.L_65:
        /*0148*/ 	.word	index@(_ZN7cutlass13device_kernelIN5flash11enable_sm90INS1_16FlashAttnFwdSm90INS1_25CollectiveMainloopFwdSm90ILi2EN4cute5tupleIJNS5_1CILi1EEES8_S8_EEENS6_IJNS7_ILi192EEENS7_ILi128EEENS7_ILi96EEEEEELi96ENS_10bfloat16_tEfNS_4arch4Sm90ELb0ELb1ELb1ELb1ELb0ELb0ELb0ELb0ELb1ELb1ELb1ELb0EEENS1_21CollectiveEpilogueFwdINS6_IJSA_SC_SB_EEES9_SE_SG_Li384ELb1ELb1ELb1ELb0EEENS1_36VarlenDynamicPersistentTileSchedulerILi192ELi128ELi384ELi128ELb1ELb1ELb1ELb1ELb0ELb1EEEEEEEEEvNT_6ParamsE)
        /*014c*/ 	.word	0x00000000


	//----- nvinfo : EIATTR_REGCOUNT
	.align		4
.L_66:
        /*0150*/ 	.byte	0x04, 0x2f
        /*0152*/ 	.short	(.L_68 - .L_67)
	.align		4
.L_67:
        /*0154*/ 	.word	index@(_ZN7cutlass13device_kernelIN5flash11enable_sm90INS1_16FlashAttnFwdSm90INS1_25CollectiveMainloopFwdSm90ILi2EN4cute5tupleIJNS5_1CILi1EEES8_S8_EEENS6_IJNS7_ILi192EEENS7_ILi128EEENS7_ILi96EEEEEELi96ENS_10bfloat16_tEfNS_4arch4Sm90ELb0ELb1ELb1ELb0ELb0ELb0ELb0ELb0ELb1ELb1ELb1ELb0EEENS1_21CollectiveEpilogueFwdINS6_IJSA_SC_SB_EEES9_SE_SG_Li384ELb0ELb1ELb1ELb0EEENS1_19SingleTileSchedulerILb0ELb1ELb1ELi192EEEEEEEEEvNT_6ParamsE)
        /*0158*/ 	.word	0x00000004


	//----- nvinfo : EIATTR_FRAME_SIZE
	.align		4
.L_68:
        /*015c*/ 	.byte	0x04, 0x11
        /*015e*/ 	.short	(.L_70 - .L_69)
	.align		4
.L_69:
        /*0160*/ 	.word	index@(_ZN7cutlass13device_kernelIN5flash11enable_sm90INS1_16FlashAttnFwdSm90INS1_25CollectiveMainloopFwdSm90ILi2EN4cute5tupleIJNS5_1CILi1EEES8_S8_EEENS6_IJNS7_ILi192EEENS7_ILi128EEENS7_ILi96EEEEEELi96ENS_10bfloat16_tEfNS_4arch4Sm90ELb0ELb1ELb1ELb0ELb0ELb0ELb0ELb0ELb1ELb1ELb1ELb0EEENS1_21CollectiveEpilogueFwdINS6_IJSA_SC_SB_EEES9_SE_SG_Li384ELb0ELb1ELb1ELb0EEENS1_19SingleTileSchedulerILb0ELb1ELb1ELi192EEEEEEEEEvNT_6ParamsE)
        /*0164*/ 	.word	0x00000000


	//----- nvinfo : EIATTR_REGCOUNT
	.align		4
.L_70:
        /*0168*/ 	.byte	0x04, 0x2f
        /*016a*/ 	.short	(.L_72 - .L_71)
	.align		4
.L_71:
        /*016c*/ 	.word	index@(_ZN7cutlass13device_kernelIN5flash11enable_sm90INS1_16FlashAttnFwdSm90INS1_25CollectiveMainloopFwdSm90ILi2EN4cute5tupleIJNS5_1CILi1EEES8_S8_EEENS6_IJNS7_ILi192EEENS7_ILi144EEENS7_ILi96EEEEEELi96ENS_10bfloat16_tEfNS_4arch4Sm90ELb0ELb0ELb1ELb1ELb0ELb1ELb0ELb0ELb1ELb1ELb1ELb0EEENS1_21CollectiveEpilogueFwdINS6_IJSA_SC_SB_EEES9_SE_SG_Li384ELb1ELb1ELb1ELb0EEENS1_36VarlenDynamicPersistentTileSchedulerILi192ELi144ELi384ELi128ELb1ELb1ELb1ELb0ELb1ELb1EEEEEEEEEvNT_6ParamsE)
        /*0170*/ 	.word	0x00000004


	//----- nvinfo : EIATTR_FRAME_SIZE
	.align		4
.L_72:
        /*0174*/ 	.byte	0x04, 0x11
        /*0176*/ 	.short	(.L_74 - .L_73)
	.align		4
.L_73:
        /*0178*/ 	.word	index@(_ZN7cutlass13device_kernelIN5flash11enable_sm90INS1_16FlashAttnFwdSm90INS1_25CollectiveMainloopFwdSm90ILi2EN4cute5tupleIJNS5_1CILi1EEES8_S8_EEENS6_IJNS7_ILi192EEENS7_ILi144EEENS7_ILi96EEEEEELi96ENS_10bfloat16_tEfNS_4arch4Sm90ELb0ELb0ELb1ELb1ELb0ELb1ELb0ELb0ELb1ELb1ELb1ELb0EEENS1_21CollectiveEpilogueFwdINS6_IJSA_SC_SB_EEES9_SE_SG_Li384ELb1ELb1ELb1ELb0EEENS1_36VarlenDynamicPersistentTileSchedulerILi192ELi144ELi384ELi128ELb1ELb1ELb1ELb0ELb1ELb1EEEEEEEEEvNT_6ParamsE)
        /*017c*/ 	.word	0x00000000


	//----- nvinfo : EIATTR_REGCOUNT
	.align		4
.L_74:
        /*0180*/ 	.byte	0x04, 0x2f
        /*0182*/ 	.short	(.L_76 - .L_75)
	.align		4
.L_75:
        /*0184*/ 	.word	index@(_ZN7cutlass13device_kernelIN5flash11enable_sm90INS1_16FlashAttnFwdSm90INS1_25CollectiveMainloopFwdSm90ILi2EN4cute5tupleIJNS5_1CILi1EEES8_S8_EEENS6_IJNS7_ILi192EEENS7_ILi144EEENS7_ILi96EEEEEELi96ENS_10bfloat16_tEfNS_4arch4Sm90ELb0ELb0ELb1ELb1ELb0ELb0ELb0ELb0ELb1ELb1ELb1ELb0EEENS1_21CollectiveEpilogueFwdINS6_IJSA_SC_SB_EEES9_SE_SG_Li384ELb1ELb1ELb1ELb0EEENS1_36VarlenDynamicPersistentTileSchedulerILi192ELi144ELi384ELi128ELb1ELb1ELb1ELb0ELb1ELb1EEEEEEEEEvNT_6ParamsE)
        /*0188*/ 	.word	0x00000004


	//----- nvinfo : EIATTR_FRAME_SIZE
	.align		4
.L_76:
        /*018c*/ 	.byte	0x04, 0x11
        /*018e*/ 	.short	(.L_78 - .L_77)
	.align		4
.L_77:
        /*0190*/ 	.word	index@(_ZN7cutlass13device_kernelIN5flash11enable_sm90INS1_16FlashAttnFwdSm90INS1_25CollectiveMainloopFwdSm90ILi2EN4cute5tupleIJNS5_1CILi1EEES8_S8_EEENS6_IJNS7_ILi192EEENS7_ILi144EEENS7_ILi96EEEEEELi96ENS_10bfloat16_tEfNS_4arch4Sm90ELb0ELb0ELb1ELb1ELb0ELb0ELb0ELb0ELb1ELb1ELb1ELb0EEENS1_21CollectiveEpilogueFwdINS6_IJSA_SC_SB_EEES9_SE_SG_Li384ELb1ELb1ELb1ELb0EEENS1_36VarlenDynamicPersistentTileSchedulerILi192ELi144ELi384ELi128ELb1ELb1ELb1ELb0ELb1ELb1EEEEEEEEEvNT_6ParamsE)
        /*0194*/ 	.word	0x00000000


	//----- nvinfo : EIATTR_REGCOUNT
	.align		4
.L_78:
        /*0198*/ 	.byte	0x04, 0x2f
        /*019a*/ 	.short	(.L_80 - .L_79)
	.align		4
.L_79:
        /*019c*/ 	.word	index@(_ZN7cutlass13device_kernelIN5flash11enable_sm90INS1_16FlashAttnFwdSm90INS1_25CollectiveMainloopFwdSm90ILi2EN4cute5tupleIJNS5_1CILi1EEES8_S8_EEENS6_IJNS7_ILi192EEENS7_ILi144EEENS7_ILi96EEEEEELi96ENS_10bfloat16_tEfNS_4arch4Sm90ELb0ELb0ELb1ELb0ELb0ELb0ELb0ELb0ELb1ELb1ELb1ELb0EEENS1_21CollectiveEpilogueFwdINS6_IJSA_SC_SB_EEES9_SE_SG_Li384ELb0ELb1ELb1ELb0EEENS1_19SingleTileSchedulerILb0ELb1ELb1ELi192EEEEEEEEEvNT_6ParamsE)
        /*01a0*/ 	.word	0x00000004


	//----- nvinfo : EIATTR_FRAME_SIZE
	.align		4
.L_80:
        /*01a4*/ 	.byte	0x04, 0x11
        /*01a6*/ 	.short	(.L_82 - .L_81)
	.align		4
.L_81:
        /*01a8*/ 	.word	index@(_ZN7cutlass13device_kernelIN5flash11enable_sm90INS1_16FlashAttnFwdSm90INS1_25CollectiveMainloopFwdSm90ILi2EN4cute5tupleIJNS5_1CILi1EEES8_S8_EEENS6_IJNS7_ILi192EEENS7_ILi144EEENS7_ILi96EEEEEELi96ENS_10bfloat16_tEfNS_4arch4Sm90ELb0ELb0ELb1ELb0ELb0ELb0ELb0ELb0ELb1ELb1ELb1ELb0EEENS1_21CollectiveEpilogueFwdINS6_IJSA_SC_SB_EEES9_SE_SG_Li384ELb0ELb1ELb1ELb0EEENS1_19SingleTileSchedulerILb0ELb1ELb1ELi192EEEEEEEEEvNT_6ParamsE)
        /*01ac*/ 	.word	0x00000000


	//----- nvinfo : EIATTR_REGCOUNT
	.align		4
.L_82:
        /*01b0*/ 	.byte	0x04, 0x2f
        /*01b2*/ 	.short	(.L_84 - .L_83)
	.align		4
.L_83:
        /*01b4*/ 	.word	index@(_ZN7cutlass13device_kernelIN5flash11enable_sm90INS1_16FlashAttnFwdSm90INS1_25CollectiveMainloopFwdSm90ILi2EN4cute5tupleIJNS5_1CILi1EEES8_S8_EEENS6_IJNS7_ILi128EEESA_SA_EEELi128ENS_10bfloat16_tEfNS_4arch4Sm90ELb1ELb0ELb1ELb1ELb0ELb1ELb0ELb1ELb1ELb1ELb1ELb0EEENS1_21CollectiveEpilogueFwdISB_S9_SC_SE_Li256ELb1ELb1ELb1ELb0EEENS1_36VarlenDynamicPersistentTileSchedulerILi128ELi128ELi256ELi128ELb1ELb1ELb1ELb1ELb1ELb1EEEEEEEEEvNT_6ParamsE)
        /*01b8*/ 	.word	0x00000004


	//----- nvinfo : EIATTR_FRAME_SIZE
	.align		4
.L_84:
        /*01bc*/ 	.byte	0x04, 0x11
        /*01be*/ 	.short	(.L_86 - .L_85)
	.align		4
.L_85:
        /*01c0*/ 	.word	index@(_ZN7cutlass13device_kernelIN5flash11enable_sm90INS1_16FlashAttnFwdSm90INS1_25CollectiveMainloopFwdSm90ILi2EN4cute5tupleIJNS5_1CILi1EEES8_S8_EEENS6_IJNS7_ILi128EEESA_SA_EEELi128ENS_10bfloat16_tEfNS_4arch4Sm90ELb1ELb0ELb1ELb1ELb0ELb1ELb0ELb1ELb1ELb1ELb1ELb0EEENS1_21CollectiveEpilogueFwdISB_S9_SC_SE_Li256ELb1ELb1ELb1ELb0EEENS1_36VarlenDynamicPersistentTileSchedulerILi128ELi128ELi256ELi128ELb1ELb1ELb1ELb1ELb1ELb1EEEEEEEEEvNT_6ParamsE)
        /*01c4*/ 	.word	0x00000000


	//----- nvinfo : EIATTR_REGCOUNT
	.align		4
.L_86:
        /*01c8*/ 	.byte	0x04, 0x2f
        /*01ca*/ 	.short	(.L_88 - .L_87)
	.align		4
.L_87:
        /*01cc*/ 	.word	index@(_ZN7cutlass13device_kernelIN5flash11enable_sm90INS1_16FlashAttnFwdSm90INS1_25CollectiveMainloopFwdSm90ILi2EN4cute5tupleIJNS5_1CILi1EEES8_S8_EEENS6_IJNS7_ILi128EEESA_SA_EEELi128ENS_10bfloat16_tEfNS_4arch4Sm90ELb1ELb0ELb1ELb1ELb0ELb0ELb0ELb1ELb1ELb1ELb1ELb0EEENS1_21CollectiveEpilogueFwdISB_S9_SC_SE_Li256ELb1ELb1ELb1ELb0EEENS1_36VarlenDynamicPersistentTileSchedulerILi128ELi128ELi256ELi128ELb1ELb1ELb1ELb1ELb1ELb1EEEEEEEEEvNT_6ParamsE)
        /*01d0*/ 	.word	0x00000004


	//----- nvinfo : EIATTR_FRAME_SIZE
	.align		4
.L_88:
        /*01d4*/ 	.byte	0x04, 0x11
        /*01d6*/ 	.short	(.L_90 - .L_89)
	.align		4
.L_89:
        /*01d8*/ 	.word	index@(_ZN7cutlass13device_kernelIN5flash11enable_sm90INS1_16FlashAttnFwdSm90INS1_25CollectiveMainloopFwdSm90ILi2EN4cute5tupleIJNS5_1CILi1EEES8_S8_EEENS6_IJNS7_ILi128EEESA_SA_EEELi128ENS_10bfloat16_tEfNS_4arch4Sm90ELb1ELb0ELb1ELb1ELb0ELb0ELb0ELb1ELb1ELb1ELb1ELb0EEENS1_21CollectiveEpilogueFwdISB_S9_SC_SE_Li256ELb1ELb1ELb1ELb0EEENS1_36VarlenDynamicPersistentTileSchedulerILi128ELi128ELi256ELi128ELb1ELb1ELb1ELb1ELb1ELb1EEEEEEEEEvNT_6ParamsE)
        /*01dc*/ 	.word	0x00000000


	//----- nvinfo : EIATTR_REGCOUNT
	.align		4
.L_90:
        /*01e0*/ 	.byte	0x04, 0x2f
        /*01e2*/ 	.short	(.L_92 - .L_91)
	.align		4
.L_91:
        /*01e4*/ 	.word	index@(_ZN7cutlass13device_kernelIN5flash11enable_sm90INS1_16FlashAttnFwdSm90INS1_25CollectiveMainloopFwdSm90ILi2EN4cute5tupleIJNS5_1CILi1EEES8_S8_EEENS6_IJNS7_ILi128EEESA_SA_EEELi128ENS_10bfloat16_tEfNS_4arch4Sm90ELb1ELb0ELb1ELb0ELb0ELb0ELb0ELb1ELb1ELb1ELb1ELb0EEENS1_21CollectiveEpilogueFwdISB_S9_SC_SE_Li256ELb0ELb1ELb1ELb0EEENS1_19SingleTileSchedulerILb0ELb1ELb1ELi128EEEEEEEEEvNT_6ParamsE)
        /*01e8*/ 	.word	0x00000004


	//----- nvinfo : EIATTR_FRAME_SIZE
	.align		4
.L_92:
        /*01ec*/ 	.byte	0x04, 0x11
        /*01ee*/ 	.short	(.L_94 - .L_93)
	.align		4
.L_93:
        /*01f0*/ 	.word	index@(_ZN7cutlass13device_kernelIN5flash11enable_sm90INS1_16FlashAttnFwdSm90INS1_25CollectiveMainloopFwdSm90ILi2EN4cute5tupleIJNS5_1CILi1EEES8_S8_EEENS6_IJNS7_ILi128EEESA_SA_EEELi128ENS_10bfloat16_tEfNS_4arch4Sm90ELb1ELb0ELb1ELb0ELb0ELb0ELb0ELb1ELb1ELb1ELb1ELb0EEENS1_21CollectiveEpilogueFwdISB_S9_SC_SE_Li256ELb0ELb1ELb1ELb0EEENS1_19SingleTileSchedulerILb0ELb1ELb1ELi128EEEEEEEEEvNT_6ParamsE)
        /*01f4*/ 	.word	0x00000000


	//----- nvinfo : EIATTR_REGCOUNT
	.align		4
.L_94:
        /*01f8*/ 	.byte	0x04, 0x2f
        /*01fa*/ 	.short	(.L_96 - .L_95)
	.align		4
.L_95:
        /*01fc*/ 	.word	index@(_ZN7cutlass13device_kernelIN5flash11enable_sm90INS1_16FlashAttnFwdSm90INS1_25CollectiveMainloopFwdSm90ILi2EN4cute5tupleIJNS5_1CILi1EEES8_S8_EEENS6_IJNS7_ILi128EEESA_SA_EEELi128ENS_10bfloat16_tEfNS_4arch4Sm90ELb0ELb1ELb1ELb1ELb0ELb1ELb0ELb1ELb1ELb1ELb1ELb0EEENS1_21CollectiveEpilogueFwdISB_S9_SC_SE_Li256ELb1ELb1ELb1ELb0EEENS1_36VarlenDynamicPersistentTileSchedulerILi128ELi128ELi256ELi128ELb1ELb1ELb1ELb1ELb0ELb1EEEEEEEEEvNT_6ParamsE)
        /*0200*/ 	.word	0x00000004


	//----- nvinfo : EIATTR_FRAME_SIZE
	.align		4
.L_96:
        /*0204*/ 	.byte	0x04, 0x11
        /*0206*/ 	.short	(.L_98 - .L_97)
	.align		4
.L_97:
        /*0208*/ 	.word	index@(_ZN7cutlass13device_kernelIN5flash11enable_sm90INS1_16FlashAttnFwdSm90INS1_25CollectiveMainloopFwdSm90ILi2EN4cute5tupleIJNS5_1CILi1EEES8_S8_EEENS6_IJNS7_ILi128EEESA_SA_EEELi128ENS_10bfloat16_tEfNS_4arch4Sm90ELb0ELb1ELb1ELb1ELb0ELb1ELb0ELb1ELb1ELb1ELb1ELb0EEENS1_21CollectiveEpilogueFwdISB_S9_SC_SE_Li256ELb1ELb1ELb1ELb0EEENS1_36VarlenDynamicPersistentTileSchedulerILi128ELi128ELi256ELi128ELb1ELb1ELb1ELb1ELb0ELb1EEEEEEEEEvNT_6ParamsE)
        /*020c*/ 	.word	0x00000000


	//----- nvinfo : EIATTR_REGCOUNT
	.align		4
.L_98:
        /*0210*/ 	.byte	0x04, 0x2f
        /*0212*/ 	.short	(.L_100 - .L_99)
	.align		4
.L_99:
        /*0214*/ 	.word	index@(_ZN7cutlass13device_kernelIN5flash11enable_sm90INS1_16FlashAttnFwdSm90INS1_25CollectiveMainloopFwdSm90ILi2EN4cute5tupleIJNS5_1CILi1EEES8_S8_EEENS6_IJNS7_ILi128EEESA_SA_EEELi128ENS_10bfloat16_tEfNS_4arch4Sm90ELb0ELb1ELb1ELb1ELb0ELb0ELb0ELb1ELb1ELb1ELb1ELb0EEENS1_21CollectiveEpilogueFwdISB_S9_SC_SE_Li256ELb1ELb1ELb1ELb0EEENS1_36VarlenDynamicPersistentTileSchedulerILi128ELi128ELi256ELi128ELb1ELb1ELb1ELb1ELb0ELb1EEEEEEEEEvNT_6ParamsE)
        /*0218*/ 	.word	0x00000004


	//----- nvinfo : EIATTR_FRAME_SIZE
	.align		4
.L_100:
        /*021c*/ 	.byte	0x04, 0x11
        /*021e*/ 	.short	(.L_102 - .L_101)
	.align		4
.L_101:
        /*0220*/ 	.word	index@(_ZN7cutlass13device_kernelIN5flash11enable_sm90INS1_16FlashAttnFwdSm90INS1_25CollectiveMainloopFwdSm90ILi2EN4cute5tupleIJNS5_1CILi1EEES8_S8_EEENS6_IJNS7_ILi128EEESA_SA_EEELi128ENS_10bfloat16_tEfNS_4arch4Sm90ELb0ELb1ELb1ELb1ELb0ELb0ELb0ELb1ELb1ELb1ELb1ELb0EEENS1_21CollectiveEpilogueFwdISB_S9_SC_SE_Li256ELb1ELb1ELb1ELb0EEENS1_36VarlenDynamicPersistentTileSchedulerILi128ELi128ELi256ELi128ELb1ELb1ELb1ELb1ELb0ELb1EEEEEEEEEvNT_6ParamsE)
        /*0224*/ 	.word	0x00000000


	//----- nvinfo : EIATTR_REGCOUNT
	.align		4
.L_102:
        /*0228*/ 	.byte	0x04, 0x2f
        /*022a*/ 	.short	(.L_104 - .L_103)
	.align		4
.L_103:
        /*022c*/ 	.word	index@(_ZN7cutlass13device_kernelIN5flash11enable_sm90INS1_16FlashAttnFwdSm90INS1_25CollectiveMainloopFwdSm90ILi2EN4cute5tupleIJNS5_1CILi1EEES8_S8_EEENS6_IJNS7_ILi128EEESA_SA_EEELi128ENS_10bfloat16_tEfNS_4arch4Sm90ELb0ELb1ELb1ELb0ELb0ELb0ELb0ELb1ELb1ELb1ELb1ELb0EEENS1_21CollectiveEpilogueFwdISB_S9_SC_SE_Li256ELb0ELb1ELb1ELb0EEENS1_19SingleTileSchedulerILb0ELb1ELb1ELi128EEEEEEEEEvNT_6ParamsE)
        /*0230*/ 	.word	0x00000004


	//----- nvinfo : EIATTR_FRAME_SIZE
	.align		4
.L_104:
        /*0234*/ 	.byte	0x04, 0x11
        /*0236*/ 	.short	(.L_106 - .L_105)
	.align		4
.L_105:
        /*0238*/ 	.word	index@(_ZN7cutlass13device_kernelIN5flash11enable_sm90INS1_16FlashAttnFwdSm90INS1_25CollectiveMainloopFwdSm90ILi2EN4cute5tupleIJNS5_1CILi1EEES8_S8_EEENS6_IJNS7_ILi128EEESA_SA_EEELi128ENS_10bfloat16_tEfNS_4arch4Sm90ELb0ELb1ELb1ELb0ELb0ELb0ELb0ELb1ELb1ELb1ELb1ELb0EEENS1_21CollectiveEpilogueFwdISB_S9_SC_SE_Li256ELb0ELb1ELb1ELb0EEENS1_19SingleTileSchedulerILb0ELb1ELb1ELi128EEEEEEEEEvNT_6ParamsE)
        /*023c*/ 	.word	0x00000000


	//----- nvinfo : EIATTR_REGCOUNT
	.align		4
.L_106:
        /*0240*/ 	.byte	0x04, 0x2f
        /*0242*/ 	.short	(.L_108 - .L_107)
	.align		4
.L_107:
        /*0244*/ 	.word	index@(_ZN7cutlass13device_kernelIN5flash11enable_sm90INS1_16FlashAttnFwdSm90INS1_25CollectiveMainloopFwdSm90ILi2EN4cute5tupleIJNS5_1CILi1EEES8_S8_EEENS6_IJNS7_ILi128EEENS7_ILi176EEESA_EEELi128ENS_10bfloat16_tEfNS_4arch4Sm90ELb0ELb0ELb1ELb1ELb0ELb1ELb0ELb1ELb1ELb1ELb1ELb0EEENS1_21CollectiveEpilogueFwdINS6_IJSA_SA_SB_EEES9_SD_SF_Li256ELb1ELb1ELb1ELb0EEENS1_36VarlenDynamicPersistentTileSchedulerILi128ELi176ELi256ELi128ELb1ELb1ELb1ELb0ELb1ELb1EEEEEEEEEvNT_6ParamsE)
        /*0248*/ 	.word	0x00000004


	//----- nvinfo : EIATTR_FRAME_SIZE
	.align		4
.L_108:
        /*024c*/ 	.byte	0x04, 0x11
        /*024e*/ 	.short	(.L_110 - .L_109)
	.align		4
.L_109:
        /*0250*/ 	.word	index@(_ZN7cutlass13device_kernelIN5flash11enable_sm90INS1_16FlashAttnFwdSm90INS1_25CollectiveMainloopFwdSm90ILi2EN4cute5tupleIJNS5_1CILi1EEES8_S8_EEENS6_IJNS7_ILi128EEENS7_ILi176EEESA_EEELi128ENS_10bfloat16_tEfNS_4arch4Sm90ELb0ELb0ELb1ELb1ELb0ELb1ELb0ELb1ELb1ELb1ELb1ELb0EEENS1_21CollectiveEpilogueFwdINS6_IJSA_SA_SB_EEES9_SD_SF_Li256ELb1ELb1ELb1ELb0EEENS1_36VarlenDynamicPersistentTileSchedulerILi128ELi176ELi256ELi128ELb1ELb1ELb1ELb0ELb1ELb1EEEEEEEEEvNT_6ParamsE)
        /*0254*/ 	.word	0x00000000


	//----- nvinfo : EIATTR_REGCOUNT
	.align		4
.L_110:
        /*0258*/ 	.byte	0x04, 0x2f
        /*025a*/ 	.short	(.L_112 - .L_111)
	.align		4
.L_111:
        /*025c*/ 	.word	index@(_ZN7cutlass13device_kernelIN5flash11enable_sm90INS1_16FlashAttnFwdSm90INS1_25CollectiveMainloopFwdSm90ILi2EN4cute5tupleIJNS5_1CILi1EEES8_S8_EEENS6_IJNS7_ILi128EEENS7_ILi176EEESA_EEELi128ENS_10bfloat16_tEfNS_4arch4Sm90ELb0ELb0ELb1ELb1ELb0ELb0ELb0ELb1ELb1ELb1ELb1ELb0EEENS1_21CollectiveEpilogueFwdINS6_IJSA_SA_SB_EEES9_SD_SF_Li256ELb1ELb1ELb1ELb0EEENS1_36VarlenDynamicPersistentTileSchedulerILi128ELi176ELi256ELi128ELb1ELb1ELb1ELb0ELb1ELb1EEEEEEEEEvNT_6ParamsE)
        /*0260*/ 	.word	0x00000004


	//----- nvinfo : EIATTR_FRAME_SIZE
	.align		4
.L_112:
        /*0264*/ 	.byte	0x04, 0x11
        /*0266*/ 	.short	(.L_114 - .L_113)
	.align		4
.L_113:
        /*0268*/ 	.word	index@(_ZN7cutlass13device_kernelIN5flash11enable_sm90INS1_16FlashAttnFwdSm90INS1_25CollectiveMainloopFwdSm90ILi2EN4cute5tupleIJNS5_1CILi1EEES8_S8_EEENS6_IJNS7_ILi128EEENS7_ILi176EEESA_EEELi128ENS_10bfloat16_tEfNS_4arch4Sm90ELb0ELb0ELb1ELb1ELb0ELb0ELb0ELb1ELb1ELb1ELb1ELb0EEENS1_21CollectiveEpilogueFwdINS6_IJSA_SA_SB_EEES9_SD_SF_Li256ELb1ELb1ELb1ELb0EEENS1_36VarlenDynamicPersistentTileSchedulerILi128ELi176ELi256ELi128ELb1ELb1ELb1ELb0ELb1ELb1EEEEEEEEEvNT_6ParamsE)
        /*026c*/ 	.word	0x00000000


	//----- nvinfo : EIATTR_REGCOUNT
	.align		4
.L_114:
        /*0270*/ 	.byte	0x04, 0x2f
        /*0272*/ 	.short	(.L_116 - .L_115)
	.align		4
.L_115:
        /*0274*/ 	.word	index@(_ZN7cutlass13device_kernelIN5flash11enable_sm90INS1_16FlashAttnFwdSm90INS1_25CollectiveMainloopFwdSm90ILi2EN4cute5tupleIJNS5_1CILi1EEES8_S8_EEENS6_IJNS7_ILi128EEENS7_ILi176EEESA_EEELi128ENS_10bfloat16_tEfNS_4arch4Sm90ELb0ELb0ELb1ELb0ELb0ELb0ELb0ELb1ELb1ELb1ELb1ELb0EEENS1_21CollectiveEpilogueFwdINS6_IJSA_SA_SB_EEES9_SD_SF_Li256ELb0ELb1ELb1ELb0EEENS1_19SingleTileSchedulerILb0ELb1ELb1ELi128EEEEEEEEEvNT_6ParamsE)
        /*0278*/ 	.word	0x00000004


	//----- nvinfo : EIATTR_FRAME_SIZE
	.align		4
.L_116:
        /*027c*/ 	.byte	0x04, 0x11
        /*027e*/ 	.short	(.L_118 - .L_117)
	.align		4
.L_117:
        /*0280*/ 	.word	index@(_ZN7cutlass13device_kernelIN5flash11enable_sm90INS1_16FlashAttnFwdSm90INS1_25CollectiveMainloopFwdSm90ILi2EN4cute5tupleIJNS5_1CILi1EEES8_S8_EEENS6_IJNS7_ILi128EEENS7_ILi176EEESA_EEELi128ENS_10bfloat16_tEfNS_4arch4Sm90ELb0ELb0ELb1ELb0ELb0ELb0ELb0ELb1ELb1ELb1ELb1ELb0EEENS1_21CollectiveEpilogueFwdINS6_IJSA_SA_SB_EEES9_SD_SF_Li256ELb0ELb1ELb1ELb0EEENS1_19SingleTileSchedulerILb0ELb1ELb1ELi128EEEEEEEEEvNT_6ParamsE)
        /*0284*/ 	.word	0x00000000


	//----- nvinfo : EIATTR_REGCOUNT
	.align		4
.L_118:
        /*0288*/ 	.byte	0x04, 0x2f
        /*028a*/ 	.short	(.L_120 - .L_119)
	.align		4
.L_119:
        /*028c*/ 	.word	index@(_ZN7cutlass13device_kernelIN5flash11enable_sm90INS1_16FlashAttnFwdSm90INS1_25CollectiveMainloopFwdSm90ILi2EN4cute5tupleIJNS5_1CILi1EEES8_S8_EEENS6_IJNS7_ILi128EEENS7_ILi112EEENS7_ILi192EEEEEELi192ENS_10bfloat16_tEfNS_4arch4Sm90ELb1ELb0ELb1ELb1ELb0ELb1ELb0ELb1ELb1ELb1ELb1ELb0EEENS1_21CollectiveEpilogueFwdINS6_IJSA_SC_SB_EEES9_SE_SG_Li256ELb1ELb1ELb1ELb0EEENS1_36VarlenDynamicPersistentTileSchedulerILi128ELi112ELi256ELi128ELb1ELb1ELb1ELb1ELb1ELb1EEEEEEEEEvNT_6ParamsE)
        /*0290*/ 	.word	0x00000004


	//----- nvinfo : EIATTR_FRAME_SIZE
	.align		4
.L_120:
        /*0294*/ 	.byte	0x04, 0x11
        /*0296*/ 	.short	(.L_122 - .L_121)
	.align		4
.L_121:
        /*0298*/ 	.word	index@(_ZN7cutlass13device_kernelIN5flash11enable_sm90INS1_16FlashAttnFwdSm90INS1_25CollectiveMainloopFwdSm90ILi2EN4cute5tupleIJNS5_1CILi1EEES8_S8_EEENS6_IJNS7_ILi128EEENS7_ILi112EEENS7_ILi192EEEEEELi192ENS_10bfloat16_tEfNS_4arch4Sm90ELb1ELb0ELb1ELb1ELb0ELb1ELb0ELb1ELb1ELb1ELb1ELb0EEENS1_21CollectiveEpilogueFwdINS6_IJSA_SC_SB_EEES9_SE_SG_Li256ELb1ELb1ELb1ELb0EEENS1_36VarlenDynamicPersistentTileSchedulerILi128ELi112ELi256ELi128ELb1ELb1ELb1ELb1ELb1ELb1EEEEEEEEEvNT_6ParamsE)
        /*029c*/ 	.word	0x00000000


	//----- nvinfo : EIATTR_REGCOUNT
	.align		4
.L_122:
        /*02a0*/ 	.byte	0x04, 0x2f
        /*02a2*/ 	.short	(.L_124 - .L_123)
	.align		4
.L_123:
        /*02a4*/ 	.word	index@(_ZN7cutlass13device_kernelIN5flash11enable_sm90INS1_16FlashAttnFwdSm90INS1_25CollectiveMainloopFwdSm90ILi2EN4cute5tupleIJNS5_1CILi1EEES8_S8_EEENS6_IJNS7_ILi128EEENS7_ILi112EEENS7_ILi192EEEEEELi192ENS_10bfloat16_tEfNS_4arch4Sm90ELb1ELb0ELb1ELb1ELb0ELb0ELb0ELb1ELb1ELb1ELb1ELb0EEENS1_21CollectiveEpilogueFwdINS6_IJSA_SC_SB_EEES9_SE_SG_Li256ELb1ELb1ELb1ELb0EEENS1_36VarlenDynamicPersistentTileSchedulerILi128ELi112ELi256ELi128ELb1ELb1ELb1ELb1ELb1ELb1EEEEEEEEEvNT_6ParamsE)
        /*02a8*/ 	.word	0x00000004


	//----- nvinfo : EIATTR_FRAME_SIZE
	.align		4
.L_124:
        /*02ac*/ 	.byte	0x04, 0x11
        /*02ae*/ 	.short	(.L_126 - .L_125)
	.align		4
.L_125:
        /*02b0*/ 	.word	index@(_ZN7cutlass13device_kernelIN5flash11enable_sm90INS1_16FlashAttnFwdSm90INS1_25CollectiveMainloopFwdSm90ILi2EN4cute5tupleIJNS5_1CILi1EEES8_S8_EEENS6_IJNS7_ILi128EEENS7_ILi112EEENS7_ILi192EEEEEELi192ENS_10bfloat16_tEfNS_4arch4Sm90ELb1ELb0ELb1ELb1ELb0ELb0ELb0ELb1ELb1ELb1ELb1ELb0EEENS1_21CollectiveEpilogueFwdINS6_IJSA_SC_SB_EEES9_SE_SG_Li256ELb1ELb1ELb1ELb0EEENS1_36VarlenDynamicPersistentTileSchedulerILi128ELi112ELi256ELi128ELb1ELb1ELb1ELb1ELb1ELb1EEEEEEEEEvNT_6ParamsE)
        /*02b4*/ 	.word	0x00000000


	//----- nvinfo : EIATTR_REGCOUNT
	.align		4
.L_126:
        /*02b8*/ 	.byte	0x04, 0x2f
        /*02ba*/ 	.short	(.L_128 - .L_127)
	.align		4
.L_127:
        /*02bc*/ 	.word	index@(_ZN7cutlass13device_kernelIN5flash11enable_sm90INS1_16FlashAttnFwdSm90INS1_25CollectiveMainloopFwdSm90ILi2EN4cute5tupleIJNS5_1CILi1EEES8_S8_EEENS6_IJNS7_ILi128EEENS7_ILi112EEENS7_ILi192EEEEEELi192ENS_10bfloat16_tEfNS_4arch4Sm90ELb1ELb0ELb1ELb0ELb0ELb0ELb0ELb1ELb1ELb1ELb1ELb0EEENS1_21CollectiveEpilogueFwdINS6_IJSA_SC_SB_EEES9_SE_SG_Li256ELb0ELb1ELb1ELb0EEENS1_19SingleTileSchedulerILb0ELb1ELb1ELi128EEEEEEEEEvNT_6ParamsE)
        /*02c0*/ 	.word	0x00000004


	//----- nvinfo : EIATTR_FRAME_SIZE
	.align		4
.L_128:
        /*02c4*/ 	.byte	0x04, 0x11
        /*02c6*/ 	.short	(.L_130 - .L_129)
	.align		4
.L_129:
        /*02c8*/ 	.word	index@(_ZN7cutlass13device_kernelIN5flash11enable_sm90INS1_16FlashAttnFwdSm90INS1_25CollectiveMainloopFwdSm90ILi2EN4cute5tupleIJNS5_1CILi1EEES8_S8_EEENS6_IJNS7_ILi128EEENS7_ILi112EEENS7_ILi192EEEEEELi192ENS_10bfloat16_tEfNS_4arch4Sm90ELb1ELb0ELb1ELb0ELb0ELb0ELb0ELb1ELb1ELb1ELb1ELb0EEENS1_21CollectiveEpilogueFwdINS6_IJSA_SC_SB_EEES9_SE_SG_Li256ELb0ELb1ELb1ELb0EEENS1_19SingleTileSchedulerILb0ELb1ELb1ELi128EEEEEEEEEvNT_6ParamsE)
        /*02cc*/ 	.word	0x00000000


	//----- nvinfo : EIATTR_REGCOUNT
	.align		4
.L_130:
        /*02d0*/ 	.byte	0x04, 0x2f
        /*02d2*/ 	.short	(.L_132 - .L_131)
	.align		4
.L_131:
        /*02d4*/ 	.word	index@(_ZN7cutlass13device_kernelIN5flash11enable_sm90INS1_16FlashAttnFwdSm90INS1_25CollectiveMainloopFwdSm90ILi2EN4cute5tupleIJNS5_1CILi1EEES8_S8_EEENS6_IJNS7_ILi128EEENS7_ILi96EEENS7_ILi192EEEEEELi192ENS_10bfloat16_tEfNS_4arch4Sm90ELb0ELb1ELb1ELb1ELb0ELb1ELb0ELb1ELb1ELb1ELb1ELb0EEENS1_21CollectiveEpilogueFwdINS6_IJSA_SC_SB_EEES9_SE_SG_Li256ELb1ELb1ELb1ELb0EEENS1_36VarlenDynamicPersistentTileSchedulerILi128ELi96ELi256ELi128ELb1ELb1ELb1ELb1ELb0ELb1EEEEEEEEEvNT_6ParamsE)
        /*02d8*/ 	.word	0x00000004


	//----- nvinfo : EIATTR_FRAME_SIZE
	.align		4
.L_132:
        /*02dc*/ 	.byte	0x04, 0x11
        /*02de*/ 	.short	(.L_134 - .L_133)
	.align		4
.L_133:
        /*02e0*/ 	.word	index@(_ZN7cutlass13device_kernelIN5flash11enable_sm90INS1_16FlashAttnFwdSm90INS1_25CollectiveMainloopFwdSm90ILi2EN4cute5tupleIJNS5_1CILi1EEES8_S8_EEENS6_IJNS7_ILi128EEENS7_ILi96EEENS7_ILi192EEEEEELi192ENS_10bfloat16_tEfNS_4arch4Sm90ELb0ELb1ELb1ELb1ELb0ELb1ELb0ELb1ELb1ELb1ELb1ELb0EEENS1_21CollectiveEpilogueFwdINS6_IJSA_SC_SB_EEES9_SE_SG_Li256ELb1ELb1ELb1ELb0EEENS1_36VarlenDynamicPersistentTileSchedulerILi128ELi96ELi256ELi128ELb1ELb1ELb1ELb1ELb0ELb1EEEEEEEEEvNT_6ParamsE)
        /*02e4*/ 	.word	0x00000000


	//----- nvinfo : EIATTR_REGCOUNT
	.align		4
.L_134:
        /*02e8*/ 	.byte	0x04, 0x2f
        /*02ea*/ 	.short	(.L_136 - .L_135)
	.align		4
.L_135:
        /*02ec*/ 	.word	index@(_ZN7cutlass13device_kernelIN5flash11enable_sm90INS1_16FlashAttnFwdSm90INS1_25CollectiveMainloopFwdSm90ILi2EN4cute5tupleIJNS5_1CILi1EEES8_S8_EEENS6_IJNS7_ILi128EEENS7_ILi96EEENS7_ILi192EEEEEELi192ENS_10bfloat16_tEfNS_4arch4Sm90ELb0ELb1ELb1ELb1ELb0ELb0ELb0ELb1ELb1ELb1ELb1ELb0EEENS1_21CollectiveEpilogueFwdINS6_IJSA_SC_SB_EEES9_SE_SG_Li256ELb1ELb1ELb1ELb0EEENS1_36VarlenDynamicPersistentTileSchedulerILi128ELi96ELi256ELi128ELb1ELb1ELb1ELb1ELb0ELb1EEEEEEEEEvNT_6ParamsE)
        /*02f0*/ 	.word	0x00000004


	//----- nvinfo : EIATTR_FRAME_SIZE
	.align		4
.L_136:
        /*02f4*/ 	.byte	0x04, 0x11
        /*02f6*/ 	.short	(.L_138 - .L_137)
	.align		4
.L_137:
        /*02f8*/ 	.word	index@(_ZN7cutlass13device_kernelIN5flash11enable_sm90INS1_16FlashAttnFwdSm90INS1_25CollectiveMainloopFwdSm90ILi2EN4cute5tupleIJNS5_1CILi1EEES8_S8_EEENS6_IJNS7_ILi128EEENS7_ILi96EEENS7_ILi192EEEEEELi192ENS_10bfloat16_tEfNS_4arch4Sm90ELb0ELb1ELb1ELb1ELb0ELb0ELb0ELb1ELb1ELb1ELb1ELb0EEENS1_21CollectiveEpilogueFwdINS6_IJSA_SC_SB_EEES9_SE_SG_Li256ELb1ELb1ELb1ELb0EEENS1_36VarlenDynamicPersistentTileSchedulerILi128ELi96ELi256ELi128ELb1ELb1ELb1ELb1ELb0ELb1EEEEEEEEEvNT_6ParamsE)
        /*02fc*/ 	.word	0x00000000


	//----- nvinfo : EIATTR_REGCOUNT
	.align		4
.L_138:
        /*0300*/ 	.byte	0x04, 0x2f
        /*0302*/ 	.short	(.L_140 - .L_139)
	.align		4
.L_139:
        /*0304*/ 	.word	index@(_ZN7cutlass13device_kernelIN5flash11enable_sm90INS1_16FlashAttnFwdSm90INS1_25CollectiveMainloopFwdSm90ILi2EN4cute5tupleIJNS5_1CILi1EEES8_S8_EEENS6_IJNS7_ILi128EEENS7_ILi96EEENS7_ILi192EEEEEELi192ENS_10bfloat16_tEfNS_4arch4Sm90ELb0ELb1ELb1ELb0ELb0ELb0ELb0ELb1ELb1ELb1ELb1ELb0EEENS1_21CollectiveEpilogueFwdINS6_IJSA_SC_SB_EEES9_SE_SG_Li256ELb0ELb1ELb1ELb0EEENS1_19SingleTileSchedulerILb0ELb1ELb1ELi128EEEEEEEEEvNT_6ParamsE)
        /*0308*/ 	.word	0x00000004


	//----- nvinfo : EIATTR_FRAME_SIZE
	.align		4
.L_140:
        /*030c*/ 	.byte	0x04, 0x11
        /*030e*/ 	.short	(.L_142 - .L_141)
	.align		4
.L_141:
        /*0310*/ 	.word	index@(_ZN7cutlass13device_kernelIN5flash11enable_sm90INS1_16FlashAttnFwdSm90INS1_25CollectiveMainloopFwdSm90ILi2EN4cute5tupleIJNS5_1CILi1EEES8_S8_EEENS6_IJNS7_ILi128EEENS7_ILi96EEENS7_ILi192EEEEEELi192ENS_10bfloat16_tEfNS_4arch4Sm90ELb0ELb1ELb1ELb0ELb0ELb0ELb0ELb1ELb1ELb1ELb1ELb0EEENS1_21CollectiveEpilogueFwdINS6_IJSA_SC_SB_EEES9_SE_SG_Li256ELb0ELb1ELb1ELb0EEENS1_19SingleTileSchedulerILb0ELb1ELb1ELi128EEEEEEEEEvNT_6ParamsE)
        /*0314*/ 	.word	0x00000000


	//----- nvinfo : EIATTR_REGCOUNT
	.align		4
.L_142:
        /*0318*/ 	.byte	0x04, 0x2f
        /*031a*/ 	.short	(.L_144 - .L_143)
	.align		4
.L_143:
        /*031c*/ 	.word	index@(_ZN7cutlass13device_kernelIN5flash11enable_sm90INS1_16FlashAttnFwdSm90INS1_25CollectiveMainloopFwdSm90ILi2EN4cute5tupleIJNS5_1CILi1EEES8_S8_EEENS6_IJNS7_ILi128EEENS7_ILi112EEENS7_ILi192EEEEEELi192ENS_10bfloat16_tEfNS_4arch4Sm90ELb0ELb0ELb1ELb1ELb0ELb1ELb0ELb1ELb1ELb1ELb1ELb0EEENS1_21CollectiveEpilogueFwdINS6_IJSA_SC_SB_EEES9_SE_SG_Li256ELb1ELb1ELb1ELb0EEENS1_36VarlenDynamicPersistentTileSchedulerILi128ELi112ELi256ELi128ELb1ELb1ELb1ELb0ELb1ELb1EEEEEEEEEvNT_6ParamsE)
        /*0320*/ 	.word	0x00000004


	//----- nvinfo : EIATTR_FRAME_SIZE
	.align		4
.L_144:
        /*0324*/ 	.byte	0x04, 0x11
        /*0326*/ 	.short	(.L_146 - .L_145)
	.align		4
.L_145:
        /*0328*/ 	.word	index@(_ZN7cutlass13device_kernelIN5flash11enable_sm90INS1_16FlashAttnFwdSm90INS1_25CollectiveMainloopFwdSm90ILi2EN4cute5tupleIJNS5_1CILi1EEES8_S8_EEENS6_IJNS7_ILi128EEENS7_ILi112EEENS7_ILi192EEEEEELi192ENS_10bfloat16_tEfNS_4arch4Sm90ELb0ELb0ELb1ELb1ELb0ELb1ELb0ELb1ELb1ELb1ELb1ELb0EEENS1_21CollectiveEpilogueFwdINS6_IJSA_SC_SB_EEES9_SE_SG_Li256ELb1ELb1ELb1ELb0EEENS1_36VarlenDynamicPersistentTileSchedulerILi128ELi112ELi256ELi128ELb1ELb1ELb1ELb0ELb1ELb1EEEEEEEEEvNT_6ParamsE)
        /*032c*/ 	.word	0x00000000


	//----- nvinfo : EIATTR_REGCOUNT
	.align		4
.L_146:
        /*0330*/ 	.byte	0x04, 0x2f
        /*0332*/ 	.short	(.L_148 - .L_147)
	.align		4
.L_147:
        /*0334*/ 	.word	index@(_ZN7cutlass13device_kernelIN5flash11enable_sm90INS1_16FlashAttnFwdSm90INS1_25CollectiveMainloopFwdSm90ILi2EN4cute5tupleIJNS5_1CILi1EEES8_S8_EEENS6_IJNS7_ILi128EEENS7_ILi112EEENS7_ILi192EEEEEELi192ENS_10bfloat16_tEfNS_4arch4Sm90ELb0ELb0ELb1ELb1ELb0ELb0ELb0ELb1ELb1ELb1ELb1ELb0EEENS1_21CollectiveEpilogueFwdINS6_IJSA_SC_SB_EEES9_SE_SG_Li256ELb1ELb1ELb1ELb0EEENS1_36VarlenDynamicPersistentTileSchedulerILi128ELi112ELi256ELi128ELb1ELb1ELb1ELb0ELb1ELb1EEEEEEEEEvNT_6ParamsE)
        /*0338*/ 	.word	0x00000004


	//----- nvinfo : EIATTR_FRAME_SIZE
	.align		4
.L_148:
        /*033c*/ 	.byte	0x04, 0x11
        /*033e*/ 	.short	(.L_150 - .L_149)
	.align		4
.L_149:
        /*0340*/ 	.word	index@(_ZN7cutlass13device_kernelIN5flash11enable_sm90INS1_16FlashAttnFwdSm90INS1_25CollectiveMainloopFwdSm90ILi2EN4cute5tupleIJNS5_1CILi1EEES8_S8_EEENS6_IJNS7_ILi128EEENS7_ILi112EEENS7_ILi192EEEEEELi192ENS_10bfloat16_tEfNS_4arch4Sm90ELb0ELb0ELb1ELb1ELb0ELb0ELb0ELb1ELb1ELb1ELb1ELb0EEENS1_21CollectiveEpilogueFwdINS6_IJSA_SC_SB_EEES9_SE_SG_Li256ELb1ELb1ELb1ELb0EEENS1_36VarlenDynamicPersistentTileSchedulerILi128ELi112ELi256ELi128ELb1ELb1ELb1ELb0ELb1ELb1EEEEEEEEEvNT_6ParamsE)
        /*0344*/ 	.word	0x00000000


	//----- nvinfo : EIATTR_REGCOUNT
	.align		4
.L_150:
        /*0348*/ 	.byte	0x04, 0x2f
        /*034a*/ 	.short	(.L_152 - .L_151)
	.align		4
.L_151:
        /*034c*/ 	.word	index@(_ZN7cutlass13device_kernelIN5flash11enable_sm90INS1_16FlashAttnFwdSm90INS1_25CollectiveMainloopFwdSm90ILi2EN4cute5tupleIJNS5_1CILi1EEES8_S8_EEENS6_IJNS7_ILi128EEENS7_ILi112EEENS7_ILi192EEEEEELi192ENS_10bfloat16_tEfNS_4arch4Sm90ELb0ELb0ELb1ELb0ELb0ELb0ELb0ELb1ELb1ELb1ELb1ELb0EEENS1_21CollectiveEpilogueFwdINS6_IJSA_SC_SB_EEES9_SE_SG_Li256ELb0ELb1ELb1ELb0EEENS1_19SingleTileSchedulerILb0ELb1ELb1ELi128EEEEEEEEEvNT_6ParamsE)
        /*0350*/ 	.word	0x00000004


	//----- nvinfo : EIATTR_FRAME_SIZE
	.align		4
.L_152:
        /*0354*/ 	.byte	0x04, 0x11
        /*0356*/ 	.short	(.L_154 - .L_153)
	.align		4
.L_153:
        /*0358*/ 	.word	index@(_ZN7cutlass13device_kernelIN5flash11enable_sm90INS1_16FlashAttnFwdSm90INS1_25CollectiveMainloopFwdSm90ILi2EN4cute5tupleIJNS5_1CILi1EEES8_S8_EEENS6_IJNS7_ILi128EEENS7_ILi112EEENS7_ILi192EEEEEELi192ENS_10bfloat16_tEfNS_4arch4Sm90ELb0ELb0ELb1ELb0ELb0ELb0ELb0ELb1ELb1ELb1ELb1ELb0EEENS1_21CollectiveEpilogueFwdINS6_IJSA_SC_SB_EEES9_SE_SG_Li256ELb0ELb1ELb1ELb0EEENS1_19SingleTileSchedulerILb0ELb1ELb1ELi128EEEEEEEEEvNT_6ParamsE)
        /*035c*/ 	.word	0x00000000


	//----- nvinfo : EIATTR_REGCOUNT
	.align		4
.L_154:
        /*0360*/ 	.byte	0x04, 0x2f
        /*0362*/ 	.short	(.L_156 - .L_155)
	.align		4
.L_155:
        /*0364*/ 	.word	index@(_ZN7cutlass13device_kernelIN5flash11enable_sm90INS1_16FlashAttnFwdSm90INS1_25CollectiveMainloopFwdSm90ILi2EN4cute5tupleIJNS5_1CILi1EEES8_S8_EEENS6_IJNS7_ILi128EEENS7_ILi80EEENS7_ILi256EEEEEELi256ENS_10bfloat16_tEfNS_4arch4Sm90ELb1ELb0ELb1ELb1ELb0ELb1ELb0ELb1ELb1ELb1ELb1ELb0EEENS1_21CollectiveEpilogueFwdINS6_IJSA_SC_SB_EEES9_SE_SG_Li256ELb1ELb1ELb1ELb0EEENS1_36VarlenDynamicPersistentTileSchedulerILi128ELi80ELi256ELi128ELb1ELb1ELb1ELb1ELb1ELb1EEEEEEEEEvNT_6ParamsE)
        /*0368*/ 	.word	0x00000004


	//----- nvinfo : EIATTR_FRAME_SIZE
	.align		4
.L_156:
        /*036c*/ 	.byte	0x04, 0x11
        /*036e*/ 	.short	(.L_158 - .L_157)
	.align		4
.L_157:
        /*0370*/ 	.word	index@(_ZN7cutlass13device_kernelIN5flash11enable_sm90INS1_16FlashAttnFwdSm90INS1_25CollectiveMainloopFwdSm90ILi2EN4cute5tupleIJNS5_1CILi1EEES8_S8_EEENS6_IJNS7_ILi128EEENS7_ILi80EEENS7_ILi256EEEEEELi256ENS_10bfloat16_tEfNS_4arch4Sm90ELb1ELb0ELb1ELb1ELb0ELb1ELb0ELb1ELb1ELb1ELb1ELb0EEENS1_21CollectiveEpilogueFwdINS6_IJSA_SC_SB_EEES9_SE_SG_Li256ELb1ELb1ELb1ELb0EEENS1_36VarlenDynamicPersistentTileSchedulerILi128ELi80ELi256ELi128ELb1ELb1ELb1ELb1ELb1ELb1EEEEEEEEEvNT_6ParamsE)
        /*0374*/ 	.word	0x00000000


	//----- nvinfo : EIATTR_REGCOUNT
	.align		4
.L_158:
        /*0378*/ 	.byte	0x04, 0x2f
        /*037a*/ 	.short	(.L_160 - .L_159)
	.align		4
.L_159:
        /*037c*/ 	.word	index@(_ZN7cutlass13device_kernelIN5flash11enable_sm90INS1_16FlashAttnFwdSm90INS1_25CollectiveMainloopFwdSm90ILi2EN4cute5tupleIJNS5_1CILi1EEES8_S8_EEENS6_IJNS7_ILi128EEENS7_ILi80EEENS7_ILi256EEEEEELi256ENS_10bfloat16_tEfNS_4arch4Sm90ELb1ELb0ELb1ELb1ELb0ELb0ELb0ELb1ELb1ELb1ELb1ELb0EEENS1_21CollectiveEpilogueFwdINS6_IJSA_SC_SB_EEES9_SE_SG_Li256ELb1ELb1ELb1ELb0EEENS1_36VarlenDynamicPersistentTileSchedulerILi128ELi80ELi256ELi128ELb1ELb1ELb1ELb1ELb1ELb1EEEEEEEEEvNT_6ParamsE)
        /*0380*/ 	.word	0x00000004


	//----- nvinfo : EIATTR_FRAME_SIZE
	.align		4
.L_160:
        /*0384*/ 	.byte	0x04, 0x11
        /*0386*/ 	.short	(.L_162 - .L_161)
	.align		4
.L_161:
        /*0388*/ 	.word	index@(_ZN7cutlass13device_kernelIN5flash11enable_sm90INS1_16FlashAttnFwdSm90INS1_25CollectiveMainloopFwdSm90ILi2EN4cute5tupleIJNS5_1CILi1EEES8_S8_EEENS6_IJNS7_ILi128EEENS7_ILi80EEENS7_ILi256EEEEEELi256ENS_10bfloat16_tEfNS_4arch4Sm90ELb1ELb0ELb1ELb1ELb0ELb0ELb0ELb1ELb1ELb1ELb1ELb0EEENS1_21CollectiveEpilogueFwdINS6_IJSA_SC_SB_EEES9_SE_SG_Li256ELb1ELb1ELb1ELb0EEENS1_36VarlenDynamicPersistentTileSchedulerILi128ELi80ELi256ELi128ELb1ELb1ELb1ELb1ELb1ELb1EEEEEEEEEvNT_6ParamsE)
        /*038c*/ 	.word	0x00000000


	//----- nvinfo : EIATTR_REGCOUNT
	.align		4
.L_162:
        /*0390*/ 	.byte	0x04, 0x2f
        /*0392*/ 	.short	(.L_164 - .L_163)
	.align		4
.L_163:
        /*0394*/ 	.word	index@(_ZN7cutlass13device_kernelIN5flash11enable_sm90INS1_16FlashAttnFwdSm90INS1_25CollectiveMainloopFwdSm90ILi2EN4cute5tupleIJNS5_1CILi1EEES8_S8_EEENS6_IJNS7_ILi128EEENS7_ILi80EEENS7_ILi256EEEEEELi256ENS_10bfloat16_tEfNS_4arch4Sm90ELb1ELb0ELb1ELb0ELb0ELb0ELb0ELb1ELb1ELb1ELb1ELb0EEENS1_21CollectiveEpilogueFwdINS6_IJSA_SC_SB_EEES9_SE_SG_Li256ELb0ELb1ELb1ELb0EEENS1_19SingleTileSchedulerILb0ELb1ELb1ELi128EEEEEEEEEvNT_6ParamsE)
        /*0398*/ 	.word	0x00000004


	//----- nvinfo : EIATTR_FRAME_SIZE
	.align		4
.L_164:
        /*039c*/ 	.byte	0x04, 0x11
        /*039e*/ 	.short	(.L_166 - .L_165)
	.align		4
.L_165:
        /*03a0*/ 	.word	index@(_ZN7cutlass13device_kernelIN5flash11enable_sm90INS1_16FlashAttnFwdSm90INS1_25CollectiveMainloopFwdSm90ILi2EN4cute5tupleIJNS5_1CILi1EEES8_S8_EEENS6_IJNS7_ILi128EEENS7_ILi80EEENS7_ILi256EEEEEELi256ENS_10bfloat16_tEfNS_4arch4Sm90ELb1ELb0ELb1ELb0ELb0ELb0ELb0ELb1ELb1ELb1ELb1ELb0EEENS1_21CollectiveEpilogueFwdINS6_IJSA_SC_SB_EEES9_SE_SG_Li256ELb0ELb1ELb1ELb0EEENS1_19SingleTileSchedulerILb0ELb1ELb1ELi128EEEEEEEEEvNT_6ParamsE)
        /*03a4*/ 	.word	0x00000000


	//----- nvinfo : EIATTR_REGCOUNT
	.align		4
.L_166:
        /*03a8*/ 	.byte	0x04, 0x2f
        /*03aa*/ 	.short	(.L_168 - .L_167)
	.align		4
.L_167:
        /*03ac*/ 	.word	index@(_ZN7cutlass13device_kernelIN5flash11enable_sm90INS1_16FlashAttnFwdSm90INS1_25CollectiveMainloopFwdSm90ILi2EN4cute5tupleIJNS5_1CILi1EEES8_S8_EEENS6_IJNS7_ILi128EEENS7_ILi64EEENS7_ILi256EEEEEELi256ENS_10bfloat16_tEfNS_4arch4Sm90ELb0ELb1ELb1ELb1ELb0ELb1ELb0ELb1ELb1ELb1ELb1ELb0EEENS1_21CollectiveEpilogueFwdINS6_IJSA_SC_SB_EEES9_SE_SG_Li256ELb1ELb1ELb1ELb0EEENS1_36VarlenDynamicPersistentTileSchedulerILi128ELi64ELi256ELi128ELb1ELb1ELb1ELb1ELb0ELb1EEEEEEEEEvNT_6ParamsE)
        /*03b0*/ 	.word	0x00000004


	//----- nvinfo : EIATTR_FRAME_SIZE
	.align		4
.L_168:
        /*03b4*/ 	.byte	0x04, 0x11
        /*03b6*/ 	.short	(.L_170 - .L_169)
	.align		4
.L_169:
        /*03b8*/ 	.word	index@(_ZN7cutlass13device_kernelIN5flash11enable_sm90INS1_16FlashAttnFwdSm90INS1_25CollectiveMainloopFwdSm90ILi2EN4cute5tupleIJNS5_1CILi1EEES8_S8_EEENS6_IJNS7_ILi128EEENS7_ILi64EEENS7_ILi256EEEEEELi256ENS_10bfloat16_tEfNS_4arch4Sm90ELb0ELb1ELb1ELb1ELb0ELb1ELb0ELb1ELb1ELb1ELb1ELb0EEENS1_21CollectiveEpilogueFwdINS6_IJSA_SC_SB_EEES9_SE_SG_Li256ELb1ELb1ELb1ELb0EEENS1_36VarlenDynamicPersistentTileSchedulerILi128ELi64ELi256ELi128ELb1ELb1ELb1ELb1ELb0ELb1EEEEEEEEEvNT_6ParamsE)
        /*03bc*/ 	.word	0x00000000


	//----- nvinfo : EIATTR_REGCOUNT
	.align		4
.L_170:
        /*03c0*/ 	.byte	0x04, 0x2f
        /*03c2*/ 	.short	(.L_172 - .L_171)
	.align		4
.L_171:
        /*03c4*/ 	.word	index@(_ZN7cutlass13device_kernelIN5flash11enable_sm90INS1_16FlashAttnFwdSm90INS1_25CollectiveMainloopFwdSm90ILi2EN4cute5tupleIJNS5_1CILi1EEES8_S8_EEENS6_IJNS7_ILi128EEENS7_ILi64EEENS7_ILi256EEEEEELi256ENS_10bfloat16_tEfNS_4arch4Sm90ELb0ELb1ELb1ELb1ELb0ELb0ELb0ELb1ELb1ELb1ELb1ELb0EEENS1_21CollectiveEpilogueFwdINS6_IJSA_SC_SB_EEES9_SE_SG_Li256ELb1ELb1ELb1ELb0EEENS1_36VarlenDynamicPersistentTileSchedulerILi128ELi64ELi256ELi128ELb1ELb1ELb1ELb1ELb0ELb1EEEEEEEEEvNT_6ParamsE)
        /*03c8*/ 	.word	0x00000004


	//----- nvinfo : EIATTR_FRAME_SIZE
	.align		4
.L_172:
        /*03cc*/ 	.byte	0x04, 0x11
        /*03ce*/ 	.short	(.L_174 - .L_173)
	.align		4
.L_173:
        /*03d0*/ 	.word	index@(_ZN7cutlass13device_kernelIN5flash11enable_sm90INS1_16FlashAttnFwdSm90INS1_25CollectiveMainloopFwdSm90ILi2EN4cute5tupleIJNS5_1CILi1EEES8_S8_EEENS6_IJNS7_ILi128EEENS7_ILi64EEENS7_ILi256EEEEEELi256ENS_10bfloat16_tEfNS_4arch4Sm90ELb0ELb1ELb1ELb1ELb0ELb0ELb0ELb1ELb1ELb1ELb1ELb0EEENS1_21CollectiveEpilogueFwdINS6_IJSA_SC_SB_EEES9_SE_SG_Li256ELb1ELb1ELb1ELb0EEENS1_36VarlenDynamicPersistentTileSchedulerILi128ELi64ELi256ELi128ELb1ELb1ELb1ELb1ELb0ELb1EEEEEEEEEvNT_6ParamsE)
        /*03d4*/ 	.word	0x00000000


	//----- nvinfo : EIATTR_REGCOUNT
	.align		4
.L_174:
        /*03d8*/ 	.byte	0x04, 0x2f
        /*03da*/ 	.short	(.L_176 - .L_175)
	.align		4
.L_175:
        /*03dc*/ 	.word	index@(_ZN7cutlass13device_kernelIN5flash11enable_sm90INS1_16FlashAttnFwdSm90INS1_25CollectiveMainloopFwdSm90ILi2EN4cute5tupleIJNS5_1CILi1EEES8_S8_EEENS6_IJNS7_ILi128EEENS7_ILi64EEENS7_ILi256EEEEEELi256ENS_10bfloat16_tEfNS_4arch4Sm90ELb0ELb1ELb1ELb0ELb0ELb0ELb0ELb1ELb1ELb1ELb1ELb0EEENS1_21CollectiveEpilogueFwdINS6_IJSA_SC_SB_EEES9_SE_SG_Li256ELb0ELb1ELb1ELb0EEENS1_19SingleTileSchedulerILb0ELb1ELb1ELi128EEEEEEEEEvNT_6ParamsE)
        /*03e0*/ 	.word	0x00000004


	//----- nvinfo : EIATTR_FRAME_SIZE
	.align		4
.L_176:
        /*03e4*/ 	.byte	0x04, 0x11
        /*03e6*/ 	.short	(.L_178 - .L_177)
	.align		4
.L_177:
        /*03e8*/ 	.word	index@(_ZN7cutlass13device_kernelIN5flash11enable_sm90INS1_16FlashAttnFwdSm90INS1_25CollectiveMainloopFwdSm90ILi2EN4cute5tupleIJNS5_1CILi1EEES8_S8_EEENS6_IJNS7_ILi128EEENS7_ILi64EEENS7_ILi256EEEEEELi256ENS_10bfloat16_tEfNS_4arch4Sm90ELb0ELb1ELb1ELb0ELb0ELb0ELb0ELb1ELb1ELb1ELb1ELb0EEENS1_21CollectiveEpilogueFwdINS6_IJSA_SC_SB_EEES9_SE_SG_Li256ELb0ELb1ELb1ELb0EEENS1_19SingleTileSchedulerILb0ELb1ELb1ELi128EEEEEEEEEvNT_6ParamsE)
        /*03ec*/ 	.word	0x00000000


	//----- nvinfo : EIATTR_REGCOUNT
	.align		4
.L_178:
        /*03f0*/ 	.byte	0x04, 0x2f
        /*03f2*/ 	.short	(.L_180 - .L_179)
	.align		4
.L_179:
        /*03f4*/ 	.word	index@(_ZN7cutlass13device_kernelIN5flash11enable_sm90INS1_16FlashAttnFwdSm90INS1_25CollectiveMainloopFwdSm90ILi2EN4cute5tupleIJNS5_1CILi1EEES8_S8_EEENS6_IJNS7_ILi128EEENS7_ILi80EEENS7_ILi256EEEEEELi256ENS_10bfloat16_tEfNS_4arch4Sm90ELb0ELb0ELb1ELb1ELb0ELb1ELb0ELb1ELb1ELb1ELb1ELb0EEENS1_21CollectiveEpilogueFwdINS6_IJSA_SC_SB_EEES9_SE_SG_Li256ELb1ELb1ELb1ELb0EEENS1_36VarlenDynamicPersistentTileSchedulerILi128ELi80ELi256ELi128ELb1ELb1ELb1ELb0ELb1ELb1EEEEEEEEEvNT_6ParamsE)
        /*03f8*/ 	.word	0x00000004


	//----- nvinfo : EIATTR_FRAME_SIZE
	.align		4
.L_180:
        /*03fc*/ 	.byte	0x04, 0x11
        /*03fe*/ 	.short	(.L_182 - .L_181)
	.align		4
.L_181:
        /*0400*/ 	.word	index@(_ZN7cutlass13device_kernelIN5flash11enable_sm90INS1_16FlashAttnFwdSm90INS1_25CollectiveMainloopFwdSm90ILi2EN4cute5tupleIJNS5_1CILi1EEES8_S8_EEENS6_IJNS7_ILi128EEENS7_ILi80EEENS7_ILi256EEEEEELi256ENS_10bfloat16_tEfNS_4arch4Sm90ELb0ELb0ELb1ELb1ELb0ELb1ELb0ELb1ELb1ELb1ELb1ELb0EEENS1_21CollectiveEpilogueFwdINS6_IJSA_SC_SB_EEES9_SE_SG_Li256ELb1ELb1ELb1ELb0EEENS1_36VarlenDynamicPersistentTileSchedulerILi128ELi80ELi256ELi128ELb1ELb1ELb1ELb0ELb1ELb1EEEEEEEEEvNT_6ParamsE)
        /*0404*/ 	.word	0x00000000


	//----- nvinfo : EIATTR_REGCOUNT
	.align		4
.L_182:
        /*0408*/ 	.byte	0x04, 0x2f
        /*040a*/ 	.short	(.L_184 - .L_183)
	.align		4
.L_183:
        /*040c*/ 	.word	index@(_ZN7cutlass13device_kernelIN5flash11enable_sm90INS1_16FlashAttnFwdSm90INS1_25CollectiveMainloopFwdSm90ILi2EN4cute5tupleIJNS5_1CILi1EEES8_S8_EEENS6_IJNS7_ILi128EEENS7_ILi80EEENS7_ILi256EEEEEELi256ENS_10bfloat16_tEfNS_4arch4Sm90ELb0ELb0ELb1ELb1ELb0ELb0ELb0ELb1ELb1ELb1ELb1ELb0EEENS1_21CollectiveEpilogueFwdINS6_IJSA_SC_SB_EEES9_SE_SG_Li256ELb1ELb1ELb1ELb0EEENS1_36VarlenDynamicPersistentTileSchedulerILi128ELi80ELi256ELi128ELb1ELb1ELb1ELb0ELb1ELb1EEEEEEEEEvNT_6ParamsE)
        /*0410*/ 	.word	0x00000004


	//----- nvinfo : EIATTR_FRAME_SIZE
	.align		4
.L_184:
        /*0414*/ 	.byte	0x04, 0x11
        /*0416*/ 	.short	(.L_186 - .L_185)
	.align		4
.L_185:
        /*0418*/ 	.word	index@(_ZN7cutlass13device_kernelIN5flash11enable_sm90INS1_16FlashAttnFwdSm90INS1_25CollectiveMainloopFwdSm90ILi2EN4cute5tupleIJNS5_1CILi1EEES8_S8_EEENS6_IJNS7_ILi128EEENS7_ILi80EEENS7_ILi256EEEEEELi256ENS_10bfloat16_tEfNS_4arch4Sm90ELb0ELb0ELb1ELb1ELb0ELb0ELb0ELb1ELb1ELb1ELb1ELb0EEENS1_21CollectiveEpilogueFwdINS6_IJSA_SC_SB_EEES9_SE_SG_Li256ELb1ELb1ELb1ELb0EEENS1_36VarlenDynamicPersistentTileSchedulerILi128ELi80ELi256ELi128ELb1ELb1ELb1ELb0ELb1ELb1EEEEEEEEEvNT_6ParamsE)
        /*041c*/ 	.word	0x00000000


	//----- nvinfo : EIATTR_REGCOUNT
	.align		4
.L_186:
        /*0420*/ 	.byte	0x04, 0x2f
        /*0422*/ 	.short	(.L_188 - .L_187)
	.align		4
.L_187:
        /*0424*/ 	.word	index@(_ZN7cutlass13device_kernelIN5flash11enable_sm90INS1_16FlashAttnFwdSm90INS1_25CollectiveMainloopFwdSm90ILi2EN4cute5tupleIJNS5_1CILi1EEES8_S8_EEENS6_IJNS7_ILi128EEENS7_ILi80EEENS7_ILi256EEEEEELi256ENS_10bfloat16_tEfNS_4arch4Sm90ELb0ELb0ELb1ELb0ELb0ELb0ELb0ELb1ELb1ELb1ELb1ELb0EEENS1_21CollectiveEpilogueFwdINS6_IJSA_SC_SB_EEES9_SE_SG_Li256ELb0ELb1ELb1ELb0EEENS1_19SingleTileSchedulerILb0ELb1ELb1ELi128EEEEEEEEEvNT_6ParamsE)
        /*0428*/ 	.word	0x00000004


	//----- nvinfo : EIATTR_FRAME_SIZE
	.align		4
.L_188:
        /*042c*/ 	.byte	0x04, 0x11
        /*042e*/ 	.short	(.L_190 - .L_189)
	.align		4
.L_189:
        /*0430*/ 	.word	index@(_ZN7cutlass13device_kernelIN5flash11enable_sm90INS1_16FlashAttnFwdSm90INS1_25CollectiveMainloopFwdSm90ILi2EN4cute5tupleIJNS5_1CILi1EEES8_S8_EEENS6_IJNS7_ILi128EEENS7_ILi80EEENS7_ILi256EEEEEELi256ENS_10bfloat16_tEfNS_4arch4Sm90ELb0ELb0ELb1ELb0ELb0ELb0ELb0ELb1ELb1ELb1ELb1ELb0EEENS1_21CollectiveEpilogueFwdINS6_IJSA_SC_SB_EEES9_SE_SG_Li256ELb0ELb1ELb1ELb0EEENS1_19SingleTileSchedulerILb0ELb1ELb1ELi128EEEEEEEEEvNT_6ParamsE)
        /*0434*/ 	.word	0x00000000


	//----- nvinfo : EIATTR_MIN_STACK_SIZE
	.align		4
.L_190:
        /*0438*/ 	.byte	0x04, 0x12
        /*043a*/ 	.short	(.L_192 - .L_191)
	.align		4
.L_191:
        /*043c*/ 	.word	index@(_ZN7cutlass13device_kernelIN5flash11enable_sm90INS1_16FlashAttnFwdSm90INS1_25CollectiveMainloopFwdSm90ILi2EN4cute5tupleIJNS5_1CILi1EEES8_S8_EEENS6_IJNS7_ILi128EEENS7_ILi80EEENS7_ILi256EEEEEELi256ENS_10bfloat16_tEfNS_4arch4Sm90ELb0ELb0ELb1ELb0ELb0ELb0ELb0ELb1ELb1ELb1ELb1ELb0EEENS1_21CollectiveEpilogueFwdINS6_IJSA_SC_SB_EEES9_SE_SG_Li256ELb0ELb1ELb1ELb0EEENS1_19SingleTileSchedulerILb0ELb1ELb1ELi128EEEEEEEEEvNT_6ParamsE)
        /*0440*/ 	.word	0x00000000


	//----- nvinfo : EIATTR_MIN_STACK_SIZE
	.align		4
.L_192:
        /*0444*/ 	.byte	0x04, 0x12
        /*0446*/ 	.short	(.L_194 - .L_193)
	.align		4
.L_193:
        /*0448*/ 	.word	index@(_ZN7cutlass13device_kernelIN5flash11enable_sm90INS1_16FlashAttnFwdSm90INS1_25CollectiveMainloopFwdSm90ILi2EN4cute5tupleIJNS5_1CILi1EEES8_S8_EEENS6_IJNS7_ILi128EEENS7_ILi80EEENS7_ILi256EEEEEELi256ENS_10bfloat16_tEfNS_4arch4Sm90ELb0ELb0ELb1ELb1ELb0ELb0ELb0ELb1ELb1ELb1ELb1ELb0EEENS1_21CollectiveEpilogueFwdINS6_IJSA_SC_SB_EEES9_SE_SG_Li256ELb1ELb1ELb1ELb0EEENS1_36VarlenDynamicPersistentTileSchedulerILi128ELi80ELi256ELi128ELb1ELb1ELb1ELb0ELb1ELb1EEEEEEEEEvNT_6ParamsE)
        /*044c*/ 	.word	0x00000000


	//----- nvinfo : EIATTR_MIN_STACK_SIZE
	.align		4
.L_194:
        /*0450*/ 	.byte	0x04, 0x12
        /*0452*/ 	.short	(.L_196 - .L_195)
	.align		4
.L_195:
        /*0454*/ 	.word	index@(_ZN7cutlass13device_kernelIN5flash11enable_sm90INS1_16FlashAttnFwdSm90INS1_25CollectiveMainloopFwdSm90ILi2EN4cute5tupleIJNS5_1CILi1EEES8_S8_EEENS6_IJNS7_ILi128EEENS7_ILi80EEENS7_ILi256EEEEEELi256ENS_10bfloat16_tEfNS_4arch4Sm90ELb0ELb0ELb1ELb1ELb0ELb1ELb0ELb1ELb1ELb1ELb1ELb0EEENS1_21CollectiveEpilogueFwdINS6_IJSA_SC_SB_EEES9_SE_SG_Li256ELb1ELb1ELb1ELb0EEENS1_36VarlenDynamicPersistentTileSchedulerILi128ELi80ELi256ELi128ELb1ELb1ELb1ELb0ELb1ELb1EEEEEEEEEvNT_6ParamsE)
        /*0458*/ 	.word	0x00000000


	//----- nvinfo : EIATTR_MIN_STACK_SIZE
	.align		4
.L_196:
        /*045c*/ 	.byte	0x04, 0x12
        /*045e*/ 	.short	(.L_198 - .L_197)
	.align		4
.L_197:
        /*0460*/ 	.word	index@(_ZN7cutlass13device_kernelIN5flash11enable_sm90INS1_16FlashAttnFwdSm90INS1_25CollectiveMainloopFwdSm90ILi2EN4cute5tupleIJNS5_1CILi1EEES8_S8_EEENS6_IJNS7_ILi128EEENS7_ILi64EEENS7_ILi256EEEEEELi256ENS_10bfloat16_tEfNS_4arch4Sm90ELb0ELb1ELb1ELb0ELb0ELb0ELb0ELb1ELb1ELb1ELb1ELb0EEENS1_21CollectiveEpilogueFwdINS6_IJSA_SC_SB_EEES9_SE_SG_Li256ELb0ELb1ELb1ELb0EEENS1_19SingleTileSchedulerILb0ELb1ELb1ELi128EEEEEEEEEvNT_6ParamsE)
        /*0464*/ 	.word	0x00000000


	//----- nvinfo : EIATTR_MIN_STACK_SIZE
	.align		4
.L_198:
        /*0468*/ 	.byte	0x04, 0x12
        /*046a*/ 	.short	(.L_200 - .L_199)
	.align		4
.L_199:
        /*046c*/ 	.word	index@(_ZN7cutlass13device_kernelIN5flash11enable_sm90INS1_16FlashAttnFwdSm90INS1_25CollectiveMainloopFwdSm90ILi2EN4cute5tupleIJNS5_1CILi1EEES8_S8_EEENS6_IJNS7_ILi128EEENS7_ILi64EEENS7_ILi256EEEEEELi256ENS_10bfloat16_tEfNS_4arch4Sm90ELb0ELb1ELb1ELb1ELb0ELb0ELb0ELb1ELb1ELb1ELb1ELb0EEENS1_21CollectiveEpilogueFwdINS6_IJSA_SC_SB_EEES9_SE_SG_Li256ELb1ELb1ELb1ELb0EEENS1_36VarlenDynamicPersistentTileSchedulerILi128ELi64ELi256ELi128ELb1ELb1ELb1ELb1ELb0ELb1EEEEEEEEEvNT_6ParamsE)
        /*0470*/ 	.word	0x00000000


	//----- nvinfo : EIATTR_MIN_STACK_SIZE
	.align		4
.L_200:
        /*0474*/ 	.byte	0x04, 0x12
        /*0476*/ 	.short	(.L_202 - .L_201)
	.align		4
.L_201:
        /*0478*/ 	.word	index@(_ZN7cutlass13device_kernelIN5flash11enable_sm90INS1_16FlashAttnFwdSm90INS1_25CollectiveMainloopFwdSm90ILi2EN4cute5tupleIJNS5_1CILi1EEES8_S8_EEENS6_IJNS7_ILi128EEENS7_ILi64EEENS7_ILi256EEEEEELi256ENS_10bfloat16_tEfNS_4arch4Sm90ELb0ELb1ELb1ELb1ELb0ELb1ELb0ELb1ELb1ELb1ELb1ELb0EEENS1_21CollectiveEpilogueFwdINS6_IJSA_SC_SB_EEES9_SE_SG_Li256ELb1ELb1ELb1ELb0EEENS1_36VarlenDynamicPersistentTileSchedulerILi128ELi64ELi256ELi128ELb1ELb1ELb1ELb1ELb0ELb1EEEEEEEEEvNT_6ParamsE)
        /*047c*/ 	.word	0x00000000


	//----- nvinfo : EIATTR_MIN_STACK_SIZE
	.align		4
.L_202:
        /*0480*/ 	.byte	0x04, 0x12
        /*0482*/ 	.short	(.L_204 - .L_203)
	.align		4
.L_203:
        /*0484*/ 	.word	index@(_ZN7cutlass13device_kernelIN5flash11enable_sm90INS1_16FlashAttnFwdSm90INS1_25CollectiveMainloopFwdSm90ILi2EN4cute5tupleIJNS5_1CILi1EEES8_S8_EEENS6_IJNS7_ILi128EEENS7_ILi80EEENS7_ILi256EEEEEELi256ENS_10bfloat16_tEfNS_4arch4Sm90ELb1ELb0ELb1ELb0ELb0ELb0ELb0ELb1ELb1ELb1ELb1ELb0EEENS1_21CollectiveEpilogueFwdINS6_IJSA_SC_SB_EEES9_SE_SG_Li256ELb0ELb1ELb1ELb0EEENS1_19SingleTileSchedulerILb0ELb1ELb1ELi128EEEEEEEEEvNT_6ParamsE)
        /*0488*/ 	.word	0x00000000


	//----- nvinfo : EIATTR_MIN_STACK_SIZE
	.align		4
.L_204:
        /*048c*/ 	.byte	0x04, 0x12
        /*048e*/ 	.short	(.L_206 - .L_205)
	.align		4
.L_205:
        /*0490*/ 	.word	index@(_ZN7cutlass13device_kernelIN5flash11enable_sm90INS1_16FlashAttnFwdSm90INS1_25CollectiveMainloopFwdSm90ILi2EN4cute5tupleIJNS5_1CILi1EEES8_S8_EEENS6_IJNS7_ILi128EEENS7_ILi80EEENS7_ILi256EEEEEELi256ENS_10bfloat16_tEfNS_4arch4Sm90ELb1ELb0ELb1ELb1ELb0ELb0ELb0ELb1ELb1ELb1ELb1ELb0EEENS1_21CollectiveEpilogueFwdINS6_IJSA_SC_SB_EEES9_SE_SG_Li256ELb1ELb1ELb1ELb0EEENS1_36VarlenDynamicPersistentTileSchedulerILi128ELi80ELi256ELi128ELb1ELb1ELb1ELb1ELb1ELb1EEEEEEEEEvNT_6ParamsE)
        /*0494*/ 	.word	0x00000000


	//----- nvinfo : EIATTR_MIN_STACK_SIZE
	.align		4
.L_206:
        /*0498*/ 	.byte	0x04, 0x12
        /*049a*/ 	.short	(.L_208 - .L_207)
	.align		4
.L_207:
        /*049c*/ 	.word	index@(_ZN7cutlass13device_kernelIN5flash11enable_sm90INS1_16FlashAttnFwdSm90INS1_25CollectiveMainloopFwdSm90ILi2EN4cute5tupleIJNS5_1CILi1EEES8_S8_EEENS6_IJNS7_ILi128EEENS7_ILi80EEENS7_ILi256EEEEEELi256ENS_10bfloat16_tEfNS_4arch4Sm90ELb1ELb0ELb1ELb1ELb0ELb1ELb0ELb1ELb1ELb1ELb1ELb0EEENS1_21CollectiveEpilogueFwdINS6_IJSA_SC_SB_EEES9_SE_SG_Li256ELb1ELb1ELb1ELb0EEENS1_36VarlenDynamicPersistentTileSchedulerILi128ELi80ELi256ELi128ELb1ELb1ELb1ELb1ELb1ELb1EEEEEEEEEvNT_6ParamsE)
        /*04a0*/ 	.word	0x00000000


	//----- nvinfo : EIATTR_MIN_STACK_SIZE
	.align		4
.L_208:
        /*04a4*/ 	.byte	0x04, 0x12
        /*04a6*/ 	.short	(.L_210 - .L_209)
	.align		4
.L_209:
        /*04a8*/ 	.word	index@(_ZN7cutlass13device_kernelIN5flash11enable_sm90INS1_16FlashAttnFwdSm90INS1_25CollectiveMainloopFwdSm90ILi2EN4cute5tupleIJNS5_1CILi1EEES8_S8_EEENS6_IJNS7_ILi128EEENS7_ILi112EEENS7_ILi192EEEEEELi192ENS_10bfloat16_tEfNS_4arch4Sm90ELb0ELb0ELb1ELb0ELb0ELb0ELb0ELb1ELb1ELb1ELb1ELb0EEENS1_21CollectiveEpilogueFwdINS6_IJSA_SC_SB_EEES9_SE_SG_Li256ELb0ELb1ELb1ELb0EEENS1_19SingleTileSchedulerILb0ELb1ELb1ELi128EEEEEEEEEvNT_6ParamsE)
        /*04ac*/ 	.word	0x00000000


	//----- nvinfo : EIATTR_MIN_STACK_SIZE
	.align		4
.L_210:
        /*04b0*/ 	.byte	0x04, 0x12
        /*04b2*/ 	.short	(.L_212 - .L_211)
	.align		4
.L_211:
        /*04b4*/ 	.word	index@(_ZN7cutlass13device_kernelIN5flash11enable_sm90INS1_16FlashAttnFwdSm90INS1_25CollectiveMainloopFwdSm90ILi2EN4cute5tupleIJNS5_1CILi1EEES8_S8_EEENS6_IJNS7_ILi128EEENS7_ILi112EEENS7_ILi192EEEEEELi192ENS_10bfloat16_tEfNS_4arch4Sm90ELb0ELb0ELb1ELb1ELb0ELb0ELb0ELb1ELb1ELb1ELb1ELb0EEENS1_21CollectiveEpilogueFwdINS6_IJSA_SC_SB_EEES9_SE_SG_Li256ELb1ELb1ELb1ELb0EEENS1_36VarlenDynamicPersistentTileSchedulerILi128ELi112ELi256ELi128ELb1ELb1ELb1ELb0ELb1ELb1EEEEEEEEEvNT_6ParamsE)
        /*04b8*/ 	.word	0x00000000


	//----- nvinfo : EIATTR_MIN_STACK_SIZE
	.align		4
.L_212:
        /*04bc*/ 	.byte	0x04, 0x12
        /*04be*/ 	.short	(.L_214 - .L_213)
	.align		4
.L_213:
        /*04c0*/ 	.word	index@(_ZN7cutlass13device_kernelIN5flash11enable_sm90INS1_16FlashAttnFwdSm90INS1_25CollectiveMainloopFwdSm90ILi2EN4cute5tupleIJNS5_1CILi1EEES8_S8_EEENS6_IJNS7_ILi128EEENS7_ILi112EEENS7_ILi192EEEEEELi192ENS_10bfloat16_tEfNS_4arch4Sm90ELb0ELb0ELb1ELb1ELb0ELb1ELb0ELb1ELb1ELb1ELb1ELb0EEENS1_21CollectiveEpilogueFwdINS6_IJSA_SC_SB_EEES9_SE_SG_Li256ELb1ELb1ELb1ELb0EEENS1_36VarlenDynamicPersistentTileSchedulerILi128ELi112ELi256ELi128ELb1ELb1ELb1ELb0ELb1ELb1EEEEEEEEEvNT_6ParamsE)
        /*04c4*/ 	.word	0x00000000


	//----- nvinfo : EIATTR_MIN_STACK_SIZE
	.align		4
.L_214:
        /*04c8*/ 	.byte	0x04, 0x12
        /*04ca*/ 	.short	(.L_216 - .L_215)
	.align		4
.L_215:
        /*04cc*/ 	.word	index@(_ZN7cutlass13device_kernelIN5flash11enable_sm90INS1_16FlashAttnFwdSm90INS1_25CollectiveMainloopFwdSm90ILi2EN4cute5tupleIJNS5_1CILi1EEES8_S8_EEENS6_IJNS7_ILi128EEENS7_ILi96EEENS7_ILi192EEEEEELi192ENS_10bfloat16_tEfNS_4arch4Sm90ELb0ELb1ELb1ELb0ELb0ELb0ELb0ELb1ELb1ELb1ELb1ELb0EEENS1_21CollectiveEpilogueFwdINS6_IJSA_SC_SB_EEES9_SE_SG_Li256ELb0ELb1ELb1ELb0EEENS1_19SingleTileSchedulerILb0ELb1ELb1ELi128EEEEEEEEEvNT_6ParamsE)
        /*04d0*/ 	.word	0x00000000


	//----- nvinfo : EIATTR_MIN_STACK_SIZE
	.align		4
.L_216:
        /*04d4*/ 	.byte	0x04, 0x12
        /*04d6*/ 	.short	(.L_218 - .L_217)
	.align		4
.L_217:
        /*04d8*/ 	.word	index@(_ZN7cutlass13device_kernelIN5flash11enable_sm90INS1_16FlashAttnFwdSm90INS1_25CollectiveMainloopFwdSm90ILi2EN4cute5tupleIJNS5_1CILi1EEES8_S8_EEENS6_IJNS7_ILi128EEENS7_ILi96EEENS7_ILi192EEEEEELi192ENS_10bfloat16_tEfNS_4arch4Sm90ELb0ELb1ELb1ELb1ELb0ELb0ELb0ELb1ELb1ELb1ELb1ELb0EEENS1_21CollectiveEpilogueFwdINS6_IJSA_SC_SB_EEES9_SE_SG_Li256ELb1ELb1ELb1ELb0EEENS1_36VarlenDynamicPersistentTileSchedulerILi128ELi96ELi256ELi128ELb1ELb1ELb1ELb1ELb0ELb1EEEEEEEEEvNT_6ParamsE)
        /*04dc*/ 	.word	0x00000000


	//----- nvinfo : EIATTR_MIN_STACK_SIZE
	.align		4
.L_218:
        /*04e0*/ 	.byte	0x04, 0x12
        /*04e2*/ 	.short	(.L_220 - .L_219)
	.align		4
.L_219:
        /*04e4*/ 	.word	index@(_ZN7cutlass13device_kernelIN5flash11enable_sm90INS1_16FlashAttnFwdSm90INS1_25CollectiveMainloopFwdSm90ILi2EN4cute5tupleIJNS5_1CILi1EEES8_S8_EEENS6_IJNS7_ILi128EEENS7_ILi96EEENS7_ILi192EEEEEELi192ENS_10bfloat16_tEfNS_4arch4Sm90ELb0ELb1ELb1ELb1ELb0ELb1ELb0ELb1ELb1ELb1ELb1ELb0EEENS1_21CollectiveEpilogueFwdINS6_IJSA_SC_SB_EEES9_SE_SG_Li256ELb1ELb1ELb1ELb0EEENS1_36VarlenDynamicPersistentTileSchedulerILi128ELi96ELi256ELi128ELb1ELb1ELb1ELb1ELb0ELb1EEEEEEEEEvNT_6ParamsE)
        /*04e8*/ 	.word	0x00000000


	//----- nvinfo : EIATTR_MIN_STACK_SIZE
	.align		4
.L_220:
        /*04ec*/ 	.byte	0x04, 0x12
        /*04ee*/ 	.short	(.L_222 - .L_221)
	.align		4
.L_221:
        /*04f0*/ 	.word	index@(_ZN7cutlass13device_kernelIN5flash11enable_sm90INS1_16FlashAttnFwdSm90INS1_25CollectiveMainloopFwdSm90ILi2EN4cute5tupleIJNS5_1CILi1EEES8_S8_EEENS6_IJNS7_ILi128EEENS7_ILi112EEENS7_ILi192EEEEEELi192ENS_10bfloat16_tEfNS_4arch4Sm90ELb1ELb0ELb1ELb0ELb0ELb0ELb0ELb1ELb1ELb1ELb1ELb0EEENS1_21CollectiveEpilogueFwdINS6_IJSA_SC_SB_EEES9_SE_SG_Li256ELb0ELb1ELb1ELb0EEENS1_19SingleTileSchedulerILb0ELb1ELb1ELi128EEEEEEEEEvNT_6ParamsE)
        /*04f4*/ 	.word	0x00000000


	//----- nvinfo : EIATTR_MIN_STACK_SIZE
	.align		4
.L_222:
        /*04f8*/ 	.byte	0x04, 0x12
        /*04fa*/ 	.short	(.L_224 - .L_223)
	.align		4
.L_223:
        /*04fc*/ 	.word	index@(_ZN7cutlass13device_kernelIN5flash11enable_sm90INS1_16FlashAttnFwdSm90INS1_25CollectiveMainloopFwdSm90ILi2EN4cute5tupleIJNS5_1CILi1EEES8_S8_EEENS6_IJNS7_ILi128EEENS7_ILi112EEENS7_ILi192EEEEEELi192ENS_10bfloat16_tEfNS_4arch4Sm90ELb1ELb0ELb1ELb1ELb0ELb0ELb0ELb1ELb1ELb1ELb1ELb0EEENS1_21CollectiveEpilogueFwdINS6_IJSA_SC_SB_EEES9_SE_SG_Li256ELb1ELb1ELb1ELb0EEENS1_36VarlenDynamicPersistentTileSchedulerILi128ELi112ELi256ELi128ELb1ELb1ELb1ELb1ELb1ELb1EEEEEEEEEvNT_6ParamsE)
        /*0500*/ 	.word	0x00000000


	//----- nvinfo : EIATTR_MIN_STACK_SIZE
	.align		4
.L_224:
        /*0504*/ 	.byte	0x04, 0x12
        /*0506*/ 	.short	(.L_226 - .L_225)
	.align		4
.L_225:
        /*0508*/ 	.word	index@(_ZN7cutlass13device_kernelIN5flash11enable_sm90INS1_16FlashAttnFwdSm90INS1_25CollectiveMainloopFwdSm90ILi2EN4cute5tupleIJNS5_1CILi1EEES8_S8_EEENS6_IJNS7_ILi128EEENS7_ILi112EEENS7_ILi192EEEEEELi192ENS_10bfloat16_tEfNS_4arch4Sm90ELb1ELb0ELb1ELb1ELb0ELb1ELb0ELb1ELb1ELb1ELb1ELb0EEENS1_21CollectiveEpilogueFwdINS6_IJSA_SC_SB_EEES9_SE_SG_Li256ELb1ELb1ELb1ELb0EEENS1_36VarlenDynamicPersistentTileSchedulerILi128ELi112ELi256ELi128ELb1ELb1ELb1ELb1ELb1ELb1EEEEEEEEEvNT_6ParamsE)
        /*050c*/ 	.word	0x00000000


	//----- nvinfo : EIATTR_MIN_STACK_SIZE
	.align		4
.L_226:
        /*0510*/ 	.byte	0x04, 0x12
        /*0512*/ 	.short	(.L_228 - .L_227)
	.align		4
.L_227:
        /*0514*/ 	.word	index@(_ZN7cutlass13device_kernelIN5flash11enable_sm90INS1_16FlashAttnFwdSm90INS1_25CollectiveMainloopFwdSm90ILi2EN4cute5tupleIJNS5_1CILi1EEES8_S8_EEENS6_IJNS7_ILi128EEENS7_ILi176EEESA_EEELi128ENS_10bfloat16_tEfNS_4arch4Sm90ELb0ELb0ELb1ELb0ELb0ELb0ELb0ELb1ELb1ELb1ELb1ELb0EEENS1_21CollectiveEpilogueFwdINS6_IJSA_SA_SB_EEES9_SD_SF_Li256ELb0ELb1ELb1ELb0EEENS1_19SingleTileSchedulerILb0ELb1ELb1ELi128EEEEEEEEEvNT_6ParamsE)
        /*0518*/ 	.word	0x00000000


	//----- nvinfo : EIATTR_MIN_STACK_SIZE
	.align		4
.L_228:
        /*051c*/ 	.byte	0x04, 0x12
        /*051e*/ 	.short	(.L_230 - .L_229)
	.align		4
.L_229:
        /*0520*/ 	.word	index@(_ZN7cutlass13device_kernelIN5flash11enable_sm90INS1_16FlashAttnFwdSm90INS1_25CollectiveMainloopFwdSm90ILi2EN4cute5tupleIJNS5_1CILi1EEES8_S8_EEENS6_IJNS7_ILi128EEENS7_ILi176EEESA_EEELi128ENS_10bfloat16_tEfNS_4arch4Sm90ELb0ELb0ELb1ELb1ELb0ELb0ELb0ELb1ELb1ELb1ELb1ELb0EEENS1_21CollectiveEpilogueFwdINS6_IJSA_SA_SB_EEES9_SD_SF_Li256ELb1ELb1ELb1ELb0EEENS1_36VarlenDynamicPersistentTileSchedulerILi128ELi176ELi256ELi128ELb1ELb1ELb1ELb0ELb1ELb1EEEEEEEEEvNT_6ParamsE)
        /*0524*/ 	.word	0x00000000


	//----- nvinfo : EIATTR_MIN_STACK_SIZE
	.align		4
.L_230:
        /*0528*/ 	.byte	0x04, 0x12
        /*052a*/ 	.short	(.L_232 - .L_231)
	.align		4
.L_231:
        /*052c*/ 	.word	index@(_ZN7cutlass13device_kernelIN5flash11enable_sm90INS1_16FlashAttnFwdSm90INS1_25CollectiveMainloopFwdSm90ILi2EN4cute5tupleIJNS5_1CILi1EEES8_S8_EEENS6_IJNS7_ILi128EEENS7_ILi176EEESA_EEELi128ENS_10bfloat16_tEfNS_4arch4Sm90ELb0ELb0ELb1ELb1ELb0ELb1ELb0ELb1ELb1ELb1ELb1ELb0EEENS1_21CollectiveEpilogueFwdINS6_IJSA_SA_SB_EEES9_SD_SF_Li256ELb1ELb1ELb1ELb0EEENS1_36VarlenDynamicPersistentTileSchedulerILi128ELi176ELi256ELi128ELb1ELb1ELb1ELb0ELb1ELb1EEEEEEEEEvNT_6ParamsE)
        /*0530*/ 	.word	0x00000000


	//----- nvinfo : EIATTR_MIN_STACK_SIZE
	.align		4
.L_232:
        /*0534*/ 	.byte	0x04, 0x12
        /*0536*/ 	.short	(.L_234 - .L_233)
	.align		4
.L_233:
        /*0538*/ 	.word	index@(_ZN7cutlass13device_kernelIN5flash11enable_sm90INS1_16FlashAttnFwdSm90INS1_25CollectiveMainloopFwdSm90ILi2EN4cute5tupleIJNS5_1CILi1EEES8_S8_EEENS6_IJNS7_ILi128EEESA_SA_EEELi128ENS_10bfloat16_tEfNS_4arch4Sm90ELb0ELb1ELb1ELb0ELb0ELb0ELb0ELb1ELb1ELb1ELb1ELb0EEENS1_21CollectiveEpilogueFwdISB_S9_SC_SE_Li256ELb0ELb1ELb1ELb0EEENS1_19SingleTileSchedulerILb0ELb1ELb1ELi128EEEEEEEEEvNT_6ParamsE)
        /*053c*/ 	.word	0x00000000


	//----- nvinfo : EIATTR_MIN_STACK_SIZE
	.align		4
.L_234:
        /*0540*/ 	.byte	0x04, 0x12
        /*0542*/ 	.short	(.L_236 - .L_235)
	.align		4
.L_235:
        /*0544*/ 	.word	index@(_ZN7cutlass13device_kernelIN5flash11enable_sm90INS1_16FlashAttnFwdSm90INS1_25CollectiveMainloopFwdSm90ILi2EN4cute5tupleIJNS5_1CILi1EEES8_S8_EEENS6_IJNS7_ILi128EEESA_SA_EEELi128ENS_10bfloat16_tEfNS_4arch4Sm90ELb0ELb1ELb1ELb1ELb0ELb0ELb0ELb1ELb1ELb1ELb1ELb0EEENS1_21CollectiveEpilogueFwdISB_S9_SC_SE_Li256ELb1ELb1ELb1ELb0EEENS1_36VarlenDynamicPersistentTileSchedulerILi128ELi128ELi256ELi128ELb1ELb1ELb1ELb1ELb0ELb1EEEEEEEEEvNT_6ParamsE)
        /*0548*/ 	.word	0x00000000


	//----- nvinfo : EIATTR_MIN_STACK_SIZE
	.align		4
.L_236:
        /*054c*/ 	.byte	0x04, 0x12
        /*054e*/ 	.short	(.L_238 - .L_237)
	.align		4
.L_237:
        /*0550*/ 	.word	index@(_ZN7cutlass13device_kernelIN5flash11enable_sm90INS1_16FlashAttnFwdSm90INS1_25CollectiveMainloopFwdSm90ILi2EN4cute5tupleIJNS5_1CILi1EEES8_S8_EEENS6_IJNS7_ILi128EEESA_SA_EEELi128ENS_10bfloat16_tEfNS_4arch4Sm90ELb0ELb1ELb1ELb1ELb0ELb1ELb0ELb1ELb1ELb1ELb1ELb0EEENS1_21CollectiveEpilogueFwdISB_S9_SC_SE_Li256ELb1ELb1ELb1ELb0EEENS1_36VarlenDynamicPersistentTileSchedulerILi128ELi128ELi256ELi128ELb1ELb1ELb1ELb1ELb0ELb1EEEEEEEEEvNT_6ParamsE)
        /*0554*/ 	.word	0x00000000


	//----- nvinfo : EIATTR_MIN_STACK_SIZE
	.align		4
.L_238:
        /*0558*/ 	.byte	0x04, 0x12
        /*055a*/ 	.short	(.L_240 - .L_239)
	.align		4
.L_239:
        /*055c*/ 	.word	index@(_ZN7cutlass13device_kernelIN5flash11enable_sm90INS1_16FlashAttnFwdSm90INS1_25CollectiveMainloopFwdSm90ILi2EN4cute5tupleIJNS5_1CILi1EEES8_S8_EEENS6_IJNS7_ILi128EEESA_SA_EEELi128ENS_10bfloat16_tEfNS_4arch4Sm90ELb1ELb0ELb1ELb0ELb0ELb0ELb0ELb1ELb1ELb1ELb1ELb0EEENS1_21CollectiveEpilogueFwdISB_S9_SC_SE_Li256ELb0ELb1ELb1ELb0EEENS1_19SingleTileSchedulerILb0ELb1ELb1ELi128EEEEEEEEEvNT_6ParamsE)
        /*0560*/ 	.word	0x00000000


	//----- nvinfo : EIATTR_MIN_STACK_SIZE
	.align		4
.L_240:
        /*0564*/ 	.byte	0x04, 0x12
        /*0566*/ 	.short	(.L_242 - .L_241)
	.align		4
.L_241:
        /*0568*/ 	.word	index@(_ZN7cutlass13device_kernelIN5flash11enable_sm90INS1_16FlashAttnFwdSm90INS1_25CollectiveMainloopFwdSm90ILi2EN4cute5tupleIJNS5_1CILi1EEES8_S8_EEENS6_IJNS7_ILi128EEESA_SA_EEELi128ENS_10bfloat16_tEfNS_4arch4Sm90ELb1ELb0ELb1ELb1ELb0ELb0ELb0ELb1ELb1ELb1ELb1ELb0EEENS1_21CollectiveEpilogueFwdISB_S9_SC_SE_Li256ELb1ELb1ELb1ELb0EEENS1_36VarlenDynamicPersistentTileSchedulerILi128ELi128ELi256ELi128ELb1ELb1ELb1ELb1ELb1ELb1EEEEEEEEEvNT_6ParamsE)
        /*056c*/ 	.word	0x00000000


	//----- nvinfo : EIATTR_MIN_STACK_SIZE
	.align		4
.L_242:
        /*0570*/ 	.byte	0x04, 0x12
        /*0572*/ 	.short	(.L_244 - .L_243)
	.align		4
.L_243:
        /*0574*/ 	.word	index@(_ZN7cutlass13device_kernelIN5flash11enable_sm90INS1_16FlashAttnFwdSm90INS1_25CollectiveMainloopFwdSm90ILi2EN4cute5tupleIJNS5_1CILi1EEES8_S8_EEENS6_IJNS7_ILi128EEESA_SA_EEELi128ENS_10bfloat16_tEfNS_4arch4Sm90ELb1ELb0ELb1ELb1ELb0ELb1ELb0ELb1ELb1ELb1ELb1ELb0EEENS1_21CollectiveEpilogueFwdISB_S9_SC_SE_Li256ELb1ELb1ELb1ELb0EEENS1_36VarlenDynamicPersistentTileSchedulerILi128ELi128ELi256ELi128ELb1ELb1ELb1ELb1ELb1ELb1EEEEEEEEEvNT_6ParamsE)
        /*0578*/ 	.word	0x00000000


	//----- nvinfo : EIATTR_MIN_STACK_SIZE
	.align		4
.L_244:
        /*057c*/ 	.byte	0x04, 0x12
        /*057e*/ 	.short	(.L_246 - .L_245)
	.align		4
.L_245:
        /*0580*/ 	.word	index@(_ZN7cutlass13device_kernelIN5flash11enable_sm90INS1_16FlashAttnFwdSm90INS1_25CollectiveMainloopFwdSm90ILi2EN4cute5tupleIJNS5_1CILi1EEES8_S8_EEENS6_IJNS7_ILi192EEENS7_ILi144EEENS7_ILi96EEEEEELi96ENS_10bfloat16_tEfNS_4arch4Sm90ELb0ELb0ELb1ELb0ELb0ELb0ELb0ELb0ELb1ELb1ELb1ELb0EEENS1_21CollectiveEpilogueFwdINS6_IJSA_SC_SB_EEES9_SE_SG_Li384ELb0ELb1ELb1ELb0EEENS1_19SingleTileSchedulerILb0ELb1ELb1ELi192EEEEEEEEEvNT_6ParamsE)
        /*0584*/ 	.word	0x00000000


	//----- nvinfo : EIATTR_MIN_STACK_SIZE
	.align		4
.L_246:
        /*0588*/ 	.byte	0x04, 0x12
        /*058a*/ 	.short	(.L_248 - .L_247)
	.align		4
.L_247:
        /*058c*/ 	.word	index@(_ZN7cutlass13device_kernelIN5flash11enable_sm90INS1_16FlashAttnFwdSm90INS1_25CollectiveMainloopFwdSm90ILi2EN4cute5tupleIJNS5_1CILi1EEES8_S8_EEENS6_IJNS7_ILi192EEENS7_ILi144EEENS7_ILi96EEEEEELi96ENS_10bfloat16_tEfNS_4arch4Sm90ELb0ELb0ELb1ELb1ELb0ELb0ELb0ELb0ELb1ELb1ELb1ELb0EEENS1_21CollectiveEpilogueFwdINS6_IJSA_SC_SB_EEES9_SE_SG_Li384ELb1ELb1ELb1ELb0EEENS1_36VarlenDynamicPersistentTileSchedulerILi192ELi144ELi384ELi128ELb1ELb1ELb1ELb0ELb1ELb1EEEEEEEEEvNT_6ParamsE)
        /*0590*/ 	.word	0x00000000


	//----- nvinfo : EIATTR_MIN_STACK_SIZE
	.align		4
.L_248:
        /*0594*/ 	.byte	0x04, 0x12
        /*0596*/ 	.short	(.L_250 - .L_249)
	.align		4
.L_249:
        /*0598*/ 	.word	index@(_ZN7cutlass13device_kernelIN5flash11enable_sm90INS1_16FlashAttnFwdSm90INS1_25CollectiveMainloopFwdSm90ILi2EN4cute5tupleIJNS5_1CILi1EEES8_S8_EEENS6_IJNS7_ILi192EEENS7_ILi144EEENS7_ILi96EEEEEELi96ENS_10bfloat16_tEfNS_4arch4Sm90ELb0ELb0ELb1ELb1ELb0ELb1ELb0ELb0ELb1ELb1ELb1ELb0EEENS1_21CollectiveEpilogueFwdINS6_IJSA_SC_SB_EEES9_SE_SG_Li384ELb1ELb1ELb1ELb0EEENS1_36VarlenDynamicPersistentTileSchedulerILi192ELi144ELi384ELi128ELb1ELb1ELb1ELb0ELb1ELb1EEEEEEEEEvNT_6ParamsE)
        /*059c*/ 	.word	0x00000000


	//----- nvinfo : EIATTR_MIN_STACK_SIZE
	.align		4
.L_250:
        /*05a0*/ 	.byte	0x04, 0x12
        /*05a2*/ 	.short	(.L_252 - .L_251)
	.align		4
.L_251:
        /*05a4*/ 	.word	index@(_ZN7cutlass13device_kernelIN5flash11enable_sm90INS1_16FlashAttnFwdSm90INS1_25CollectiveMainloopFwdSm90ILi2EN4cute5tupleIJNS5_1CILi1EEES8_S8_EEENS6_IJNS7_ILi192EEENS7_ILi128EEENS7_ILi96EEEEEELi96ENS_10bfloat16_tEfNS_4arch4Sm90ELb0ELb1ELb1ELb0ELb0ELb0ELb0ELb0ELb1ELb1ELb1ELb0EEENS1_21CollectiveEpilogueFwdINS6_IJSA_SC_SB_EEES9_SE_SG_Li384ELb0ELb1ELb1ELb0EEENS1_19SingleTileSchedulerILb0ELb1ELb1ELi192EEEEEEEEEvNT_6ParamsE)
        /*05a8*/ 	.word	0x00000000


	//----- nvinfo : EIATTR_MIN_STACK_SIZE
	.align		4
.L_252:
        /*05ac*/ 	.byte	0x04, 0x12
        /*05ae*/ 	.short	(.L_254 - .L_253)
	.align		4
.L_253:
        /*05b0*/ 	.word	index@(_ZN7cutlass13device_kernelIN5flash11enable_sm90INS1_16FlashAttnFwdSm90INS1_25CollectiveMainloopFwdSm90ILi2EN4cute5tupleIJNS5_1CILi1EEES8_S8_EEENS6_IJNS7_ILi192EEENS7_ILi128EEENS7_ILi96EEEEEELi96ENS_10bfloat16_tEfNS_4arch4Sm90ELb0ELb1ELb1ELb1ELb0ELb0ELb0ELb0ELb1ELb1ELb1ELb0EEENS1_21CollectiveEpilogueFwdINS6_IJSA_SC_SB_EEES9_SE_SG_Li384ELb1ELb1ELb1ELb0EEENS1_36VarlenDynamicPersistentTileSchedulerILi192ELi128ELi384ELi128ELb1ELb1ELb1ELb1ELb0ELb1EEEEEEEEEvNT_6ParamsE)
        /*05b4*/ 	.word	0x00000000


	//----- nvinfo : EIATTR_MIN_STACK_SIZE
	.align		4
.L_254:
        /*05b8*/ 	.byte	0x04, 0x12
        /*05ba*/ 	.short	(.L_256 - .L_255)
	.align		4
.L_255:
        /*05bc*/ 	.word	index@(_ZN7cutlass13device_kernelIN5flash11enable_sm90INS1_16FlashAttnFwdSm90INS1_25CollectiveMainloopFwdSm90ILi2EN4cute5tupleIJNS5_1CILi1EEES8_S8_EEENS6_IJNS7_ILi192EEENS7_ILi128EEENS7_ILi96EEEEEELi96ENS_10bfloat16_tEfNS_4arch4Sm90ELb0ELb1ELb1ELb1ELb0ELb1ELb0ELb0ELb1ELb1ELb1ELb0EEENS1_21CollectiveEpilogueFwdINS6_IJSA_SC_SB_EEES9_SE_SG_Li384ELb1ELb1ELb1ELb0EEENS1_36VarlenDynamicPersistentTileSchedulerILi192ELi128ELi384ELi128ELb1ELb1ELb1ELb1ELb0ELb1EEEEEEEEEvNT_6ParamsE)
        /*05c0*/ 	.word	0x00000000


	//----- nvinfo : EIATTR_MIN_STACK_SIZE
	.align		4
.L_256:
        /*05c4*/ 	.byte	0x04, 0x12
        /*05c6*/ 	.short	(.L_258 - .L_257)
	.align		4
.L_257:
        /*05c8*/ 	.word	index@(_ZN7cutlass13device_kernelIN5flash11enable_sm90INS1_16FlashAttnFwdSm90INS1_25CollectiveMainloopFwdSm90ILi2EN4cute5tupleIJNS5_1CILi1EEES8_S8_EEENS6_IJNS7_ILi192EEENS7_ILi144EEENS7_ILi96EEEEEELi96ENS_10bfloat16_tEfNS_4arch4Sm90ELb1ELb0ELb1ELb0ELb0ELb0ELb0ELb0ELb1ELb1ELb1ELb0EEENS1_21CollectiveEpilogueFwdINS6_IJSA_SC_SB_EEES9_SE_SG_Li384ELb0ELb1ELb1ELb0EEENS1_19SingleTileSchedulerILb0ELb1ELb1ELi192EEEEEEEEEvNT_6ParamsE)
        /*05cc*/ 	.word	0x00000000


	//----- nvinfo : EIATTR_MIN_STACK_SIZE
	.align		4
.L_258:
        /*05d0*/ 	.byte	0x04, 0x12
        /*05d2*/ 	.short	(.L_260 - .L_259)
	.align		4
.L_259:
        /*05d4*/ 	.word	index@(_ZN7cutlass13device_kernelIN5flash11enable_sm90INS1_16FlashAttnFwdSm90INS1_25CollectiveMainloopFwdSm90ILi2EN4cute5tupleIJNS5_1CILi1EEES8_S8_EEENS6_IJNS7_ILi192EEENS7_ILi144EEENS7_ILi96EEEEEELi96ENS_10bfloat16_tEfNS_4arch4Sm90ELb1ELb0ELb1ELb1ELb0ELb0ELb0ELb0ELb1ELb1ELb1ELb0EEENS1_21CollectiveEpilogueFwdINS6_IJSA_SC_SB_EEES9_SE_SG_Li384ELb1ELb1ELb1ELb0EEENS1_36VarlenDynamicPersistentTileSchedulerILi192ELi144ELi384ELi128ELb1ELb1ELb1ELb1ELb1ELb1EEEEEEEEEvNT_6ParamsE)
        /*05d8*/ 	.word	0x00000000


	//----- nvinfo : EIATTR_MIN_STACK_SIZE
	.align		4
.L_260:
        /*05dc*/ 	.byte	0x04, 0x12
        /*05de*/ 	.short	(.L_262 - .L_261)
	.align		4
.L_261:
        /*05e0*/ 	.word	index@(_ZN7cutlass13device_kernelIN5flash11enable_sm90INS1_16FlashAttnFwdSm90INS1_25CollectiveMainloopFwdSm90ILi2EN4cute5tupleIJNS5_1CILi1EEES8_S8_EEENS6_IJNS7_ILi192EEENS7_ILi144EEENS7_ILi96EEEEEELi96ENS_10bfloat16_tEfNS_4arch4Sm90ELb1ELb0ELb1ELb1ELb0ELb1ELb0ELb0ELb1ELb1ELb1ELb0EEENS1_21CollectiveEpilogueFwdINS6_IJSA_SC_SB_EEES9_SE_SG_Li384ELb1ELb1ELb1ELb0EEENS1_36VarlenDynamicPersistentTileSchedulerILi192ELi144ELi384ELi128ELb1ELb1ELb1ELb1ELb1ELb1EEEEEEEEEvNT_6ParamsE)
        /*05e4*/ 	.word	0x00000000


	//----- nvinfo : EIATTR_MIN_STACK_SIZE
	.align		4
.L_262:
        /*05e8*/ 	.byte	0x04, 0x12
        /*05ea*/ 	.short	(.L_264 - .L_263)
	.align		4
.L_263:
        /*05ec*/ 	.word	index@(_ZN7cutlass13device_kernelIN5flash11enable_sm90INS1_16FlashAttnFwdSm90INS1_25CollectiveMainloopFwdSm90ILi2EN4cute5tupleIJNS5_1CILi1EEES8_S8_EEENS6_IJNS7_ILi192EEESA_NS7_ILi64EEEEEELi64ENS_10bfloat16_tEfNS_4arch4Sm90ELb0ELb0ELb1ELb0ELb0ELb0ELb0ELb0ELb1ELb1ELb1ELb0EEENS1_21CollectiveEpilogueFwdINS6_IJSA_SB_SA_EEES9_SD_SF_Li384ELb0ELb1ELb1ELb0EEENS1_19SingleTileSchedulerILb0ELb1ELb1ELi192EEEEEEEEEvNT_6ParamsE)
        /*05f0*/ 	.word	0x00000000


	//----- nvinfo : EIATTR_MIN_STACK_SIZE
	.align		4
.L_264:
        /*05f4*/ 	.byte	0x04, 0x12
        /*05f6*/ 	.short	(.L_266 - .L_265)
	.align		4
.L_265:
        /*05f8*/ 	.word	index@(_ZN7cutlass13device_kernelIN5flash11enable_sm90INS1_16FlashAttnFwdSm90INS1_25CollectiveMainloopFwdSm90ILi2EN4cute5tupleIJNS5_1CILi1EEES8_S8_EEENS6_IJNS7_ILi192EEESA_NS7_ILi64EEEEEELi64ENS_10bfloat16_tEfNS_4arch4Sm90ELb0ELb0ELb1ELb1ELb0ELb0ELb0ELb0ELb1ELb1ELb1ELb0EEENS1_21CollectiveEpilogueFwdINS6_IJSA_SB_SA_EEES9_SD_SF_Li384ELb1ELb1ELb1ELb0EEENS1_36VarlenDynamicPersistentTileSchedulerILi192ELi192ELi384ELi128ELb1ELb1ELb1ELb0ELb1ELb1EEEEEEEEEvNT_6ParamsE)
        /*05fc*/ 	.word	0x00000000


	//----- nvinfo : EIATTR_MIN_STACK_SIZE
	.align		4
.L_266:
        /*0600*/ 	.byte	0x04, 0x12
        /*0602*/ 	.short	(.L_268 - .L_267)
	.align		4
.L_267:
        /*0604*/ 	.word	index@(_ZN7cutlass13device_kernelIN5flash11enable_sm90INS1_16FlashAttnFwdSm90INS1_25CollectiveMainloopFwdSm90ILi2EN4cute5tupleIJNS5_1CILi1EEES8_S8_EEENS6_IJNS7_ILi192EEESA_NS7_ILi64EEEEEELi64ENS_10bfloat16_tEfNS_4arch4Sm90ELb0ELb0ELb1ELb1ELb0ELb1ELb0ELb0ELb1ELb1ELb1ELb0EEENS1_21CollectiveEpilogueFwdINS6_IJSA_SB_SA_EEES9_SD_SF_Li384ELb1ELb1ELb1ELb0EEENS1_36VarlenDynamicPersistentTileSchedulerILi192ELi192ELi384ELi128ELb1ELb1ELb1ELb0ELb1ELb1EEEEEEEEEvNT_6ParamsE)
        /*0608*/ 	.word	0x00000000


	//----- nvinfo : EIATTR_MIN_STACK_SIZE
	.align		4
.L_268:
        /*060c*/ 	.byte	0x04, 0x12
        /*060e*/ 	.short	(.L_270 - .L_269)
	.align		4
.L_269:
        /*0610*/ 	.word	index@(_ZN7cutlass13device_kernelIN5flash11enable_sm90INS1_16FlashAttnFwdSm90INS1_25CollectiveMainloopFwdSm90ILi2EN4cute5tupleIJNS5_1CILi1EEES8_S8_EEENS6_IJNS7_ILi192EEENS7_ILi128EEENS7_ILi64EEEEEELi64ENS_10bfloat16_tEfNS_4arch4Sm90ELb0ELb1ELb1ELb0ELb0ELb0ELb0ELb1ELb1ELb1ELb1ELb0EEENS1_21CollectiveEpilogueFwdINS6_IJSA_SC_SB_EEES9_SE_SG_Li384ELb0ELb1ELb1ELb0EEENS1_19SingleTileSchedulerILb0ELb1ELb1ELi192EEEEEEEEEvNT_6ParamsE)
        /*0614*/ 	.word	0x00000000


	//----- nvinfo : EIATTR_MIN_STACK_SIZE
	.align		4
.L_270:
        /*0618*/ 	.byte	0x04, 0x12
        /*061a*/ 	.short	(.L_272 - .L_271)
	.align		4
.L_271:
        /*061c*/ 	.word	index@(_ZN7cutlass13device_kernelIN5flash11enable_sm90INS1_16FlashAttnFwdSm90INS1_25CollectiveMainloopFwdSm90ILi2EN4cute5tupleIJNS5_1CILi1EEES8_S8_EEENS6_IJNS7_ILi192EEENS7_ILi128EEENS7_ILi64EEEEEELi64ENS_10bfloat16_tEfNS_4arch4Sm90ELb0ELb1ELb1ELb1ELb0ELb0ELb0ELb1ELb1ELb1ELb1ELb0EEENS1_21CollectiveEpilogueFwdINS6_IJSA_SC_SB_EEES9_SE_SG_Li384ELb1ELb1ELb1ELb0EEENS1_36VarlenDynamicPersistentTileSchedulerILi192ELi128ELi384ELi128ELb1ELb1ELb1ELb1ELb0ELb1EEEEEEEEEvNT_6ParamsE)
        /*0620*/ 	.word	0x00000000


	//----- nvinfo : EIATTR_MIN_STACK_SIZE
	.align		4
.L_272:
        /*0624*/ 	.byte	0x04, 0x12
        /*0626*/ 	.short	(.L_274 - .L_273)
	.align		4
.L_273:
        /*0628*/ 	.word	index@(_ZN7cutlass13device_kernelIN5flash11enable_sm90INS1_16FlashAttnFwdSm90INS1_25CollectiveMainloopFwdSm90ILi2EN4cute5tupleIJNS5_1CILi1EEES8_S8_EEENS6_IJNS7_ILi192EEENS7_ILi128EEENS7_ILi64EEEEEELi64ENS_10bfloat16_tEfNS_4arch4Sm90ELb0ELb1ELb1ELb1ELb0ELb1ELb0ELb1ELb1ELb1ELb1ELb0EEENS1_21CollectiveEpilogueFwdINS6_IJSA_SC_SB_EEES9_SE_SG_Li384ELb1ELb1ELb1ELb0EEENS1_36VarlenDynamicPersistentTileSchedulerILi192ELi128ELi384ELi128ELb1ELb1ELb1ELb1ELb0ELb1EEEEEEEEEvNT_6ParamsE)
        /*062c*/ 	.word	0x00000000


	//----- nvinfo : EIATTR_MIN_STACK_SIZE
	.align		4
.L_274:
        /*0630*/ 	.byte	0x04, 0x12
        /*0632*/ 	.short	(.L_276 - .L_275)
	.align		4
.L_275:
        /*0634*/ 	.word	index@(_ZN7cutlass13device_kernelIN5flash11enable_sm90INS1_16FlashAttnFwdSm90INS1_25CollectiveMainloopFwdSm90ILi2EN4cute5tupleIJNS5_1CILi1EEES8_S8_EEENS6_IJNS7_ILi192EEENS7_ILi128EEENS7_ILi64EEEEEELi64ENS_10bfloat16_tEfNS_4arch4Sm90ELb1ELb0ELb1ELb0ELb0ELb0ELb0ELb1ELb1ELb1ELb1ELb0EEENS1_21CollectiveEpilogueFwdINS6_IJSA_SC_SB_EEES9_SE_SG_Li384ELb0ELb1ELb1ELb0EEENS1_19SingleTileSchedulerILb0ELb1ELb1ELi192EEEEEEEEEvNT_6ParamsE)
        /*0638*/ 	.word	0x00000000


	//----- nvinfo : EIATTR_MIN_STACK_SIZE
	.align		4
.L_276:
        /*063c*/ 	.byte	0x04, 0x12
        /*063e*/ 	.short	(.L_278 - .L_277)
	.align		4
.L_277:
        /*0640*/ 	.word	index@(_ZN7cutlass13device_kernelIN5flash11enable_sm90INS1_16FlashAttnFwdSm90INS1_25CollectiveMainloopFwdSm90ILi2EN4cute5tupleIJNS5_1CILi1EEES8_S8_EEENS6_IJNS7_ILi192EEENS7_ILi128EEENS7_ILi64EEEEEELi64ENS_10bfloat16_tEfNS_4arch4Sm90ELb1ELb0ELb1ELb1ELb0ELb0ELb0ELb1ELb1ELb1ELb1ELb0EEENS1_21CollectiveEpilogueFwdINS6_IJSA_SC_SB_EEES9_SE_SG_Li384ELb1ELb1ELb1ELb0EEENS1_36VarlenDynamicPersistentTileSchedulerILi192ELi128ELi384ELi128ELb1ELb1ELb1ELb1ELb1ELb1EEEEEEEEEvNT_6ParamsE)
        /*0644*/ 	.word	0x00000000


	//----- nvinfo : EIATTR_MIN_STACK_SIZE
	.align		4
.L_278:
        /*0648*/ 	.byte	0x04, 0x12
        /*064a*/ 	.short	(.L_280 - .L_279)
	.align		4
.L_279:
        /*064c*/ 	.word	index@(_ZN7cutlass13device_kernelIN5flash11enable_sm90INS1_16FlashAttnFwdSm90INS1_25CollectiveMainloopFwdSm90ILi2EN4cute5tupleIJNS5_1CILi1EEES8_S8_EEENS6_IJNS7_ILi192EEENS7_ILi128EEENS7_ILi64EEEEEELi64ENS_10bfloat16_tEfNS_4arch4Sm90ELb1ELb0ELb1ELb1ELb0ELb1ELb0ELb1ELb1ELb1ELb1ELb0EEENS1_21CollectiveEpilogueFwdINS6_IJSA_SC_SB_EEES9_SE_SG_Li384ELb1ELb1ELb1ELb0EEENS1_36VarlenDynamicPersistentTileSchedulerILi192ELi128ELi384ELi128ELb1ELb1ELb1ELb1ELb1ELb1EEEEEEEEEvNT_6ParamsE)
        /*0650*/ 	.word	0x00000000
.L_280:


//--------------------- .nv.compat                --------------------------
	.section	.nv.compat,"",@"SHT_CUDA_COMPAT_INFO"
	.align	4
        /*0000*/ 	.byte	0x02, 0x09, 0x01, 0x00, 0x02, 0x02, 0x01, 0x00, 0x02, 0x05, 0x05, 0x00, 0x03, 0x07, 0x01, 0x01
        /*0010*/ 	.byte	0x02, 0x03, 0x00, 0x00, 0x02, 0x06, 0x01, 0x00, 0x04, 0x0b, 0x08, 0x00, 0x09, 0x00, 0x00, 0x00
        /*0020*/ 	.byte	0x00, 0x00, 0x00, 0x00


//--------------------- .nv.info._ZN7cutlass13device_kernelIN5flash11enable_sm90INS1_16FlashAttnFwdSm90INS1_25CollectiveMainloopFwdSm90ILi2EN4cute5tupleIJNS5_1CILi1EEES8_S8_EEENS6_IJNS7_ILi128EEENS7_ILi80EEENS7_ILi256EEEEEELi256ENS_10bfloat16_tEfNS_4arch4Sm90ELb0ELb0ELb1ELb0ELb0ELb0ELb0ELb1ELb1ELb1ELb1ELb0EEENS1_21CollectiveEpilogueFwdINS6_IJSA_SC_SB_EEES9_SE_SG_Li256ELb0ELb1ELb1ELb0EEENS1_19SingleTileSchedulerILb0ELb1ELb1ELi128EEEEEEEEEvNT_6ParamsE --------------------------
	.section	.nv.info._ZN7cutlass13device_kernelIN5flash11enable_sm90INS1_16FlashAttnFwdSm90INS1_25CollectiveMainloopFwdSm90ILi2EN4cute5tupleIJNS5_1CILi1EEES8_S8_EEENS6_IJNS7_ILi128EEENS7_ILi80EEENS7_ILi256EEEEEELi256ENS_10bfloat16_tEfNS_4arch4Sm90ELb0ELb0ELb1ELb0ELb0ELb0ELb0ELb1ELb1ELb1ELb1ELb0EEENS1_21CollectiveEpilogueFwdINS6_IJSA_SC_SB_EEES9_SE_SG_Li256ELb0ELb1ELb1ELb0EEENS1_19SingleTileSchedulerILb0ELb1ELb1ELi128EEEEEEEEEvNT_6ParamsE,"",@"SHT_CUDA_INFO"
	.sectionflags	@""
	.align	4


	//----- nvinfo : EIATTR_CUDA_API_VERSION
	.align		4
        /*0000*/ 	.byte	0x04, 0x37
        /*0002*/ 	.short	(.L_282 - .L_281)
.L_281:
        /*0004*/ 	.word	0x00000082


	//----- nvinfo : EIATTR_KPARAM_INFO
	.align		4
.L_282:
        /*0008*/ 	.byte	0x04, 0x17
        /*000a*/ 	.short	(.L_284 - .L_283)
.L_283:
        /*000c*/ 	.word	0x00000000
        /*0010*/ 	.short	0x0000
        /*0012*/ 	.short	0x0000
        /*0014*/ 	.byte	0x00, 0xf0, 0x01, 0x28


	//----- nvinfo : EIATTR_SPARSE_MMA_MASK
	.align		4
.L_284:
        /*0018*/ 	.byte	0x03, 0x50
        /*001a*/ 	.short	0x0000


	//----- nvinfo : EIATTR_MAXREG_COUNT
	.align		4
        /*001c*/ 	.byte	0x03, 0x1b
        /*001e*/ 	.short	0x00a8


	//----- nvinfo : EIATTR_MERCURY_ISA_VERSION
	.align		4
        /*0020*/ 	.byte	0x03, 0x5f
        /*0022*/ 	.short	0x0101


	//----- nvinfo : EIATTR_VRC_CTA_INIT_COUNT
	.align		4
        /*0024*/ 	.byte	0x02, 0x4a
	.zero		1
	.zero		1


	//----- nvinfo : EIATTR_EXIT_INSTR_OFFSETS
	.align		4
        /*0028*/ 	.byte	0x04, 0x1c
        /*002a*/ 	.short	(.L_286 - .L_285)


	//   ....[0]....
.L_285:
        /*002c*/ 	.word	0x00000010


	//----- nvinfo : EIATTR_MAX_THREADS
	.align		4
.L_286:
        /*0030*/ 	.byte	0x04, 0x05
        /*0032*/ 	.short	(.L_288 - .L_287)
.L_287:
        /*0034*/ 	.word	0x00000180
        /*0038*/ 	.word	0x00000001
        /*003c*/ 	.word	0x00000001


	//----- nvinfo : EIATTR_CBANK_PARAM_SIZE
	.align		4
.L_288:
        /*0040*/ 	.byte	0x03, 0x19
        /*0042*/ 	.short	0x0a00


	//----- nvinfo : EIATTR_PARAM_CBANK
	.align		4
        /*0044*/ 	.byte	0x04, 0x0a
        /*0046*/ 	.short	(.L_290 - .L_289)
	.align		4
.L_289:
        /*0048*/ 	.word	index@(.nv.constant0._ZN7cutlass13device_kernelIN5flash11enable_sm90INS1_16FlashAttnFwdSm90INS1_25CollectiveMainloopFwdSm90ILi2EN4cute5tupleIJNS5_1CILi1EEES8_S8_EEENS6_IJNS7_ILi128EEENS7_ILi80EEENS7_ILi256EEEEEELi256ENS_10bfloat16_tEfNS_4arch4Sm90ELb0ELb0ELb1ELb0ELb0ELb0ELb0ELb1ELb1ELb1ELb1ELb0EEENS1_21CollectiveEpilogueFwdINS6_IJSA_SC_SB_EEES9_SE_SG_Li256ELb0ELb1ELb1ELb0EEENS1_19SingleTileSchedulerILb0ELb1ELb1ELi128EEEEEEEEEvNT_6ParamsE)
        /*004c*/ 	.short	0x0380
        /*004e*/ 	.short	0x0a00


	//----- nvinfo : EIATTR_SW_WAR
	.align		4
.L_290:
        /*0050*/ 	.byte	0x04, 0x36
        /*0052*/ 	.short	(.L_292 - .L_291)
.L_291:
        /*0054*/ 	.word	0x00000008
.L_292:


//--------------------- .nv.info._ZN7cutlass13device_kernelIN5flash11enable_sm90INS1_16FlashAttnFwdSm90INS1_25CollectiveMainloopFwdSm90ILi2EN4cute5tupleIJNS5_1CILi1EEES8_S8_EEENS6_IJNS7_ILi128EEENS7_ILi80EEENS7_ILi256EEEEEELi256ENS_10bfloat16_tEfNS_4arch4Sm90ELb0ELb0ELb1ELb1ELb0ELb0ELb0ELb1ELb1ELb1ELb1ELb0EEENS1_21CollectiveEpilogueFwdINS6_IJSA_SC_SB_EEES9_SE_SG_Li256ELb1ELb1ELb1ELb0EEENS1_36VarlenDynamicPersistentTileSchedulerILi128ELi80ELi256ELi128ELb1ELb1ELb1ELb0ELb1ELb1EEEEEEEEEvNT_6ParamsE --------------------------
	.section	.nv.info._ZN7cutlass13device_kernelIN5flash11enable_sm90INS1_16FlashAttnFwdSm90INS1_25CollectiveMainloopFwdSm90ILi2EN4cute5tupleIJNS5_1CILi1EEES8_S8_EEENS6_IJNS7_ILi128EEENS7_ILi80EEENS7_ILi256EEEEEELi256ENS_10bfloat16_tEfNS_4arch4Sm90ELb0ELb0ELb1ELb1ELb0ELb0ELb0ELb1ELb1ELb1ELb1ELb0EEENS1_21CollectiveEpilogueFwdINS6_IJSA_SC_SB_EEES9_SE_SG_Li256ELb1ELb1ELb1ELb0EEENS1_36VarlenDynamicPersistentTileSchedulerILi128ELi80ELi256ELi128ELb1ELb1ELb1ELb0ELb1ELb1EEEEEEEEEvNT_6ParamsE,"",@"SHT_CUDA_INFO"
	.sectionflags	@""
	.align	4


	//----- nvinfo : EIATTR_CUDA_API_VERSION
	.align		4
        /*0000*/ 	.byte	0x04, 0x37
        /*0002*/ 	.short	(.L_294 - .L_293)
.L_293:
        /*0004*/ 	.word	0x00000082


	//----- nvinfo : EIATTR_KPARAM_INFO
	.align		4
.L_294:
        /*0008*/ 	.byte	0x04, 0x17
        /*000a*/ 	.short	(.L_296 - .L_295)
.L_295:
        /*000c*/ 	.word	0x00000000
        /*0010*/ 	.short	0x0000
        /*0012*/ 	.short	0x0000
        /*0014*/ 	.byte	0x00, 0xf0, 0x01, 0x2a


	//----- nvinfo : EIATTR_SPARSE_MMA_MASK
	.align		4
.L_296:
        /*0018*/ 	.byte	0x03, 0x50
        /*001a*/ 	.short	0x0000


	//----- nvinfo : EIATTR_MAXREG_COUNT
	.align		4
        /*001c*/ 	.byte	0x03, 0x1b
        /*001e*/ 	.short	0x00a8


	//----- nvinfo : EIATTR_MERCURY_ISA_VERSION
	.align		4
        /*0020*/ 	.byte	0x03, 0x5f
        /*0022*/ 	.short	0x0101


	//----- nvinfo : EIATTR_VRC_CTA_INIT_COUNT
	.align		4
        /*0024*/ 	.byte	0x02, 0x4a
	.zero		1
	.zero		1


	//----- nvinfo : EIATTR_EXIT_INSTR_OFFSETS
	.align		4
        /*0028*/ 	.byte	0x04, 0x1c
        /*002a*/ 	.short	(.L_298 - .L_297)


	//   ....[0]....
.L_297:
        /*002c*/ 	.word	0x00000010


	//----- nvinfo : EIATTR_MAX_THREADS
	.align		4
.L_298:
        /*0030*/ 	.byte	0x04, 0x05
        /*0032*/ 	.short	(.L_300 - .L_299)
.L_299:
        /*0034*/ 	.word	0x00000180
        /*0038*/ 	.word	0x00000001
        /*003c*/ 	.word	0x00000001


	//----- nvinfo : EIATTR_CBANK_PARAM_SIZE
	.align		4
.L_300:
        /*0040*/ 	.byte	0x03, 0x19
        /*0042*/ 	.short	0x0a80


	//----- nvinfo : EIATTR_PARAM_CBANK
	.align		4
        /*0044*/ 	.byte	0x04, 0x0a
        /*0046*/ 	.short	(.L_302 - .L_301)
	.align		4
.L_301:
        /*0048*/ 	.word	index@(.nv.constant0._ZN7cutlass13device_kernelIN5flash11enable_sm90INS1_16FlashAttnFwdSm90INS1_25CollectiveMainloopFwdSm90ILi2EN4cute5tupleIJNS5_1CILi1EEES8_S8_EEENS6_IJNS7_ILi128EEENS7_ILi80EEENS7_ILi256EEEEEELi256ENS_10bfloat16_tEfNS_4arch4Sm90ELb0ELb0ELb1ELb1ELb0ELb0ELb0ELb1ELb1ELb1ELb1ELb0EEENS1_21CollectiveEpilogueFwdINS6_IJSA_SC_SB_EEES9_SE_SG_Li256ELb1ELb1ELb1ELb0EEENS1_36VarlenDynamicPersistentTileSchedulerILi128ELi80ELi256ELi128ELb1ELb1ELb1ELb0ELb1ELb1EEEEEEEEEvNT_6ParamsE)
        /*004c*/ 	.short	0x0380
        /*004e*/ 	.short	0x0a80


	//----- nvinfo : EIATTR_SW_WAR
	.align		4
.L_302:
        /*0050*/ 	.byte	0x04, 0x36
        /*0052*/ 	.short	(.L_304 - .L_303)
.L_303:
        /*0054*/ 	.word	0x00000008
.L_304:


//--------------------- .nv.info._ZN7cutlass13device_kernelIN5flash11enable_sm90INS1_16FlashAttnFwdSm90INS1_25CollectiveMainloopFwdSm90ILi2EN4cute5tupleIJNS5_1CILi1EEES8_S8_EEENS6_IJNS7_ILi128EEENS7_ILi80EEENS7_ILi256EEEEEELi256ENS_10bfloat16_tEfNS_4arch4Sm90ELb0ELb0ELb1ELb1ELb0ELb1ELb0ELb1ELb1ELb1ELb1ELb0EEENS1_21CollectiveEpilogueFwdINS6_IJSA_SC_SB_EEES9_SE_SG_Li256ELb1ELb1ELb1ELb0EEENS1_36VarlenDynamicPersistentTileSchedulerILi128ELi80ELi256ELi128ELb1ELb1ELb1ELb0ELb1ELb1EEEEEEEEEvNT_6ParamsE --------------------------
	.section	.nv.info._ZN7cutlass13device_kernelIN5flash11enable_sm90INS1_16FlashAttnFwdSm90INS1_25CollectiveMainloopFwdSm90ILi2EN4cute5tupleIJNS5_1CILi1EEES8_S8_EEENS6_IJNS7_ILi128EEENS7_ILi80EEENS7_ILi256EEEEEELi256ENS_10bfloat16_tEfNS_4arch4Sm90ELb0ELb0ELb1ELb1ELb0ELb1ELb0ELb1ELb1ELb1ELb1ELb0EEENS1_21CollectiveEpilogueFwdINS6_IJSA_SC_SB_EEES9_SE_SG_Li256ELb1ELb1ELb1ELb0EEENS1_36VarlenDynamicPersistentTileSchedulerILi128ELi80ELi256ELi128ELb1ELb1ELb1ELb0ELb1ELb1EEEEEEEEEvNT_6ParamsE,"",@"SHT_CUDA_INFO"
	.sectionflags	@""
	.align	4


	//----- nvinfo : EIATTR_CUDA_API_VERSION
	.align		4
        /*0000*/ 	.byte	0x04, 0x37
        /*0002*/ 	.short	(.L_306 - .L_305)
.L_305:
        /*0004*/ 	.word	0x00000082


	//----- nvinfo : EIATTR_KPARAM_INFO
	.align		4
.L_306:
        /*0008*/ 	.byte	0x04, 0x17
        /*000a*/ 	.short	(.L_308 - .L_307)
.L_307:
        /*000c*/ 	.word	0x00000000
        /*0010*/ 	.short	0x0000
        /*0012*/ 	.short	0x0000
        /*0014*/ 	.byte	0x00, 0xf0, 0x01, 0x2a


	//----- nvinfo : EIATTR_SPARSE_MMA_MASK
	.align		4
.L_308:
        /*0018*/ 	.byte	0x03, 0x50
        /*001a*/ 	.short	0x0000


	//----- nvinfo : EIATTR_MAXREG_COUNT
	.align		4
        /*001c*/ 	.byte	0x03, 0x1b
        /*001e*/ 	.short	0x00a8


	//----- nvinfo : EIATTR_MERCURY_ISA_VERSION
	.align		4
        /*0020*/ 	.byte	0x03, 0x5f
        /*0022*/ 	.short	0x0101


	//----- nvinfo : EIATTR_VRC_CTA_INIT_COUNT
	.align		4
        /*0024*/ 	.byte	0x02, 0x4a
	.zero		1
	.zero		1


	//----- nvinfo : EIATTR_EXIT_INSTR_OFFSETS
	.align		4
        /*0028*/ 	.byte	0x04, 0x1c
        /*002a*/ 	.short	(.L_310 - .L_309)


	//   ....[0]....
.L_309:
        /*002c*/ 	.word	0x00000010


	//----- nvinfo : EIATTR_MAX_THREADS
	.align		4
.L_310:
        /*0030*/ 	.byte	0x04, 0x05
        /*0032*/ 	.short	(.L_312 - .L_311)
.L_311:
        /*0034*/ 	.word	0x00000180
        /*0038*/ 	.word	0x00000001
        /*003c*/ 	.word	0x00000001


	//----- nvinfo : EIATTR_CBANK_PARAM_SIZE
	.align		4
.L_312:
        /*0040*/ 	.byte	0x03, 0x19
        /*0042*/ 	.short	0x0a80


	//----- nvinfo : EIATTR_PARAM_CBANK
	.align		4
        /*0044*/ 	.byte	0x04, 0x0a
        /*0046*/ 	.short	(.L_314 - .L_313)
	.align		4
.L_313:
        /*0048*/ 	.word	index@(.nv.constant0._ZN7cutlass13device_kernelIN5flash11enable_sm90INS1_16FlashAttnFwdSm90INS1_25CollectiveMainloopFwdSm90ILi2EN4cute5tupleIJNS5_1CILi1EEES8_S8_EEENS6_IJNS7_ILi128EEENS7_ILi80EEENS7_ILi256EEEEEELi256ENS_10bfloat16_tEfNS_4arch4Sm90ELb0ELb0ELb1ELb1ELb0ELb1ELb0ELb1ELb1ELb1ELb1ELb0EEENS1_21CollectiveEpilogueFwdINS6_IJSA_SC_SB_EEES9_SE_SG_Li256ELb1ELb1ELb1ELb0EEENS1_36VarlenDynamicPersistentTileSchedulerILi128ELi80ELi256ELi128ELb1ELb1ELb1ELb0ELb1ELb1EEEEEEEEEvNT_6ParamsE)
        /*004c*/ 	.short	0x0380
        /*004e*/ 	.short	0x0a80


	//----- nvinfo : EIATTR_SW_WAR
	.align		4
.L_314:
        /*0050*/ 	.byte	0x04, 0x36
        /*0052*/ 	.short	(.L_316 - .L_315)
.L_315:
        /*0054*/ 	.word	0x00000008
.L_316:


//--------------------- .nv.info._ZN7cutlass13device_kernelIN5flash11enable_sm90INS1_16FlashAttnFwdSm90INS1_25CollectiveMainloopFwdSm90ILi2EN4cute5tupleIJNS5_1CILi1EEES8_S8_EEENS6_IJNS7_ILi128EEENS7_ILi64EEENS7_ILi256EEEEEELi256ENS_10bfloat16_tEfNS_4arch4Sm90ELb0ELb1ELb1ELb0ELb0ELb0ELb0ELb1ELb1ELb1ELb1ELb0EEENS1_21CollectiveEpilogueFwdINS6_IJSA_SC_SB_EEES9_SE_SG_Li256ELb0ELb1ELb1ELb0EEENS1_19SingleTileSchedulerILb0ELb1ELb1ELi128EEEEEEEEEvNT_6ParamsE --------------------------
	.section	.nv.info._ZN7cutlass13device_kernelIN5flash11enable_sm90INS1_16FlashAttnFwdSm90INS1_25CollectiveMainloopFwdSm90ILi2EN4cute5tupleIJNS5_1CILi1EEES8_S8_EEENS6_IJNS7_ILi128EEENS7_ILi64EEENS7_ILi256EEEEEELi256ENS_10bfloat16_tEfNS_4arch4Sm90ELb0ELb1ELb1ELb0ELb0ELb0ELb0ELb1ELb1ELb1ELb1ELb0EEENS1_21CollectiveEpilogueFwdINS6_IJSA_SC_SB_EEES9_SE_SG_Li256ELb0ELb1ELb1ELb0EEENS1_19SingleTileSchedulerILb0ELb1ELb1ELi128EEEEEEEEEvNT_6ParamsE,"",@"SHT_CUDA_INFO"
	.sectionflags	@""
	.align	4


	//----- nvinfo : EIATTR_CUDA_API_VERSION
	.align		4
        /*0000*/ 	.byte	0x04, 0x37
        /*0002*/ 	.short	(.L_318 - .L_317)
.L_317:
        /*0004*/ 	.word	0x00000082


	//----- nvinfo : EIATTR_KPARAM_INFO
	.align		4
.L_318:
        /*0008*/ 	.byte	0x04, 0x17
        /*000a*/ 	.short	(.L_320 - .L_319)
.L_319:
        /*000c*/ 	.word	0x00000000
        /*0010*/ 	.short	0x0000
        /*0012*/ 	.short	0x0000
        /*0014*/ 	.byte	0x00, 0xf0, 0x01, 0x28


	//----- nvinfo : EIATTR_SPARSE_MMA_MASK
	.align		4
.L_320:
        /*0018*/ 	.byte	0x03, 0x50
        /*001a*/ 	.short	0x0000


	//----- nvinfo : EIATTR_MAXREG_COUNT
	.align		4
        /*001c*/ 	.byte	0x03, 0x1b
        /*001e*/ 	.short	0x00a8


	//----- nvinfo : EIATTR_MERCURY_ISA_VERSION
	.align		4
        /*0020*/ 	.byte	0x03, 0x5f
        /*0022*/ 	.short	0x0101


	//----- nvinfo : EIATTR_VRC_CTA_INIT_COUNT
	.align		4
        /*0024*/ 	.byte	0x02, 0x4a
	.zero		1
	.zero		1


	//----- nvinfo : EIATTR_EXIT_INSTR_OFFSETS
	.align		4
        /*0028*/ 	.byte	0x04, 0x1c
        /*002a*/ 	.short	(.L_322 - .L_321)


	//   ....[0]....
.L_321:
        /*002c*/ 	.word	0x00000010


	//----- nvinfo : EIATTR_MAX_THREADS
	.align		4
.L_322:
        /*0030*/ 	.byte	0x04, 0x05
        /*0032*/ 	.short	(.L_324 - .L_323)
.L_323:
        /*0034*/ 	.word	0x00000180
        /*0038*/ 	.word	0x00000001
        /*003c*/ 	.word	0x00000001


	//----- nvinfo : EIATTR_CBANK_PARAM_SIZE
	.align		4
.L_324:
        /*0040*/ 	.byte	0x03, 0x19
        /*0042*/ 	.short	0x0a00


	//----- nvinfo : EIATTR_PARAM_CBANK
	.align		4
        /*0044*/ 	.byte	0x04, 0x0a
        /*0046*/ 	.short	(.L_326 - .L_325)
	.align		4
.L_325:
        /*0048*/ 	.word	index@(.nv.constant0._ZN7cutlass13device_kernelIN5flash11enable_sm90INS1_16FlashAttnFwdSm90INS1_25CollectiveMainloopFwdSm90ILi2EN4cute5tupleIJNS5_1CILi1EEES8_S8_EEENS6_IJNS7_ILi128EEENS7_ILi64EEENS7_ILi256EEEEEELi256ENS_10bfloat16_tEfNS_4arch4Sm90ELb0ELb1ELb1ELb0ELb0ELb0ELb0ELb1ELb1ELb1ELb1ELb0EEENS1_21CollectiveEpilogueFwdINS6_IJSA_SC_SB_EEES9_SE_SG_Li256ELb0ELb1ELb1ELb0EEENS1_19SingleTileSchedulerILb0ELb1ELb1ELi128EEEEEEEEEvNT_6ParamsE)
        /*004c*/ 	.short	0x0380
        /*004e*/ 	.short	0x0a00


	//----- nvinfo : EIATTR_SW_WAR
	.align		4
.L_326:
        /*0050*/ 	.byte	0x04, 0x36
        /*0052*/ 	.short	(.L_328 - .L_327)
.L_327:
        /*0054*/ 	.word	0x00000008
.L_328:


//--------------------- .nv.info._ZN7cutlass13device_kernelIN5flash11enable_sm90INS1_16FlashAttnFwdSm90INS1_25CollectiveMainloopFwdSm90ILi2EN4cute5tupleIJNS5_1CILi1EEES8_S8_EEENS6_IJNS7_ILi128EEENS7_ILi64EEENS7_ILi256EEEEEELi256ENS_10bfloat16_tEfNS_4arch4Sm90ELb0ELb1ELb1ELb1ELb0ELb0ELb0ELb1ELb1ELb1ELb1ELb0EEENS1_21CollectiveEpilogueFwdINS6_IJSA_SC_SB_EEES9_SE_SG_Li256ELb1ELb1ELb1ELb0EEENS1_36VarlenDynamicPersistentTileSchedulerILi128ELi64ELi256ELi128ELb1ELb1ELb1ELb1ELb0ELb1EEEEEEEEEvNT_6ParamsE --------------------------
	.section	.nv.info._ZN7cutlass13device_kernelIN5flash11enable_sm90INS1_16FlashAttnFwdSm90INS1_25CollectiveMainloopFwdSm90ILi2EN4cute5tupleIJNS5_1CILi1EEES8_S8_EEENS6_IJNS7_ILi128EEENS7_ILi64EEENS7_ILi256EEEEEELi256ENS_10bfloat16_tEfNS_4arch4Sm90ELb0ELb1ELb1ELb1ELb0ELb0ELb0ELb1ELb1ELb1ELb1ELb0EEENS1_21CollectiveEpilogueFwdINS6_IJSA_SC_SB_EEES9_SE_SG_Li256ELb1ELb1ELb1ELb0EEENS1_36VarlenDynamicPersistentTileSchedulerILi128ELi64ELi256ELi128ELb1ELb1ELb1ELb1ELb0ELb1EEEEEEEEEvNT_6ParamsE,"",@"SHT_CUDA_INFO"
	.sectionflags	@""
	.align	4


	//----- nvinfo : EIATTR_CUDA_API_VERSION
	.align		4
        /*0000*/ 	.byte	0x04, 0x37
        /*0002*/ 	.short	(.L_330 - .L_329)
.L_329:
        /*0004*/ 	.word	0x00000082


	//----- nvinfo : EIATTR_KPARAM_INFO
	.align		4
.L_330:
        /*0008*/ 	.byte	0x04, 0x17
        /*000a*/ 	.short	(.L_332 - .L_331)
.L_331:
        /*000c*/ 	.word	0x00000000
        /*0010*/ 	.short	0x0000
        /*0012*/ 	.short	0x0000
        /*0014*/ 	.byte	0x00, 0xf0, 0x01, 0x2a


	//----- nvinfo : EIATTR_SPARSE_MMA_MASK
	.align		4
.L_332:
        /*0018*/ 	.byte	0x03, 0x50
        /*001a*/ 	.short	0x0000


	//----- nvinfo : EIATTR_MAXREG_COUNT
	.align		4
        /*001c*/ 	.byte	0x03, 0x1b
        /*001e*/ 	.short	0x00a8


	//----- nvinfo : EIATTR_MERCURY_ISA_VERSION
	.align		4
        /*0020*/ 	.byte	0x03, 0x5f
        /*0022*/ 	.short	0x0101


	//----- nvinfo : EIATTR_VRC_CTA_INIT_COUNT
	.align		4
        /*0024*/ 	.byte	0x02, 0x4a
	.zero		1
	.zero		1


	//----- nvinfo : EIATTR_EXIT_INSTR_OFFSETS
	.align		4
        /*0028*/ 	.byte	0x04, 0x1c
        /*002a*/ 	.short	(.L_334 - .L_333)


	//   ....[0]....
.L_333:
        /*002c*/ 	.word	0x00000010


	//----- nvinfo : EIATTR_MAX_THREADS
	.align		4
.L_334:
        /*0030*/ 	.byte	0x04, 0x05
        /*0032*/ 	.short	(.L_336 - .L_335)
.L_335:
        /*0034*/ 	.word	0x00000180
        /*0038*/ 	.word	0x00000001
        /*003c*/ 	.word	0x00000001


	//----- nvinfo : EIATTR_CBANK_PARAM_SIZE
	.align		4
.L_336:
        /*0040*/ 	.byte	0x03, 0x19
        /*0042*/ 	.short	0x0a80


	//----- nvinfo : EIATTR_PARAM_CBANK
	.align		4
        /*0044*/ 	.byte	0x04, 0x0a
        /*0046*/ 	.short	(.L_338 - .L_337)
	.align		4
.L_337:
        /*0048*/ 	.word	index@(.nv.constant0._ZN7cutlass13device_kernelIN5flash11enable_sm90INS1_16FlashAttnFwdSm90INS1_25CollectiveMainloopFwdSm90ILi2EN4cute5tupleIJNS5_1CILi1EEES8_S8_EEENS6_IJNS7_ILi128EEENS7_ILi64EEENS7_ILi256EEEEEELi256ENS_10bfloat16_tEfNS_4arch4Sm90ELb0ELb1ELb1ELb1ELb0ELb0ELb0ELb1ELb1ELb1ELb1ELb0EEENS1_21CollectiveEpilogueFwdINS6_IJSA_SC_SB_EEES9_SE_SG_Li256ELb1ELb1ELb1ELb0EEENS1_36VarlenDynamicPersistentTileSchedulerILi128ELi64ELi256ELi128ELb1ELb1ELb1ELb1ELb0ELb1EEEEEEEEEvNT_6ParamsE)
        /*004c*/ 	.short	0x0380
        /*004e*/ 	.short	0x0a80


	//----- nvinfo : EIATTR_SW_WAR
	.align		4
.L_338:
        /*0050*/ 	.byte	0x04, 0x36
        /*0052*/ 	.short	(.L_340 - .L_339)
.L_339:
        /*0054*/ 	.word	0x00000008
.L_340:


//--------------------- .nv.info._ZN7cutlass13device_kernelIN5flash11enable_sm90INS1_16FlashAttnFwdSm90INS1_25CollectiveMainloopFwdSm90ILi2EN4cute5tupleIJNS5_1CILi1EEES8_S8_EEENS6_IJNS7_ILi128EEENS7_ILi64EEENS7_ILi256EEEEEELi256ENS_10bfloat16_tEfNS_4arch4Sm90ELb0ELb1ELb1ELb1ELb0ELb1ELb0ELb1ELb1ELb1ELb1ELb0EEENS1_21CollectiveEpilogueFwdINS6_IJSA_SC_SB_EEES9_SE_SG_Li256ELb1ELb1ELb1ELb0EEENS1_36VarlenDynamicPersistentTileSchedulerILi128ELi64ELi256ELi128ELb1ELb1ELb1ELb1ELb0ELb1EEEEEEEEEvNT_6ParamsE --------------------------
	.section	.nv.info._ZN7cutlass13device_kernelIN5flash11enable_sm90INS1_16FlashAttnFwdSm90INS1_25CollectiveMainloopFwdSm90ILi2EN4cute5tupleIJNS5_1CILi1EEES8_S8_EEENS6_IJNS7_ILi128EEENS7_ILi64EEENS7_ILi256EEEEEELi256ENS_10bfloat16_tEfNS_4arch4Sm90ELb0ELb1ELb1ELb1ELb0ELb1ELb0ELb1ELb1ELb1ELb1ELb0EEENS1_21CollectiveEpilogueFwdINS6_IJSA_SC_SB_EEES9_SE_SG_Li256ELb1ELb1ELb1ELb0EEENS1_36VarlenDynamicPersistentTileSchedulerILi128ELi64ELi256ELi128ELb1ELb1ELb1ELb1ELb0ELb1EEEEEEEEEvNT_6ParamsE,"",@"SHT_CUDA_INFO"
	.sectionflags	@""
	.align	4


	//----- nvinfo : EIATTR_CUDA_API_VERSION
	.align		4
        /*0000*/ 	.byte	0x04, 0x37
        /*0002*/ 	.short	(.L_342 - .L_341)
.L_341:
        /*0004*/ 	.word	0x00000082


	//----- nvinfo : EIATTR_KPARAM_INFO
	.align		4
.L_342:
        /*0008*/ 	.byte	0x04, 0x17
        /*000a*/ 	.short	(.L_344 - .L_343)
.L_343:
        /*000c*/ 	.word	0x00000000
        /*0010*/ 	.short	0x0000
        /*0012*/ 	.short	0x0000
        /*0014*/ 	.byte	0x00, 0xf0, 0x01, 0x2a


	//----- nvinfo : EIATTR_SPARSE_MMA_MASK
	.align		4
.L_344:
        /*0018*/ 	.byte	0x03, 0x50
        /*001a*/ 	.short	0x0000


	//----- nvinfo : EIATTR_MAXREG_COUNT
	.align		4
        /*001c*/ 	.byte	0x03, 0x1b
        /*001e*/ 	.short	0x00a8


	//----- nvinfo : EIATTR_MERCURY_ISA_VERSION
	.align		4
        /*0020*/ 	.byte	0x03, 0x5f
        /*0022*/ 	.short	0x0101


	//----- nvinfo : EIATTR_VRC_CTA_INIT_COUNT
	.align		4
        /*0024*/ 	.byte	0x02, 0x4a
	.zero		1
	.zero		1


	//----- nvinfo : EIATTR_EXIT_INSTR_OFFSETS
	.align		4
        /*0028*/ 	.byte	0x04, 0x1c
        /*002a*/ 	.short	(.L_346 - .L_345)


	//   ....[0]....
.L_345:
        /*002c*/ 	.word	0x00000010


	//----- nvinfo : EIATTR_MAX_THREADS
	.align		4
.L_346:
        /*0030*/ 	.byte	0x04, 0x05
        /*0032*/ 	.short	(.L_348 - .L_347)
.L_347:
        /*0034*/ 	.word	0x00000180
        /*0038*/ 	.word	0x00000001
        /*003c*/ 	.word	0x00000001


	//----- nvinfo : EIATTR_CBANK_PARAM_SIZE
	.align		4
.L_348:
        /*0040*/ 	.byte	0x03, 0x19
        /*0042*/ 	.short	0x0a80


	//----- nvinfo : EIATTR_PARAM_CBANK
	.align		4
        /*0044*/ 	.byte	0x04, 0x0a
        /*0046*/ 	.short	(.L_350 - .L_349)
	.align		4
.L_349:
        /*0048*/ 	.word	index@(.nv.constant0._ZN7cutlass13device_kernelIN5flash11enable_sm90INS1_16FlashAttnFwdSm90INS1_25CollectiveMainloopFwdSm90ILi2EN4cute5tupleIJNS5_1CILi1EEES8_S8_EEENS6_IJNS7_ILi128EEENS7_ILi64EEENS7_ILi256EEEEEELi256ENS_10bfloat16_tEfNS_4arch4Sm90ELb0ELb1ELb1ELb1ELb0ELb1ELb0ELb1ELb1ELb1ELb1ELb0EEENS1_21CollectiveEpilogueFwdINS6_IJSA_SC_SB_EEES9_SE_SG_Li256ELb1ELb1ELb1ELb0EEENS1_36VarlenDynamicPersistentTileSchedulerILi128ELi64ELi256ELi128ELb1ELb1ELb1ELb1ELb0ELb1EEEEEEEEEvNT_6ParamsE)
        /*004c*/ 	.short	0x0380
        /*004e*/ 	.short	0x0a80


	//----- nvinfo : EIATTR_SW_WAR
	.align		4
.L_350:
        /*0050*/ 	.byte	0x04, 0x36
        /*0052*/ 	.short	(.L_352 - .L_351)
.L_351:
        /*0054*/ 	.word	0x00000008
.L_352:


//--------------------- .nv.info._ZN7cutlass13device_kernelIN5flash11enable_sm90INS1_16FlashAttnFwdSm90INS1_25CollectiveMainloopFwdSm90ILi2EN4cute5tupleIJNS5_1CILi1EEES8_S8_EEENS6_IJNS7_ILi128EEENS7_ILi80EEENS7_ILi256EEEEEELi256ENS_10bfloat16_tEfNS_4arch4Sm90ELb1ELb0ELb1ELb0ELb0ELb0ELb0ELb1ELb1ELb1ELb1ELb0EEENS1_21CollectiveEpilogueFwdINS6_IJSA_SC_SB_EEES9_SE_SG_Li256ELb0ELb1ELb1ELb0EEENS1_19SingleTileSchedulerILb0ELb1ELb1ELi128EEEEEEEEEvNT_6ParamsE --------------------------
	.section	.nv.info._ZN7cutlass13device_kernelIN5flash11enable_sm90INS1_16FlashAttnFwdSm90INS1_25CollectiveMainloopFwdSm90ILi2EN4cute5tupleIJNS5_1CILi1EEES8_S8_EEENS6_IJNS7_ILi128EEENS7_ILi80EEENS7_ILi256EEEEEELi256ENS_10bfloat16_tEfNS_4arch4Sm90ELb1ELb0ELb1ELb0ELb0ELb0ELb0ELb1ELb1ELb1ELb1ELb0EEENS1_21CollectiveEpilogueFwdINS6_IJSA_SC_SB_EEES9_SE_SG_Li256ELb0ELb1ELb1ELb0EEENS1_19SingleTileSchedulerILb0ELb1ELb1ELi128EEEEEEEEEvNT_6ParamsE,"",@"SHT_CUDA_INFO"
	.sectionflags	@""
	.align	4


	//----- nvinfo : EIATTR_CUDA_API_VERSION
	.align		4
        /*0000*/ 	.byte	0x04, 0x37
        /*0002*/ 	.short	(.L_354 - .L_353)
.L_353:
        /*0004*/ 	.word	0x00000082


	//----- nvinfo : EIATTR_KPARAM_INFO
	.align		4
.L_354:
        /*0008*/ 	.byte	0x04, 0x17
        /*000a*/ 	.short	(.L_356 - .L_355)
.L_355:
        /*000c*/ 	.word	0x00000000
        /*0010*/ 	.short	0x0000
        /*0012*/ 	.short	0x0000
        /*0014*/ 	.byte	0x00, 0xf0, 0x01, 0x28


	//----- nvinfo : EIATTR_SPARSE_MMA_MASK
	.align		4
.L_356:
        /*0018*/ 	.byte	0x03, 0x50
        /*001a*/ 	.short	0x0000


	//----- nvinfo : EIATTR_MAXREG_COUNT
	.align		4
        /*001c*/ 	.byte	0x03, 0x1b
        /*001e*/ 	.short	0x00a8


	//----- nvinfo : EIATTR_MERCURY_ISA_VERSION
	.align		4
        /*0020*/ 	.byte	0x03, 0x5f
        /*0022*/ 	.short	0x0101


	//----- nvinfo : EIATTR_VRC_CTA_INIT_COUNT
	.align		4
        /*0024*/ 	.byte	0x02, 0x4a
	.zero		1
	.zero		1


	//----- nvinfo : EIATTR_EXIT_INSTR_OFFSETS
	.align		4
        /*0028*/ 	.byte	0x04, 0x1c
        /*002a*/ 	.short	(.L_358 - .L_357)


	//   ....[0]....
.L_357:
        /*002c*/ 	.word	0x00000010


	//----- nvinfo : EIATTR_MAX_THREADS
	.align		4
.L_358:
        /*0030*/ 	.byte	0x04, 0x05
        /*0032*/ 	.short	(.L_360 - .L_359)
.L_359:
        /*0034*/ 	.word	0x00000180
        /*0038*/ 	.word	0x00000001
        /*003c*/ 	.word	0x00000001


	//----- nvinfo : EIATTR_CBANK_PARAM_SIZE
	.align		4
.L_360:
        /*0040*/ 	.byte	0x03, 0x19
        /*0042*/ 	.short	0x0a00


	//----- nvinfo : EIATTR_PARAM_CBANK
	.align		4
        /*0044*/ 	.byte	0x04, 0x0a
        /*0046*/ 	.short	(.L_362 - .L_361)
	.align		4
.L_361:
        /*0048*/ 	.word	index@(.nv.constant0._ZN7cutlass13device_kernelIN5flash11enable_sm90INS1_16FlashAttnFwdSm90INS1_25CollectiveMainloopFwdSm90ILi2EN4cute5tupleIJNS5_1CILi1EEES8_S8_EEENS6_IJNS7_ILi128EEENS7_ILi80EEENS7_ILi256EEEEEELi256ENS_10bfloat16_tEfNS_4arch4Sm90ELb1ELb0ELb1ELb0ELb0ELb0ELb0ELb1ELb1ELb1ELb1ELb0EEENS1_21CollectiveEpilogueFwdINS6_IJSA_SC_SB_EEES9_SE_SG_Li256ELb0ELb1ELb1ELb0EEENS1_19SingleTileSchedulerILb0ELb1ELb1ELi128EEEEEEEEEvNT_6ParamsE)
        /*004c*/ 	.short	0x0380
        /*004e*/ 	.short	0x0a00


	//----- nvinfo : EIATTR_SW_WAR
	.align		4
.L_362:
        /*0050*/ 	.byte	0x04, 0x36
        /*0052*/ 	.short	(.L_364 - .L_363)
.L_363:
        /*0054*/ 	.word	0x00000008
.L_364:


//--------------------- .nv.info._ZN7cutlass13device_kernelIN5flash11enable_sm90INS1_16FlashAttnFwdSm90INS1_25CollectiveMainloopFwdSm90ILi2EN4cute5tupleIJNS5_1CILi1EEES8_S8_EEENS6_IJNS7_ILi128EEENS7_ILi80EEENS7_ILi256EEEEEELi256ENS_10bfloat16_tEfNS_4arch4Sm90ELb1ELb0ELb1ELb1ELb0ELb0ELb0ELb1ELb1ELb1ELb1ELb0EEENS1_21CollectiveEpilogueFwdINS6_IJSA_SC_SB_EEES9_SE_SG_Li256ELb1ELb1ELb1ELb0EEENS1_36VarlenDynamicPersistentTileSchedulerILi128ELi80ELi256ELi128ELb1ELb1ELb1ELb1ELb1ELb1EEEEEEEEEvNT_6ParamsE --------------------------
	.section	.nv.info._ZN7cutlass13device_kernelIN5flash11enable_sm90INS1_16FlashAttnFwdSm90INS1_25CollectiveMainloopFwdSm90ILi2EN4cute5tupleIJNS5_1CILi1EEES8_S8_EEENS6_IJNS7_ILi128EEENS7_ILi80EEENS7_ILi256EEEEEELi256ENS_10bfloat16_tEfNS_4arch4Sm90ELb1ELb0ELb1ELb1ELb0ELb0ELb0ELb1ELb1ELb1ELb1ELb0EEENS1_21CollectiveEpilogueFwdINS6_IJSA_SC_SB_EEES9_SE_SG_Li256ELb1ELb1ELb1ELb0EEENS1_36VarlenDynamicPersistentTileSchedulerILi128ELi80ELi256ELi128ELb1ELb1ELb1ELb1ELb1ELb1EEEEEEEEEvNT_6ParamsE,"",@"SHT_CUDA_INFO"
	.sectionflags	@""
	.align	4


	//----- nvinfo : EIATTR_CUDA_API_VERSION
	.align		4
        /*0000*/ 	.byte	0x04, 0x37
        /*0002*/ 	.short	(.L_366 - .L_365)
.L_365:
        /*0004*/ 	.word	0x00000082


	//----- nvinfo : EIATTR_KPARAM_INFO
	.align		4
.L_366:
        /*0008*/ 	.byte	0x04, 0x17
        /*000a*/ 	.short	(.L_368 - .L_367)
.L_367:
        /*000c*/ 	.word	0x00000000
        /*0010*/ 	.short	0x0000
        /*0012*/ 	.short	0x0000
        /*0014*/ 	.byte	0x00, 0xf0, 0x01, 0x2a


	//----- nvinfo : EIATTR_SPARSE_MMA_MASK
	.align		4
.L_368:
        /*0018*/ 	.byte	0x03, 0x50
        /*001a*/ 	.short	0x0000


	//----- nvinfo : EIATTR_MAXREG_COUNT
	.align		4
        /*001c*/ 	.byte	0x03, 0x1b
        /*001e*/ 	.short	0x00a8


	//----- nvinfo : EIATTR_MERCURY_ISA_VERSION
	.align		4
        /*0020*/ 	.byte	0x03, 0x5f
        /*0022*/ 	.short	0x0101


	//----- nvinfo : EIATTR_VRC_CTA_INIT_COUNT
	.align		4
        /*0024*/ 	.byte	0x02, 0x4a
	.zero		1
	.zero		1


	//----- nvinfo : EIATTR_EXIT_INSTR_OFFSETS
	.align		4
        /*0028*/ 	.byte	0x04, 0x1c
        /*002a*/ 	.short	(.L_370 - .L_369)


	//   ....[0]....
.L_369:
        /*002c*/ 	.word	0x00000010


	//----- nvinfo : EIATTR_MAX_THREADS
	.align		4
.L_370:
        /*0030*/ 	.byte	0x04, 0x05
        /*0032*/ 	.short	(.L_372 - .L_371)
.L_371:
        /*0034*/ 	.word	0x00000180
        /*0038*/ 	.word	0x00000001
        /*003c*/ 	.word	0x00000001


	//----- nvinfo : EIATTR_CBANK_PARAM_SIZE
	.align		4
.L_372:
        /*0040*/ 	.byte	0x03, 0x19
        /*0042*/ 	.short	0x0a80


	//----- nvinfo : EIATTR_PARAM_CBANK
	.align		4
        /*0044*/ 	.byte	0x04, 0x0a
        /*0046*/ 	.short	(.L_374 - .L_373)
	.align		4
.L_373:
        /*0048*/ 	.word	index@(.nv.constant0._ZN7cutlass13device_kernelIN5flash11enable_sm90INS1_16FlashAttnFwdSm90INS1_25CollectiveMainloopFwdSm90ILi2EN4cute5tupleIJNS5_1CILi1EEES8_S8_EEENS6_IJNS7_ILi128EEENS7_ILi80EEENS7_ILi256EEEEEELi256ENS_10bfloat16_tEfNS_4arch4Sm90ELb1ELb0ELb1ELb1ELb0ELb0ELb0ELb1ELb1ELb1ELb1ELb0EEENS1_21CollectiveEpilogueFwdINS6_IJSA_SC_SB_EEES9_SE_SG_Li256ELb1ELb1ELb1ELb0EEENS1_36VarlenDynamicPersistentTileSchedulerILi128ELi80ELi256ELi128ELb1ELb1ELb1ELb1ELb1ELb1EEEEEEEEEvNT_6ParamsE)
        /*004c*/ 	.short	0x0380
        /*004e*/ 	.short	0x0a80


	//----- nvinfo : EIATTR_SW_WAR
	.align		4
.L_374:
        /*0050*/ 	.byte	0x04, 0x36
        /*0052*/ 	.short	(.L_376 - .L_375)
.L_375:
        /*0054*/ 	.word	0x00000008
.L_376:


//--------------------- .nv.info._ZN7cutlass13device_kernelIN5flash11enable_sm90INS1_16FlashAttnFwdSm90INS1_25CollectiveMainloopFwdSm90ILi2EN4cute5tupleIJNS5_1CILi1EEES8_S8_EEENS6_IJNS7_ILi128EEENS7_ILi80EEENS7_ILi256EEEEEELi256ENS_10bfloat16_tEfNS_4arch4Sm90ELb1ELb0ELb1ELb1ELb0ELb1ELb0ELb1ELb1ELb1ELb1ELb0EEENS1_21CollectiveEpilogueFwdINS6_IJSA_SC_SB_EEES9_SE_SG_Li256ELb1ELb1ELb1ELb0EEENS1_36VarlenDynamicPersistentTileSchedulerILi128ELi80ELi256ELi128ELb1ELb1ELb1ELb1ELb1ELb1EEEEEEEEEvNT_6ParamsE --------------------------
	.section	.nv.info._ZN7cutlass13device_kernelIN5flash11enable_sm90INS1_16FlashAttnFwdSm90INS1_25CollectiveMainloopFwdSm90ILi2EN4cute5tupleIJNS5_1CILi1EEES8_S8_EEENS6_IJNS7_ILi128EEENS7_ILi80EEENS7_ILi256EEEEEELi256ENS_10bfloat16_tEfNS_4arch4Sm90ELb1ELb0ELb1ELb1ELb0ELb1ELb0ELb1ELb1ELb1ELb1ELb0EEENS1_21CollectiveEpilogueFwdINS6_IJSA_SC_SB_EEES9_SE_SG_Li256ELb1ELb1ELb1ELb0EEENS1_36VarlenDynamicPersistentTileSchedulerILi128ELi80ELi256ELi128ELb1ELb1ELb1ELb1ELb1ELb1EEEEEEEEEvNT_6ParamsE,"",@"SHT_CUDA_INFO"
	.sectionflags	@""
	.align	4


	//----- nvinfo : EIATTR_CUDA_API_VERSION
	.align		4
        /*0000*/ 	.byte	0x04, 0x37
        /*0002*/ 	.short	(.L_378 - .L_377)
.L_377:
        /*0004*/ 	.word	0x00000082


	//----- nvinfo : EIATTR_KPARAM_INFO
	.align		4
.L_378:
        /*0008*/ 	.byte	0x04, 0x17
        /*000a*/ 	.short	(.L_380 - .L_379)
.L_379:
        /*000c*/ 	.word	0x00000000
        /*0010*/ 	.short	0x0000
        /*0012*/ 	.short	0x0000
        /*0014*/ 	.byte	0x00, 0xf0, 0x01, 0x2a


	//----- nvinfo : EIATTR_SPARSE_MMA_MASK
	.align		4
.L_380:
        /*0018*/ 	.byte	0x03, 0x50
        /*001a*/ 	.short	0x0000


	//----- nvinfo : EIATTR_MAXREG_COUNT
	.align		4
        /*001c*/ 	.byte	0x03, 0x1b
        /*001e*/ 	.short	0x00a8


	//----- nvinfo : EIATTR_MERCURY_ISA_VERSION
	.align		4
        /*0020*/ 	.byte	0x03, 0x5f
        /*0022*/ 	.short	0x0101


	//----- nvinfo : EIATTR_VRC_CTA_INIT_COUNT
	.align		4
        /*0024*/ 	.byte	0x02, 0x4a
	.zero		1
	.zero		1


	//----- nvinfo : EIATTR_EXIT_INSTR_OFFSETS
	.align		4
        /*0028*/ 	.byte	0x04, 0x1c
        /*002a*/ 	.short	(.L_382 - .L_381)


	//   ....[0]....
.L_381:
        /*002c*/ 	.word	0x00000010


	//----- nvinfo : EIATTR_MAX_THREADS
	.align		4
.L_382:
        /*0030*/ 	.byte	0x04, 0x05
        /*0032*/ 	.short	(.L_384 - .L_383)
.L_383:
        /*0034*/ 	.word	0x00000180
        /*0038*/ 	.word	0x00000001
        /*003c*/ 	.word	0x00000001


	//----- nvinfo : EIATTR_CBANK_PARAM_SIZE
	.align		4
.L_384:
        /*0040*/ 	.byte	0x03, 0x19
        /*0042*/ 	.short	0x0a80


	//----- nvinfo : EIATTR_PARAM_CBANK
	.align		4
        /*0044*/ 	.byte	0x04, 0x0a
        /*0046*/ 	.short	(.L_386 - .L_385)
	.align		4
.L_385:
        /*0048*/ 	.word	index@(.nv.constant0._ZN7cutlass13device_kernelIN5flash11enable_sm90INS1_16FlashAttnFwdSm90INS1_25CollectiveMainloopFwdSm90ILi2EN4cute5tupleIJNS5_1CILi1EEES8_S8_EEENS6_IJNS7_ILi128EEENS7_ILi80EEENS7_ILi256EEEEEELi256ENS_10bfloat16_tEfNS_4arch4Sm90ELb1ELb0ELb1ELb1ELb0ELb1ELb0ELb1ELb1ELb1ELb1ELb0EEENS1_21CollectiveEpilogueFwdINS6_IJSA_SC_SB_EEES9_SE_SG_Li256ELb1ELb1ELb1ELb0EEENS1_36VarlenDynamicPersistentTileSchedulerILi128ELi80ELi256ELi128ELb1ELb1ELb1ELb1ELb1ELb1EEEEEEEEEvNT_6ParamsE)
        /*004c*/ 	.short	0x0380
        /*004e*/ 	.short	0x0a80


	//----- nvinfo : EIATTR_SW_WAR
	.align		4
.L_386:
        /*0050*/ 	.byte	0x04, 0x36
        /*0052*/ 	.short	(.L_388 - .L_387)
.L_387:
        /*0054*/ 	.word	0x00000008
.L_388:


//--------------------- .nv.info._ZN7cutlass13device_kernelIN5flash11enable_sm90INS1_16FlashAttnFwdSm90INS1_25CollectiveMainloopFwdSm90ILi2EN4cute5tupleIJNS5_1CILi1EEES8_S8_EEENS6_IJNS7_ILi128EEENS7_ILi112EEENS7_ILi192EEEEEELi192ENS_10bfloat16_tEfNS_4arch4Sm90ELb0ELb0ELb1ELb0ELb0ELb0ELb0ELb1ELb1ELb1ELb1ELb0EEENS1_21CollectiveEpilogueFwdINS6_IJSA_SC_SB_EEES9_SE_SG_Li256ELb0ELb1ELb1ELb0EEENS1_19SingleTileSchedulerILb0ELb1ELb1ELi128EEEEEEEEEvNT_6ParamsE --------------------------
	.section	.nv.info._ZN7cutlass13device_kernelIN5flash11enable_sm90INS1_16FlashAttnFwdSm90INS1_25CollectiveMainloopFwdSm90ILi2EN4cute5tupleIJNS5_1CILi1EEES8_S8_EEENS6_IJNS7_ILi128EEENS7_ILi112EEENS7_ILi192EEEEEELi192ENS_10bfloat16_tEfNS_4arch4Sm90ELb0ELb0ELb1ELb0ELb0ELb0ELb0ELb1ELb1ELb1ELb1ELb0EEENS1_21CollectiveEpilogueFwdINS6_IJSA_SC_SB_EEES9_SE_SG_Li256ELb0ELb1ELb1ELb0EEENS1_19SingleTileSchedulerILb0ELb1ELb1ELi128EEEEEEEEEvNT_6ParamsE,"",@"SHT_CUDA_INFO"
	.sectionflags	@""
	.align	4


	//----- nvinfo : EIATTR_CUDA_API_VERSION
	.align		4
        /*0000*/ 	.byte	0x04, 0x37
        /*0002*/ 	.short	(.L_390 - .L_389)
.L_389:
        /*0004*/ 	.word	0x00000082


	//----- nvinfo : EIATTR_KPARAM_INFO
	.align		4
.L_390:
        /*0008*/ 	.byte	0x04, 0x17
        /*000a*/ 	.short	(.L_392 - .L_391)
.L_391:
        /*000c*/ 	.word	0x00000000
        /*0010*/ 	.short	0x0000
        /*0012*/ 	.short	0x0000
        /*0014*/ 	.byte	0x00, 0xf0, 0x01, 0x28


	//----- nvinfo : EIATTR_SPARSE_MMA_MASK
	.align		4
.L_392:
        /*0018*/ 	.byte	0x03, 0x50
        /*001a*/ 	.short	0x0000


	//----- nvinfo : EIATTR_MAXREG_COUNT
	.align		4
        /*001c*/ 	.byte	0x03, 0x1b
        /*001e*/ 	.short	0x00a8


	//----- nvinfo : EIATTR_MERCURY_ISA_VERSION
	.align		4
        /*0020*/ 	.byte	0x03, 0x5f
        /*0022*/ 	.short	0x0101


	//----- nvinfo : EIATTR_VRC_CTA_INIT_COUNT
	.align		4
        /*0024*/ 	.byte	0x02, 0x4a
	.zero		1
	.zero		1


	//----- nvinfo : EIATTR_EXIT_INSTR_OFFSETS
	.align		4
        /*0028*/ 	.byte	0x04, 0x1c
        /*002a*/ 	.short	(.L_394 - .L_393)


	//   ....[0]....
.L_393:
        /*002c*/ 	.word	0x00000010


	//----- nvinfo : EIATTR_MAX_THREADS
	.align		4
.L_394:
        /*0030*/ 	.byte	0x04, 0x05
        /*0032*/ 	.short	(.L_396 - .L_395)
.L_395:
        /*0034*/ 	.word	0x00000180
        /*0038*/ 	.word	0x00000001
        /*003c*/ 	.word	0x00000001


	//----- nvinfo : EIATTR_CBANK_PARAM_SIZE
	.align		4
.L_396:
        /*0040*/ 	.byte	0x03, 0x19
        /*0042*/ 	.short	0x0a00


	//----- nvinfo : EIATTR_PARAM_CBANK
	.align		4
        /*0044*/ 	.byte	0x04, 0x0a
        /*0046*/ 	.short	(.L_398 - .L_397)
	.align		4
.L_397:
        /*0048*/ 	.word	index@(.nv.constant0._ZN7cutlass13device_kernelIN5flash11enable_sm90INS1_16FlashAttnFwdSm90INS1_25CollectiveMainloopFwdSm90ILi2EN4cute5tupleIJNS5_1CILi1EEES8_S8_EEENS6_IJNS7_ILi128EEENS7_ILi112EEENS7_ILi192EEEEEELi192ENS_10bfloat16_tEfNS_4arch4Sm90ELb0ELb0ELb1ELb0ELb0ELb0ELb0ELb1ELb1ELb1ELb1ELb0EEENS1_21CollectiveEpilogueFwdINS6_IJSA_SC_SB_EEES9_SE_SG_Li256ELb0ELb1ELb1ELb0EEENS1_19SingleTileSchedulerILb0ELb1ELb1ELi128EEEEEEEEEvNT_6ParamsE)
        /*004c*/ 	.short	0x0380
        /*004e*/ 	.short	0x0a00


	//----- nvinfo : EIATTR_SW_WAR
	.align		4
.L_398:
        /*0050*/ 	.byte	0x04, 0x36
        /*0052*/ 	.short	(.L_400 - .L_399)
.L_399:
        /*0054*/ 	.word	0x00000008
.L_400:


//--------------------- .nv.info._ZN7cutlass13device_kernelIN5flash11enable_sm90INS1_16FlashAttnFwdSm90INS1_25CollectiveMainloopFwdSm90ILi2EN4cute5tupleIJNS5_1CILi1EEES8_S8_EEENS6_IJNS7_ILi128EEENS7_ILi112EEENS7_ILi192EEEEEELi192ENS_10bfloat16_tEfNS_4arch4Sm90ELb0ELb0ELb1ELb1ELb0ELb0ELb0ELb1ELb1ELb1ELb1ELb0EEENS1_21CollectiveEpilogueFwdINS6_IJSA_SC_SB_EEES9_SE_SG_Li256ELb1ELb1ELb1ELb0EEENS1_36VarlenDynamicPersistentTileSchedulerILi128ELi112ELi256ELi128ELb1ELb1ELb1ELb0ELb1ELb1EEEEEEEEEvNT_6ParamsE --------------------------
	.section	.nv.info._ZN7cutlass13device_kernelIN5flash11enable_sm90INS1_16FlashAttnFwdSm90INS1_25CollectiveMainloopFwdSm90ILi2EN4cute5tupleIJNS5_1CILi1EEES8_S8_EEENS6_IJNS7_ILi128EEENS7_ILi112EEENS7_ILi192EEEEEELi192ENS_10bfloat16_tEfNS_4arch4Sm90ELb0ELb0ELb1ELb1ELb0ELb0ELb0ELb1ELb1ELb1ELb1ELb0EEENS1_21CollectiveEpilogueFwdINS6_IJSA_SC_SB_EEES9_SE_SG_Li256ELb1ELb1ELb1ELb0EEENS1_36VarlenDynamicPersistentTileSchedulerILi128ELi112ELi256ELi128ELb1ELb1ELb1ELb0ELb1ELb1EEEEEEEEEvNT_6ParamsE,"",@"SHT_CUDA_INFO"
	.sectionflags	@""
	.align	4


	//----- nvinfo : EIATTR_CUDA_API_VERSION
	.align		4
        /*0000*/ 	.byte	0x04, 0x37
        /*0002*/ 	.short	(.L_402 - .L_401)
.L_401:
        /*0004*/ 	.word	0x00000082


	//----- nvinfo : EIATTR_KPARAM_INFO
	.align		4
.L_402:
        /*0008*/ 	.byte	0x04, 0x17
        /*000a*/ 	.short	(.L_404 - .L_403)
.L_403:
        /*000c*/ 	.word	0x00000000
        /*0010*/ 	.short	0x0000
        /*0012*/ 	.short	0x0000
        /*0014*/ 	.byte	0x00, 0xf0, 0x01, 0x2a


	//----- nvinfo : EIATTR_SPARSE_MMA_MASK
	.align		4
.L_404:
        /*0018*/ 	.byte	0x03, 0x50
        /*001a*/ 	.short	0x0000


	//----- nvinfo : EIATTR_MAXREG_COUNT
	.align		4
        /*001c*/ 	.byte	0x03, 0x1b
        /*001e*/ 	.short	0x00a8


	//----- nvinfo : EIATTR_MERCURY_ISA_VERSION
	.align		4
        /*0020*/ 	.byte	0x03, 0x5f
        /*0022*/ 	.short	0x0101


	//----- nvinfo : EIATTR_VRC_CTA_INIT_COUNT
	.align		4
        /*0024*/ 	.byte	0x02, 0x4a
	.zero		1
	.zero		1


	//----- nvinfo : EIATTR_EXIT_INSTR_OFFSETS
	.align		4
        /*0028*/ 	.byte	0x04, 0x1c
        /*002a*/ 	.short	(.L_406 - .L_405)


	//   ....[0]....
.L_405:
        /*002c*/ 	.word	0x00000010


	//----- nvinfo : EIATTR_MAX_THREADS
	.align		4
.L_406:
        /*0030*/ 	.byte	0x04, 0x05
        /*0032*/ 	.short	(.L_408 - .L_407)
.L_407:
        /*0034*/ 	.word	0x00000180
        /*0038*/ 	.word	0x00000001
        /*003c*/ 	.word	0x00000001


	//----- nvinfo : EIATTR_CBANK_PARAM_SIZE
	.align		4
.L_408:
        /*0040*/ 	.byte	0x03, 0x19
        /*0042*/ 	.short	0x0a80


	//----- nvinfo : EIATTR_PARAM_CBANK
	.align		4
        /*0044*/ 	.byte	0x04, 0x0a
        /*0046*/ 	.short	(.L_410 - .L_409)
	.align		4
.L_409:
        /*0048*/ 	.word	index@(.nv.constant0._ZN7cutlass13device_kernelIN5flash11enable_sm90INS1_16FlashAttnFwdSm90INS1_25CollectiveMainloopFwdSm90ILi2EN4cute5tupleIJNS5_1CILi1EEES8_S8_EEENS6_IJNS7_ILi128EEENS7_ILi112EEENS7_ILi192EEEEEELi192ENS_10bfloat16_tEfNS_4arch4Sm90ELb0ELb0ELb1ELb1ELb0ELb0ELb0ELb1ELb1ELb1ELb1ELb0EEENS1_21CollectiveEpilogueFwdINS6_IJSA_SC_SB_EEES9_SE_SG_Li256ELb1ELb1ELb1ELb0EEENS1_36VarlenDynamicPersistentTileSchedulerILi128ELi112ELi256ELi128ELb1ELb1ELb1ELb0ELb1ELb1EEEEEEEEEvNT_6ParamsE)
        /*004c*/ 	.short	0x0380
        /*004e*/ 	.short	0x0a80


	//----- nvinfo : EIATTR_SW_WAR
	.align		4
.L_410:
        /*0050*/ 	.byte	0x04, 0x36
        /*0052*/ 	.short	(.L_412 - .L_411)
.L_411:
        /*0054*/ 	.word	0x00000008
.L_412:


//--------------------- .nv.info._ZN7cutlass13device_kernelIN5flash11enable_sm90INS1_16FlashAttnFwdSm90INS1_25CollectiveMainloopFwdSm90ILi2EN4cute5tupleIJNS5_1CILi1EEES8_S8_EEENS6_IJNS7_ILi128EEENS7_ILi112EEENS7_ILi192EEEEEELi192ENS_10bfloat16_tEfNS_4arch4Sm90ELb0ELb0ELb1ELb1ELb0ELb1ELb0ELb1ELb1ELb1ELb1ELb0EEENS1_21CollectiveEpilogueFwdINS6_IJSA_SC_SB_EEES9_SE_SG_Li256ELb1ELb1ELb1ELb0EEENS1_36VarlenDynamicPersistentTileSchedulerILi128ELi112ELi256ELi128ELb1ELb1ELb1ELb0ELb1ELb1EEEEEEEEEvNT_6ParamsE --------------------------
	.section	.nv.info._ZN7cutlass13device_kernelIN5flash11enable_sm90INS1_16FlashAttnFwdSm90INS1_25CollectiveMainloopFwdSm90ILi2EN4cute5tupleIJNS5_1CILi1EEES8_S8_EEENS6_IJNS7_ILi128EEENS7_ILi112EEENS7_ILi192EEEEEELi192ENS_10bfloat16_tEfNS_4arch4Sm90ELb0ELb0ELb1ELb1ELb0ELb1ELb0ELb1ELb1ELb1ELb1ELb0EEENS1_21CollectiveEpilogueFwdINS6_IJSA_SC_SB_EEES9_SE_SG_Li256ELb1ELb1ELb1ELb0EEENS1_36VarlenDynamicPersistentTileSchedulerILi128ELi112ELi256ELi128ELb1ELb1ELb1ELb0ELb1ELb1EEEEEEEEEvNT_6ParamsE,"",@"SHT_CUDA_INFO"
	.sectionflags	@""
	.align	4


	//----- nvinfo : EIATTR_CUDA_API_VERSION
	.align		4
        /*0000*/ 	.byte	0x04, 0x37
        /*0002*/ 	.short	(.L_414 - .L_413)
.L_413:
        /*0004*/ 	.word	0x00000082


	//----- nvinfo : EIATTR_KPARAM_INFO
	.align		4
.L_414:
        /*0008*/ 	.byte	0x04, 0x17
        /*000a*/ 	.short	(.L_416 - .L_415)
.L_415:
        /*000c*/ 	.word	0x00000000
        /*0010*/ 	.short	0x0000
        /*0012*/ 	.short	0x0000
        /*0014*/ 	.byte	0x00, 0xf0, 0x01, 0x2a


	//----- nvinfo : EIATTR_SPARSE_MMA_MASK
	.align		4
.L_416:
        /*0018*/ 	.byte	0x03, 0x50
        /*001a*/ 	.short	0x0000


	//----- nvinfo : EIATTR_MAXREG_COUNT
	.align		4
        /*001c*/ 	.byte	0x03, 0x1b
        /*001e*/ 	.short	0x00a8


	//----- nvinfo : EIATTR_MERCURY_ISA_VERSION
	.align		4
        /*0020*/ 	.byte	0x03, 0x5f
        /*0022*/ 	.short	0x0101


	//----- nvinfo : EIATTR_VRC_CTA_INIT_COUNT
	.align		4
        /*0024*/ 	.byte	0x02, 0x4a
	.zero		1
	.zero		1


	//----- nvinfo : EIATTR_EXIT_INSTR_OFFSETS
	.align		4
        /*0028*/ 	.byte	0x04, 0x1c
        /*002a*/ 	.short	(.L_418 - .L_417)


	//   ....[0]....
.L_417:
        /*002c*/ 	.word	0x00000010


	//----- nvinfo : EIATTR_MAX_THREADS
	.align		4
.L_418:
        /*0030*/ 	.byte	0x04, 0x05
        /*0032*/ 	.short	(.L_420 - .L_419)
.L_419:
        /*0034*/ 	.word	0x00000180
        /*0038*/ 	.word	0x00000001
        /*003c*/ 	.word	0x00000001


	//----- nvinfo : EIATTR_CBANK_PARAM_SIZE
	.align		4
.L_420:
        /*0040*/ 	.byte	0x03, 0x19
        /*0042*/ 	.short	0x0a80


	//----- nvinfo : EIATTR_PARAM_CBANK
	.align		4
        /*0044*/ 	.byte	0x04, 0x0a
        /*0046*/ 	.short	(.L_422 - .L_421)
	.align		4
.L_421:
        /*0048*/ 	.word	index@(.nv.constant0._ZN7cutlass13device_kernelIN5flash11enable_sm90INS1_16FlashAttnFwdSm90INS1_25CollectiveMainloopFwdSm90ILi2EN4cute5tupleIJNS5_1CILi1EEES8_S8_EEENS6_IJNS7_ILi128EEENS7_ILi112EEENS7_ILi192EEEEEELi192ENS_10bfloat16_tEfNS_4arch4Sm90ELb0ELb0ELb1ELb1ELb0ELb1ELb0ELb1ELb1ELb1ELb1ELb0EEENS1_21CollectiveEpilogueFwdINS6_IJSA_SC_SB_EEES9_SE_SG_Li256ELb1ELb1ELb1ELb0EEENS1_36VarlenDynamicPersistentTileSchedulerILi128ELi112ELi256ELi128ELb1ELb1ELb1ELb0ELb1ELb1EEEEEEEEEvNT_6ParamsE)
        /*004c*/ 	.short	0x0380
        /*004e*/ 	.short	0x0a80


	//----- nvinfo : EIATTR_SW_WAR
	.align		4
.L_422:
        /*0050*/ 	.byte	0x04, 0x36
        /*0052*/ 	.short	(.L_424 - .L_423)
.L_423:
        /*0054*/ 	.word	0x00000008
.L_424:


//--------------------- .nv.info._ZN7cutlass13device_kernelIN5flash11enable_sm90INS1_16FlashAttnFwdSm90INS1_25CollectiveMainloopFwdSm90ILi2EN4cute5tupleIJNS5_1CILi1EEES8_S8_EEENS6_IJNS7_ILi128EEENS7_ILi96EEENS7_ILi192EEEEEELi192ENS_10bfloat16_tEfNS_4arch4Sm90ELb0ELb1ELb1ELb0ELb0ELb0ELb0ELb1ELb1ELb1ELb1ELb0EEENS1_21CollectiveEpilogueFwdINS6_IJSA_SC_SB_EEES9_SE_SG_Li256ELb0ELb1ELb1ELb0EEENS1_19SingleTileSchedulerILb0ELb1ELb1ELi128EEEEEEEEEvNT_6ParamsE --------------------------
	.section	.nv.info._ZN7cutlass13device_kernelIN5flash11enable_sm90INS1_16FlashAttnFwdSm90INS1_25CollectiveMainloopFwdSm90ILi2EN4cute5tupleIJNS5_1CILi1EEES8_S8_EEENS6_IJNS7_ILi128EEENS7_ILi96EEENS7_ILi192EEEEEELi192ENS_10bfloat16_tEfNS_4arch4Sm90ELb0ELb1ELb1ELb0ELb0ELb0ELb0ELb1ELb1ELb1ELb1ELb0EEENS1_21CollectiveEpilogueFwdINS6_IJSA_SC_SB_EEES9_SE_SG_Li256ELb0ELb1ELb1ELb0EEENS1_19SingleTileSchedulerILb0ELb1ELb1ELi128EEEEEEEEEvNT_6ParamsE,"",@"SHT_CUDA_INFO"
	.sectionflags	@""
	.align	4


	//----- nvinfo : EIATTR_CUDA_API_VERSION
	.align		4
        /*0000*/ 	.byte	0x04, 0x37
        /*0002*/ 	.short	(.L_426 - .L_425)
.L_425:
        /*0004*/ 	.word	0x00000082


	//----- nvinfo : EIATTR_KPARAM_INFO
	.align		4
.L_426:
        /*0008*/ 	.byte	0x04, 0x17
        /*000a*/ 	.short	(.L_428 - .L_427)
.L_427:
        /*000c*/ 	.word	0x00000000
        /*0010*/ 	.short	0x0000
        /*0012*/ 	.short	0x0000
        /*0014*/ 	.byte	0x00, 0xf0, 0x01, 0x28


	//----- nvinfo : EIATTR_SPARSE_MMA_MASK
	.align		4
.L_428:
        /*0018*/ 	.byte	0x03, 0x50
        /*001a*/ 	.short	0x0000


	//----- nvinfo : EIATTR_MAXREG_COUNT
	.align		4
        /*001c*/ 	.byte	0x03, 0x1b
        /*001e*/ 	.short	0x00a8


	//----- nvinfo : EIATTR_MERCURY_ISA_VERSION
	.align		4
        /*0020*/ 	.byte	0x03, 0x5f
        /*0022*/ 	.short	0x0101


	//----- nvinfo : EIATTR_VRC_CTA_INIT_COUNT
	.align		4
        /*0024*/ 	.byte	0x02, 0x4a
	.zero		1
	.zero		1


	//----- nvinfo : EIATTR_EXIT_INSTR_OFFSETS
	.align		4
        /*0028*/ 	.byte	0x04, 0x1c
        /*002a*/ 	.short	(.L_430 - .L_429)


	//   ....[0]....
.L_429:
        /*002c*/ 	.word	0x00000010


	//----- nvinfo : EIATTR_MAX_THREADS
	.align		4
.L_430:
        /*0030*/ 	.byte	0x04, 0x05
        /*0032*/ 	.short	(.L_432 - .L_431)
.L_431:
        /*0034*/ 	.word	0x00000180
        /*0038*/ 	.word	0x00000001
        /*003c*/ 	.word	0x00000001


	//----- nvinfo : EIATTR_CBANK_PARAM_SIZE
	.align		4
.L_432:
        /*0040*/ 	.byte	0x03, 0x19
        /*0042*/ 	.short	0x0a00


	//----- nvinfo : EIATTR_PARAM_CBANK
	.align		4
        /*0044*/ 	.byte	0x04, 0x0a
        /*0046*/ 	.short	(.L_434 - .L_433)
	.align		4
.L_433:
        /*0048*/ 	.word	index@(.nv.constant0._ZN7cutlass13device_kernelIN5flash11enable_sm90INS1_16FlashAttnFwdSm90INS1_25CollectiveMainloopFwdSm90ILi2EN4cute5tupleIJNS5_1CILi1EEES8_S8_EEENS6_IJNS7_ILi128EEENS7_ILi96EEENS7_ILi192EEEEEELi192ENS_10bfloat16_tEfNS_4arch4Sm90ELb0ELb1ELb1ELb0ELb0ELb0ELb0ELb1ELb1ELb1ELb1ELb0EEENS1_21CollectiveEpilogueFwdINS6_IJSA_SC_SB_EEES9_SE_SG_Li256ELb0ELb1ELb1ELb0EEENS1_19SingleTileSchedulerILb0ELb1ELb1ELi128EEEEEEEEEvNT_6ParamsE)
        /*004c*/ 	.short	0x0380
        /*004e*/ 	.short	0x0a00


	//----- nvinfo : EIATTR_SW_WAR
	.align		4
.L_434:
        /*0050*/ 	.byte	0x04, 0x36
        /*0052*/ 	.short	(.L_436 - .L_435)
.L_435:
        /*0054*/ 	.word	0x00000008
.L_436:


//--------------------- .nv.info._ZN7cutlass13device_kernelIN5flash11enable_sm90INS1_16FlashAttnFwdSm90INS1_25CollectiveMainloopFwdSm90ILi2EN4cute5tupleIJNS5_1CILi1EEES8_S8_EEENS6_IJNS7_ILi128EEENS7_ILi96EEENS7_ILi192EEEEEELi192ENS_10bfloat16_tEfNS_4arch4Sm90ELb0ELb1ELb1ELb1ELb0ELb0ELb0ELb1ELb1ELb1ELb1ELb0EEENS1_21CollectiveEpilogueFwdINS6_IJSA_SC_SB_EEES9_SE_SG_Li256ELb1ELb1ELb1ELb0EEENS1_36VarlenDynamicPersistentTileSchedulerILi128ELi96ELi256ELi128ELb1ELb1ELb1ELb1ELb0ELb1EEEEEEEEEvNT_6ParamsE --------------------------
	.section	.nv.info._ZN7cutlass13device_kernelIN5flash11enable_sm90INS1_16FlashAttnFwdSm90INS1_25CollectiveMainloopFwdSm90ILi2EN4cute5tupleIJNS5_1CILi1EEES8_S8_EEENS6_IJNS7_ILi128EEENS7_ILi96EEENS7_ILi192EEEEEELi192ENS_10bfloat16_tEfNS_4arch4Sm90ELb0ELb1ELb1ELb1ELb0ELb0ELb0ELb1ELb1ELb1ELb1ELb0EEENS1_21CollectiveEpilogueFwdINS6_IJSA_SC_SB_EEES9_SE_SG_Li256ELb1ELb1ELb1ELb0EEENS1_36VarlenDynamicPersistentTileSchedulerILi128ELi96ELi256ELi128ELb1ELb1ELb1ELb1ELb0ELb1EEEEEEEEEvNT_6ParamsE,"",@"SHT_CUDA_INFO"
	.sectionflags	@""
	.align	4


	//----- nvinfo : EIATTR_CUDA_API_VERSION
	.align		4
        /*0000*/ 	.byte	0x04, 0x37
        /*0002*/ 	.short	(.L_438 - .L_437)
.L_437:
        /*0004*/ 	.word	0x00000082


	//----- nvinfo : EIATTR_KPARAM_INFO
	.align		4
.L_438:
        /*0008*/ 	.byte	0x04, 0x17
        /*000a*/ 	.short	(.L_440 - .L_439)
.L_439:
        /*000c*/ 	.word	0x00000000
        /*0010*/ 	.short	0x0000
        /*0012*/ 	.short	0x0000
        /*0014*/ 	.byte	0x00, 0xf0, 0x01, 0x2a


	//----- nvinfo : EIATTR_SPARSE_MMA_MASK
	.align		4
.L_440:
        /*0018*/ 	.byte	0x03, 0x50
        /*001a*/ 	.short	0x0000


	//----- nvinfo : EIATTR_MAXREG_COUNT
	.align		4
        /*001c*/ 	.byte	0x03, 0x1b
        /*001e*/ 	.short	0x00a8


	//----- nvinfo : EIATTR_MERCURY_ISA_VERSION
	.align		4
        /*0020*/ 	.byte	0x03, 0x5f
        /*0022*/ 	.short	0x0101


	//----- nvinfo : EIATTR_VRC_CTA_INIT_COUNT
	.align		4
        /*0024*/ 	.byte	0x02, 0x4a
	.zero		1
	.zero		1


	//----- nvinfo : EIATTR_EXIT_INSTR_OFFSETS
	.align		4
        /*0028*/ 	.byte	0x04, 0x1c
        /*002a*/ 	.short	(.L_442 - .L_441)


	//   ....[0]....
.L_441:
        /*002c*/ 	.word	0x00000010


	//----- nvinfo : EIATTR_MAX_THREADS
	.align		4
.L_442:
        /*0030*/ 	.byte	0x04, 0x05
        /*0032*/ 	.short	(.L_444 - .L_443)
.L_443:
        /*0034*/ 	.word	0x00000180
        /*0038*/ 	.word	0x00000001
        /*003c*/ 	.word	0x00000001


	//----- nvinfo : EIATTR_CBANK_PARAM_SIZE
	.align		4
.L_444:
        /*0040*/ 	.byte	0x03, 0x19
        /*0042*/ 	.short	0x0a80


	//----- nvinfo : EIATTR_PARAM_CBANK
	.align		4
        /*0044*/ 	.byte	0x04, 0x0a
        /*0046*/ 	.short	(.L_446 - .L_445)
	.align		4
.L_445:
        /*0048*/ 	.word	index@(.nv.constant0._ZN7cutlass13device_kernelIN5flash11enable_sm90INS1_16FlashAttnFwdSm90INS1_25CollectiveMainloopFwdSm90ILi2EN4cute5tupleIJNS5_1CILi1EEES8_S8_EEENS6_IJNS7_ILi128EEENS7_ILi96EEENS7_ILi192EEEEEELi192ENS_10bfloat16_tEfNS_4arch4Sm90ELb0ELb1ELb1ELb1ELb0ELb0ELb0ELb1ELb1ELb1ELb1ELb0EEENS1_21CollectiveEpilogueFwdINS6_IJSA_SC_SB_EEES9_SE_SG_Li256ELb1ELb1ELb1ELb0EEENS1_36VarlenDynamicPersistentTileSchedulerILi128ELi96ELi256ELi128ELb1ELb1ELb1ELb1ELb0ELb1EEEEEEEEEvNT_6ParamsE)
        /*004c*/ 	.short	0x0380
        /*004e*/ 	.short	0x0a80


	//----- nvinfo : EIATTR_SW_WAR
	.align		4
.L_446:
        /*0050*/ 	.byte	0x04, 0x36
        /*0052*/ 	.short	(.L_448 - .L_447)
.L_447:
        /*0054*/ 	.word	0x00000008
.L_448:


//--------------------- .nv.info._ZN7cutlass13device_kernelIN5flash11enable_sm90INS1_16FlashAttnFwdSm90INS1_25CollectiveMainloopFwdSm90ILi2EN4cute5tupleIJNS5_1CILi1EEES8_S8_EEENS6_IJNS7_ILi128EEENS7_ILi96EEENS7_ILi192EEEEEELi192ENS_10bfloat16_tEfNS_4arch4Sm90ELb0ELb1ELb1ELb1ELb0ELb1ELb0ELb1ELb1ELb1ELb1ELb0EEENS1_21CollectiveEpilogueFwdINS6_IJSA_SC_SB_EEES9_SE_SG_Li256ELb1ELb1ELb1ELb0EEENS1_36VarlenDynamicPersistentTileSchedulerILi128ELi96ELi256ELi128ELb1ELb1ELb1ELb1ELb0ELb1EEEEEEEEEvNT_6ParamsE --------------------------
	.section	.nv.info._ZN7cutlass13device_kernelIN5flash11enable_sm90INS1_16FlashAttnFwdSm90INS1_25CollectiveMainloopFwdSm90ILi2EN4cute5tupleIJNS5_1CILi1EEES8_S8_EEENS6_IJNS7_ILi128EEENS7_ILi96EEENS7_ILi192EEEEEELi192ENS_10bfloat16_tEfNS_4arch4Sm90ELb0ELb1ELb1ELb1ELb0ELb1ELb0ELb1ELb1ELb1ELb1ELb0EEENS1_21CollectiveEpilogueFwdINS6_IJSA_SC_SB_EEES9_SE_SG_Li256ELb1ELb1ELb1ELb0EEENS1_36VarlenDynamicPersistentTileSchedulerILi128ELi96ELi256ELi128ELb1ELb1ELb1ELb1ELb0ELb1EEEEEEEEEvNT_6ParamsE,"",@"SHT_CUDA_INFO"
	.sectionflags	@""
	.align	4


	//----- nvinfo : EIATTR_CUDA_API_VERSION
	.align		4
        /*0000*/ 	.byte	0x04, 0x37
        /*0002*/ 	.short	(.L_450 - .L_449)
.L_449:
        /*0004*/ 	.word	0x00000082


	//----- nvinfo : EIATTR_KPARAM_INFO
	.align		4
.L_450:
        /*0008*/ 	.byte	0x04, 0x17
        /*000a*/ 	.short	(.L_452 - .L_451)
.L_451:
        /*000c*/ 	.word	0x00000000
        /*0010*/ 	.short	0x0000
        /*0012*/ 	.short	0x0000
        /*0014*/ 	.byte	0x00, 0xf0, 0x01, 0x2a


	//----- nvinfo : EIATTR_SPARSE_MMA_MASK
	.align		4
.L_452:
        /*0018*/ 	.byte	0x03, 0x50
        /*001a*/ 	.short	0x0000


	//----- nvinfo : EIATTR_MAXREG_COUNT
	.align		4
        /*001c*/ 	.byte	0x03, 0x1b
        /*001e*/ 	.short	0x00a8


	//----- nvinfo : EIATTR_MERCURY_ISA_VERSION
	.align		4
        /*0020*/ 	.byte	0x03, 0x5f
        /*0022*/ 	.short	0x0101


	//----- nvinfo : EIATTR_VRC_CTA_INIT_COUNT
	.align		4
        /*0024*/ 	.byte	0x02, 0x4a
	.zero		1
	.zero		1


	//----- nvinfo : EIATTR_EXIT_INSTR_OFFSETS
	.align		4
        /*0028*/ 	.byte	0x04, 0x1c
        /*002a*/ 	.short	(.L_454 - .L_453)


	//   ....[0]....
.L_453:
        /*002c*/ 	.word	0x00000010


	//----- nvinfo : EIATTR_MAX_THREADS
	.align		4
.L_454:
        /*0030*/ 	.byte	0x04, 0x05
        /*0032*/ 	.short	(.L_456 - .L_455)
.L_455:
        /*0034*/ 	.word	0x00000180
        /*0038*/ 	.word	0x00000001
        /*003c*/ 	.word	0x00000001


	//----- nvinfo : EIATTR_CBANK_PARAM_SIZE
	.align		4
.L_456:
        /*0040*/ 	.byte	0x03, 0x19
        /*0042*/ 	.short	0x0a80


	//----- nvinfo : EIATTR_PARAM_CBANK
	.align		4
        /*0044*/ 	.byte	0x04, 0x0a
        /*0046*/ 	.short	(.L_458 - .L_457)
	.align		4
.L_457:
        /*0048*/ 	.word	index@(.nv.constant0._ZN7cutlass13device_kernelIN5flash11enable_sm90INS1_16FlashAttnFwdSm90INS1_25CollectiveMainloopFwdSm90ILi2EN4cute5tupleIJNS5_1CILi1EEES8_S8_EEENS6_IJNS7_ILi128EEENS7_ILi96EEENS7_ILi192EEEEEELi192ENS_10bfloat16_tEfNS_4arch4Sm90ELb0ELb1ELb1ELb1ELb0ELb1ELb0ELb1ELb1ELb1ELb1ELb0EEENS1_21CollectiveEpilogueFwdINS6_IJSA_SC_SB_EEES9_SE_SG_Li256ELb1ELb1ELb1ELb0EEENS1_36VarlenDynamicPersistentTileSchedulerILi128ELi96ELi256ELi128ELb1ELb1ELb1ELb1ELb0ELb1EEEEEEEEEvNT_6ParamsE)
        /*004c*/ 	.short	0x0380
        /*004e*/ 	.short	0x0a80


	//----- nvinfo : EIATTR_SW_WAR
	.align		4
.L_458:
        /*0050*/ 	.byte	0x04, 0x36
        /*0052*/ 	.short	(.L_460 - .L_459)
.L_459:
        /*0054*/ 	.word	0x00000008
.L_460:


//--------------------- .nv.info._ZN7cutlass13device_kernelIN5flash11enable_sm90INS1_16FlashAttnFwdSm90INS1_25CollectiveMainloopFwdSm90ILi2EN4cute5tupleIJNS5_1CILi1EEES8_S8_EEENS6_IJNS7_ILi128EEENS7_ILi112EEENS7_ILi192EEEEEELi192ENS_10bfloat16_tEfNS_4arch4Sm90ELb1ELb0ELb1ELb0ELb0ELb0ELb0ELb1ELb1ELb1ELb1ELb0EEENS1_21CollectiveEpilogueFwdINS6_IJSA_SC_SB_EEES9_SE_SG_Li256ELb0ELb1ELb1ELb0EEENS1_19SingleTileSchedulerILb0ELb1ELb1ELi128EEEEEEEEEvNT_6ParamsE --------------------------
	.section	.nv.info._ZN7cutlass13device_kernelIN5flash11enable_sm90INS1_16FlashAttnFwdSm90INS1_25CollectiveMainloopFwdSm90ILi2EN4cute5tupleIJNS5_1CILi1EEES8_S8_EEENS6_IJNS7_ILi128EEENS7_ILi112EEENS7_ILi192EEEEEELi192ENS_10bfloat16_tEfNS_4arch4Sm90ELb1ELb0ELb1ELb0ELb0ELb0ELb0ELb1ELb1ELb1ELb1ELb0EEENS1_21CollectiveEpilogueFwdINS6_IJSA_SC_SB_EEES9_SE_SG_Li256ELb0ELb1ELb1ELb0EEENS1_19SingleTileSchedulerILb0ELb1ELb1ELi128EEEEEEEEEvNT_6ParamsE,"",@"SHT_CUDA_INFO"
	.sectionflags	@""
	.align	4


	//----- nvinfo : EIATTR_CUDA_API_VERSION
	.align		4
        /*0000*/ 	.byte	0x04, 0x37
        /*0002*/ 	.short	(.L_462 - .L_461)
.L_461:
        /*0004*/ 	.word	0x00000082


	//----- nvinfo : EIATTR_KPARAM_INFO
	.align		4
.L_462:
        /*0008*/ 	.byte	0x04, 0x17
        /*000a*/ 	.short	(.L_464 - .L_463)
.L_463:
        /*000c*/ 	.word	0x00000000
        /*0010*/ 	.short	0x0000
        /*0012*/ 	.short	0x0000
        /*0014*/ 	.byte	0x00, 0xf0, 0x01, 0x28


	//----- nvinfo : EIATTR_SPARSE_MMA_MASK
	.align		4
.L_464:
        /*0018*/ 	.byte	0x03, 0x50
        /*001a*/ 	.short	0x0000


	//----- nvinfo : EIATTR_MAXREG_COUNT
	.align		4
        /*001c*/ 	.byte	0x03, 0x1b
        /*001e*/ 	.short	0x00a8


	//----- nvinfo : EIATTR_MERCURY_ISA_VERSION
	.align		4
        /*0020*/ 	.byte	0x03, 0x5f
        /*0022*/ 	.short	0x0101


	//----- nvinfo : EIATTR_VRC_CTA_INIT_COUNT
	.align		4
        /*0024*/ 	.byte	0x02, 0x4a
	.zero		1
	.zero		1


	//----- nvinfo : EIATTR_EXIT_INSTR_OFFSETS
	.align		4
        /*0028*/ 	.byte	0x04, 0x1c
        /*002a*/ 	.short	(.L_466 - .L_465)


	//   ....[0]....
.L_465:
        /*002c*/ 	.word	0x00000010


	//----- nvinfo : EIATTR_MAX_THREADS
	.align		4
.L_466:
        /*0030*/ 	.byte	0x04, 0x05
        /*0032*/ 	.short	(.L_468 - .L_467)
.L_467:
        /*0034*/ 	.word	0x00000180
        /*0038*/ 	.word	0x00000001
        /*003c*/ 	.word	0x00000001


	//----- nvinfo : EIATTR_CBANK_PARAM_SIZE
	.align		4
.L_468:
        /*0040*/ 	.byte	0x03, 0x19
        /*0042*/ 	.short	0x0a00


	//----- nvinfo : EIATTR_PARAM_CBANK
	.align		4
        /*0044*/ 	.byte	0x04, 0x0a
        /*0046*/ 	.short	(.L_470 - .L_469)
	.align		4
.L_469:
        /*0048*/ 	.word	index@(.nv.constant0._ZN7cutlass13device_kernelIN5flash11enable_sm90INS1_16FlashAttnFwdSm90INS1_25CollectiveMainloopFwdSm90ILi2EN4cute5tupleIJNS5_1CILi1EEES8_S8_EEENS6_IJNS7_ILi128EEENS7_ILi112EEENS7_ILi192EEEEEELi192ENS_10bfloat16_tEfNS_4arch4Sm90ELb1ELb0ELb1ELb0ELb0ELb0ELb0ELb1ELb1ELb1ELb1ELb0EEENS1_21CollectiveEpilogueFwdINS6_IJSA_SC_SB_EEES9_SE_SG_Li256ELb0ELb1ELb1ELb0EEENS1_19SingleTileSchedulerILb0ELb1ELb1ELi128EEEEEEEEEvNT_6ParamsE)
        /*004c*/ 	.short	0x0380
        /*004e*/ 	.short	0x0a00


	//----- nvinfo : EIATTR_SW_WAR
	.align		4
.L_470:
        /*0050*/ 	.byte	0x04, 0x36
        /*0052*/ 	.short	(.L_472 - .L_471)
.L_471:
        /*0054*/ 	.word	0x00000008
.L_472:


//--------------------- .nv.info._ZN7cutlass13device_kernelIN5flash11enable_sm90INS1_16FlashAttnFwdSm90INS1_25CollectiveMainloopFwdSm90ILi2EN4cute5tupleIJNS5_1CILi1EEES8_S8_EEENS6_IJNS7_ILi128EEENS7_ILi112EEENS7_ILi192EEEEEELi192ENS_10bfloat16_tEfNS_4arch4Sm90ELb1ELb0ELb1ELb1ELb0ELb0ELb0ELb1ELb1ELb1ELb1ELb0EEENS1_21CollectiveEpilogueFwdINS6_IJSA_SC_SB_EEES9_SE_SG_Li256ELb1ELb1ELb1ELb0EEENS1_36VarlenDynamicPersistentTileSchedulerILi128ELi112ELi256ELi128ELb1ELb1ELb1ELb1ELb1ELb1EEEEEEEEEvNT_6ParamsE --------------------------
	.section	.nv.info._ZN7cutlass13device_kernelIN5flash11enable_sm90INS1_16FlashAttnFwdSm90INS1_25CollectiveMainloopFwdSm90ILi2EN4cute5tupleIJNS5_1CILi1EEES8_S8_EEENS6_IJNS7_ILi128EEENS7_ILi112EEENS7_ILi192EEEEEELi192ENS_10bfloat16_tEfNS_4arch4Sm90ELb1ELb0ELb1ELb1ELb0ELb0ELb0ELb1ELb1ELb1ELb1ELb0EEENS1_21CollectiveEpilogueFwdINS6_IJSA_SC_SB_EEES9_SE_SG_Li256ELb1ELb1ELb1ELb0EEENS1_36VarlenDynamicPersistentTileSchedulerILi128ELi112ELi256ELi128ELb1ELb1ELb1ELb1ELb1ELb1EEEEEEEEEvNT_6ParamsE,"",@"SHT_CUDA_INFO"
	.sectionflags	@""
	.align	4


	//----- nvinfo : EIATTR_CUDA_API_VERSION
	.align		4
        /*0000*/ 	.byte	0x04, 0x37
        /*0002*/ 	.short	(.L_474 - .L_473)
.L_473:
        /*0004*/ 	.word	0x00000082


	//----- nvinfo : EIATTR_KPARAM_INFO
	.align		4
.L_474:
        /*0008*/ 	.byte	0x04, 0x17
        /*000a*/ 	.short	(.L_476 - .L_475)
.L_475:
        /*000c*/ 	.word	0x00000000
        /*0010*/ 	.short	0x0000
        /*0012*/ 	.short	0x0000
        /*0014*/ 	.byte	0x00, 0xf0, 0x01, 0x2a


	//----- nvinfo : EIATTR_SPARSE_MMA_MASK
	.align		4
.L_476:
        /*0018*/ 	.byte	0x03, 0x50
        /*001a*/ 	.short	0x0000


	//----- nvinfo : EIATTR_MAXREG_COUNT
	.align		4
        /*001c*/ 	.byte	0x03, 0x1b
        /*001e*/ 	.short	0x00a8


	//----- nvinfo : EIATTR_MERCURY_ISA_VERSION
	.align		4
        /*0020*/ 	.byte	0x03, 0x5f
        /*0022*/ 	.short	0x0101


	//----- nvinfo : EIATTR_VRC_CTA_INIT_COUNT
	.align		4
        /*0024*/ 	.byte	0x02, 0x4a
	.zero		1
	.zero		1


	//----- nvinfo : EIATTR_EXIT_INSTR_OFFSETS
	.align		4
        /*0028*/ 	.byte	0x04, 0x1c
        /*002a*/ 	.short	(.L_478 - .L_477)


	//   ....[0]....
.L_477:
        /*002c*/ 	.word	0x00000010


	//----- nvinfo : EIATTR_MAX_THREADS
	.align		4
.L_478:
        /*0030*/ 	.byte	0x04, 0x05
        /*0032*/ 	.short	(.L_480 - .L_479)
.L_479:
        /*0034*/ 	.word	0x00000180
        /*0038*/ 	.word	0x00000001
        /*003c*/ 	.word	0x00000001


	//----- nvinfo : EIATTR_CBANK_PARAM_SIZE
	.align		4
.L_480:
        /*0040*/ 	.byte	0x03, 0x19
        /*0042*/ 	.short	0x0a80


	//----- nvinfo : EIATTR_PARAM_CBANK
	.align		4
        /*0044*/ 	.byte	0x04, 0x0a
        /*0046*/ 	.short	(.L_482 - .L_481)
	.align		4
.L_481:
        /*0048*/ 	.word	index@(.nv.constant0._ZN7cutlass13device_kernelIN5flash11enable_sm90INS1_16FlashAttnFwdSm90INS1_25CollectiveMainloopFwdSm90ILi2EN4cute5tupleIJNS5_1CILi1EEES8_S8_EEENS6_IJNS7_ILi128EEENS7_ILi112EEENS7_ILi192EEEEEELi192ENS_10bfloat16_tEfNS_4arch4Sm90ELb1ELb0ELb1ELb1ELb0ELb0ELb0ELb1ELb1ELb1ELb1ELb0EEENS1_21CollectiveEpilogueFwdINS6_IJSA_SC_SB_EEES9_SE_SG_Li256ELb1ELb1ELb1ELb0EEENS1_36VarlenDynamicPersistentTileSchedulerILi128ELi112ELi256ELi128ELb1ELb1ELb1ELb1ELb1ELb1EEEEEEEEEvNT_6ParamsE)
        /*004c*/ 	.short	0x0380
        /*004e*/ 	.short	0x0a80


	//----- nvinfo : EIATTR_SW_WAR
	.align		4
.L_482:
        /*0050*/ 	.byte	0x04, 0x36
        /*0052*/ 	.short	(.L_484 - .L_483)
.L_483:
        /*0054*/ 	.word	0x00000008
.L_484:


//--------------------- .nv.info._ZN7cutlass13device_kernelIN5flash11enable_sm90INS1_16FlashAttnFwdSm90INS1_25CollectiveMainloopFwdSm90ILi2EN4cute5tupleIJNS5_1CILi1EEES8_S8_EEENS6_IJNS7_ILi128EEENS7_ILi112EEENS7_ILi192EEEEEELi192ENS_10bfloat16_tEfNS_4arch4Sm90ELb1ELb0ELb1ELb1ELb0ELb1ELb0ELb1ELb1ELb1ELb1ELb0EEENS1_21CollectiveEpilogueFwdINS6_IJSA_SC_SB_EEES9_SE_SG_Li256ELb1ELb1ELb1ELb0EEENS1_36VarlenDynamicPersistentTileSchedulerILi128ELi112ELi256ELi128ELb1ELb1ELb1ELb1ELb1ELb1EEEEEEEEEvNT_6ParamsE --------------------------
	.section	.nv.info._ZN7cutlass13device_kernelIN5flash11enable_sm90INS1_16FlashAttnFwdSm90INS1_25CollectiveMainloopFwdSm90ILi2EN4cute5tupleIJNS5_1CILi1EEES8_S8_EEENS6_IJNS7_ILi128EEENS7_ILi112EEENS7_ILi192EEEEEELi192ENS_10bfloat16_tEfNS_4arch4Sm90ELb1ELb0ELb1ELb1ELb0ELb1ELb0ELb1ELb1ELb1ELb1ELb0EEENS1_21CollectiveEpilogueFwdINS6_IJSA_SC_SB_EEES9_SE_SG_Li256ELb1ELb1ELb1ELb0EEENS1_36VarlenDynamicPersistentTileSchedulerILi128ELi112ELi256ELi128ELb1ELb1ELb1ELb1ELb1ELb1EEEEEEEEEvNT_6ParamsE,"",@"SHT_CUDA_INFO"
	.sectionflags	@""
	.align	4


	//----- nvinfo : EIATTR_CUDA_API_VERSION
	.align		4
        /*0000*/ 	.byte	0x04, 0x37
        /*0002*/ 	.short	(.L_486 - .L_485)
.L_485:
        /*0004*/ 	.word	0x00000082


	//----- nvinfo : EIATTR_KPARAM_INFO
	.align		4
.L_486:
        /*0008*/ 	.byte	0x04, 0x17
        /*000a*/ 	.short	(.L_488 - .L_487)
.L_487:
        /*000c*/ 	.word	0x00000000
        /*0010*/ 	.short	0x0000
        /*0012*/ 	.short	0x0000
        /*0014*/ 	.byte	0x00, 0xf0, 0x01, 0x2a


	//----- nvinfo : EIATTR_SPARSE_MMA_MASK
	.align		4
.L_488:
        /*0018*/ 	.byte	0x03, 0x50
        /*001a*/ 	.short	0x0000


	//----- nvinfo : EIATTR_MAXREG_COUNT
	.align		4
        /*001c*/ 	.byte	0x03, 0x1b
        /*001e*/ 	.short	0x00a8


	//----- nvinfo : EIATTR_MERCURY_ISA_VERSION
	.align		4
        /*0020*/ 	.byte	0x03, 0x5f
        /*0022*/ 	.short	0x0101


	//----- nvinfo : EIATTR_VRC_CTA_INIT_COUNT
	.align		4
        /*0024*/ 	.byte	0x02, 0x4a
	.zero		1
	.zero		1


	//----- nvinfo : EIATTR_EXIT_INSTR_OFFSETS
	.align		4
        /*0028*/ 	.byte	0x04, 0x1c
        /*002a*/ 	.short	(.L_490 - .L_489)


	//   ....[0]....
.L_489:
        /*002c*/ 	.word	0x00000010


	//----- nvinfo : EIATTR_MAX_THREADS
	.align		4
.L_490:
        /*0030*/ 	.byte	0x04, 0x05
        /*0032*/ 	.short	(.L_492 - .L_491)
.L_491:
        /*0034*/ 	.word	0x00000180
        /*0038*/ 	.word	0x00000001
        /*003c*/ 	.word	0x00000001


	//----- nvinfo : EIATTR_CBANK_PARAM_SIZE
	.align		4
.L_492:
        /*0040*/ 	.byte	0x03, 0x19
        /*0042*/ 	.short	0x0a80


	//----- nvinfo : EIATTR_PARAM_CBANK
	.align		4
        /*0044*/ 	.byte	0x04, 0x0a
        /*0046*/ 	.short	(.L_494 - .L_493)
	.align		4
.L_493:
        /*0048*/ 	.word	index@(.nv.constant0._ZN7cutlass13device_kernelIN5flash11enable_sm90INS1_16FlashAttnFwdSm90INS1_25CollectiveMainloopFwdSm90ILi2EN4cute5tupleIJNS5_1CILi1EEES8_S8_EEENS6_IJNS7_ILi128EEENS7_ILi112EEENS7_ILi192EEEEEELi192ENS_10bfloat16_tEfNS_4arch4Sm90ELb1ELb0ELb1ELb1ELb0ELb1ELb0ELb1ELb1ELb1ELb1ELb0EEENS1_21CollectiveEpilogueFwdINS6_IJSA_SC_SB_EEES9_SE_SG_Li256ELb1ELb1ELb1ELb0EEENS1_36VarlenDynamicPersistentTileSchedulerILi128ELi112ELi256ELi128ELb1ELb1ELb1ELb1ELb1ELb1EEEEEEEEEvNT_6ParamsE)
        /*004c*/ 	.short	0x0380
        /*004e*/ 	.short	0x0a80


	//----- nvinfo : EIATTR_SW_WAR
	.align		4
.L_494:
        /*0050*/ 	.byte	0x04, 0x36
        /*0052*/ 	.short	(.L_496 - .L_495)
.L_495:
        /*0054*/ 	.word	0x00000008
.L_496:


//--------------------- .nv.info._ZN7cutlass13device_kernelIN5flash11enable_sm90INS1_16FlashAttnFwdSm90INS1_25CollectiveMainloopFwdSm90ILi2EN4cute5tupleIJNS5_1CILi1EEES8_S8_EEENS6_IJNS7_ILi128EEENS7_ILi176EEESA_EEELi128ENS_10bfloat16_tEfNS_4arch4Sm90ELb0ELb0ELb1ELb0ELb0ELb0ELb0ELb1ELb1ELb1ELb1ELb0EEENS1_21CollectiveEpilogueFwdINS6_IJSA_SA_SB_EEES9_SD_SF_Li256ELb0ELb1ELb1ELb0EEENS1_19SingleTileSchedulerILb0ELb1ELb1ELi128EEEEEEEEEvNT_6ParamsE --------------------------
	.section	.nv.info._ZN7cutlass13device_kernelIN5flash11enable_sm90INS1_16FlashAttnFwdSm90INS1_25CollectiveMainloopFwdSm90ILi2EN4cute5tupleIJNS5_1CILi1EEES8_S8_EEENS6_IJNS7_ILi128EEENS7_ILi176EEESA_EEELi128ENS_10bfloat16_tEfNS_4arch4Sm90ELb0ELb0ELb1ELb0ELb0ELb0ELb0ELb1ELb1ELb1ELb1ELb0EEENS1_21CollectiveEpilogueFwdINS6_IJSA_SA_SB_EEES9_SD_SF_Li256ELb0ELb1ELb1ELb0EEENS1_19SingleTileSchedulerILb0ELb1ELb1ELi128EEEEEEEEEvNT_6ParamsE,"",@"SHT_CUDA_INFO"
	.sectionflags	@""
	.align	4


	//----- nvinfo : EIATTR_CUDA_API_VERSION
	.align		4
        /*0000*/ 	.byte	0x04, 0x37
        /*0002*/ 	.short	(.L_498 - .L_497)
.L_497:
        /*0004*/ 	.word	0x00000082


	//----- nvinfo : EIATTR_KPARAM_INFO
	.align		4
.L_498:
        /*0008*/ 	.byte	0x04, 0x17
        /*000a*/ 	.short	(.L_500 - .L_499)
.L_499:
        /*000c*/ 	.word	0x00000000
        /*0010*/ 	.short	0x0000
        /*0012*/ 	.short	0x0000
        /*0014*/ 	.byte	0x00, 0xf0, 0x01, 0x28


	//----- nvinfo : EIATTR_SPARSE_MMA_MASK
	.align		4
.L_500:
        /*0018*/ 	.byte	0x03, 0x50
        /*001a*/ 	.short	0x0000


	//----- nvinfo : EIATTR_MAXREG_COUNT
	.align		4
        /*001c*/ 	.byte	0x03, 0x1b
        /*001e*/ 	.short	0x00a8


	//----- nvinfo : EIATTR_MERCURY_ISA_VERSION
	.align		4
        /*0020*/ 	.byte	0x03, 0x5f
        /*0022*/ 	.short	0x0101


	//----- nvinfo : EIATTR_VRC_CTA_INIT_COUNT
	.align		4
        /*0024*/ 	.byte	0x02, 0x4a
	.zero		1
	.zero		1


	//----- nvinfo : EIATTR_EXIT_INSTR_OFFSETS
	.align		4
        /*0028*/ 	.byte	0x04, 0x1c
        /*002a*/ 	.short	(.L_502 - .L_501)


	//   ....[0]....
.L_501:
        /*002c*/ 	.word	0x00000010


	//----- nvinfo : EIATTR_MAX_THREADS
	.align		4
.L_502:
        /*0030*/ 	.byte	0x04, 0x05
        /*0032*/ 	.short	(.L_504 - .L_503)
.L_503:
        /*0034*/ 	.word	0x00000180
        /*0038*/ 	.word	0x00000001
        /*003c*/ 	.word	0x00000001


	//----- nvinfo : EIATTR_CBANK_PARAM_SIZE
	.align		4
.L_504:
        /*0040*/ 	.byte	0x03, 0x19
        /*0042*/ 	.short	0x0a00


	//----- nvinfo : EIATTR_PARAM_CBANK
	.align		4
        /*0044*/ 	.byte	0x04, 0x0a
        /*0046*/ 	.short	(.L_506 - .L_505)
	.align		4
.L_505:
        /*0048*/ 	.word	index@(.nv.constant0._ZN7cutlass13device_kernelIN5flash11enable_sm90INS1_16FlashAttnFwdSm90INS1_25CollectiveMainloopFwdSm90ILi2EN4cute5tupleIJNS5_1CILi1EEES8_S8_EEENS6_IJNS7_ILi128EEENS7_ILi176EEESA_EEELi128ENS_10bfloat16_tEfNS_4arch4Sm90ELb0ELb0ELb1ELb0ELb0ELb0ELb0ELb1ELb1ELb1ELb1ELb0EEENS1_21CollectiveEpilogueFwdINS6_IJSA_SA_SB_EEES9_SD_SF_Li256ELb0ELb1ELb1ELb0EEENS1_19SingleTileSchedulerILb0ELb1ELb1ELi128EEEEEEEEEvNT_6ParamsE)
        /*004c*/ 	.short	0x0380
        /*004e*/ 	.short	0x0a00


	//----- nvinfo : EIATTR_SW_WAR
	.align		4
.L_506:
        /*0050*/ 	.byte	0x04, 0x36
        /*0052*/ 	.short	(.L_508 - .L_507)
.L_507:
        /*0054*/ 	.word	0x00000008
.L_508:


//--------------------- .nv.info._ZN7cutlass13device_kernelIN5flash11enable_sm90INS1_16FlashAttnFwdSm90INS1_25CollectiveMainloopFwdSm90ILi2EN4cute5tupleIJNS5_1CILi1EEES8_S8_EEENS6_IJNS7_ILi128EEENS7_ILi176EEESA_EEELi128ENS_10bfloat16_tEfNS_4arch4Sm90ELb0ELb0ELb1ELb1ELb0ELb0ELb0ELb1ELb1ELb1ELb1ELb0EEENS1_21CollectiveEpilogueFwdINS6_IJSA_SA_SB_EEES9_SD_SF_Li256ELb1ELb1ELb1ELb0EEENS1_36VarlenDynamicPersistentTileSchedulerILi128ELi176ELi256ELi128ELb1ELb1ELb1ELb0ELb1ELb1EEEEEEEEEvNT_6ParamsE --------------------------
	.section	.nv.info._ZN7cutlass13device_kernelIN5flash11enable_sm90INS1_16FlashAttnFwdSm90INS1_25CollectiveMainloopFwdSm90ILi2EN4cute5tupleIJNS5_1CILi1EEES8_S8_EEENS6_IJNS7_ILi128EEENS7_ILi176EEESA_EEELi128ENS_10bfloat16_tEfNS_4arch4Sm90ELb0ELb0ELb1ELb1ELb0ELb0ELb0ELb1ELb1ELb1ELb1ELb0EEENS1_21CollectiveEpilogueFwdINS6_IJSA_SA_SB_EEES9_SD_SF_Li256ELb1ELb1ELb1ELb0EEENS1_36VarlenDynamicPersistentTileSchedulerILi128ELi176ELi256ELi128ELb1ELb1ELb1ELb0ELb1ELb1EEEEEEEEEvNT_6ParamsE,"",@"SHT_CUDA_INFO"
	.sectionflags	@""
	.align	4


	//----- nvinfo : EIATTR_CUDA_API_VERSION
	.align		4
        /*0000*/ 	.byte	0x04, 0x37
        /*0002*/ 	.short	(.L_510 - .L_509)
.L_509:
        /*0004*/ 	.word	0x00000082


	//----- nvinfo : EIATTR_KPARAM_INFO
	.align		4
.L_510:
        /*0008*/ 	.byte	0x04, 0x17
        /*000a*/ 	.short	(.L_512 - .L_511)
.L_511:
        /*000c*/ 	.word	0x00000000
        /*0010*/ 	.short	0x0000
        /*0012*/ 	.short	0x0000
        /*0014*/ 	.byte	0x00, 0xf0, 0x01, 0x2a


	//----- nvinfo : EIATTR_SPARSE_MMA_MASK
	.align		4
.L_512:
        /*0018*/ 	.byte	0x03, 0x50
        /*001a*/ 	.short	0x0000


	//----- nvinfo : EIATTR_MAXREG_COUNT
	.align		4
        /*001c*/ 	.byte	0x03, 0x1b
        /*001e*/ 	.short	0x00a8


	//----- nvinfo : EIATTR_MERCURY_ISA_VERSION
	.align		4
        /*0020*/ 	.byte	0x03, 0x5f
        /*0022*/ 	.short	0x0101


	//----- nvinfo : EIATTR_VRC_CTA_INIT_COUNT
	.align		4
        /*0024*/ 	.byte	0x02, 0x4a
	.zero		1
	.zero		1


	//----- nvinfo : EIATTR_EXIT_INSTR_OFFSETS
	.align		4
        /*0028*/ 	.byte	0x04, 0x1c
        /*002a*/ 	.short	(.L_514 - .L_513)


	//   ....[0]....
.L_513:
        /*002c*/ 	.word	0x00000010


	//----- nvinfo : EIATTR_MAX_THREADS
	.align		4
.L_514:
        /*0030*/ 	.byte	0x04, 0x05
        /*0032*/ 	.short	(.L_516 - .L_515)
.L_515:
        /*0034*/ 	.word	0x00000180
        /*0038*/ 	.word	0x00000001
        /*003c*/ 	.word	0x00000001


	//----- nvinfo : EIATTR_CBANK_PARAM_SIZE
	.align		4
.L_516:
        /*0040*/ 	.byte	0x03, 0x19
        /*0042*/ 	.short	0x0a80


	//----- nvinfo : EIATTR_PARAM_CBANK
	.align		4
        /*0044*/ 	.byte	0x04, 0x0a
        /*0046*/ 	.short	(.L_518 - .L_517)
	.align		4
.L_517:
        /*0048*/ 	.word	index@(.nv.constant0._ZN7cutlass13device_kernelIN5flash11enable_sm90INS1_16FlashAttnFwdSm90INS1_25CollectiveMainloopFwdSm90ILi2EN4cute5tupleIJNS5_1CILi1EEES8_S8_EEENS6_IJNS7_ILi128EEENS7_ILi176EEESA_EEELi128ENS_10bfloat16_tEfNS_4arch4Sm90ELb0ELb0ELb1ELb1ELb0ELb0ELb0ELb1ELb1ELb1ELb1ELb0EEENS1_21CollectiveEpilogueFwdINS6_IJSA_SA_SB_EEES9_SD_SF_Li256ELb1ELb1ELb1ELb0EEENS1_36VarlenDynamicPersistentTileSchedulerILi128ELi176ELi256ELi128ELb1ELb1ELb1ELb0ELb1ELb1EEEEEEEEEvNT_6ParamsE)
        /*004c*/ 	.short	0x0380
        /*004e*/ 	.short	0x0a80


	//----- nvinfo : EIATTR_SW_WAR
	.align		4
.L_518:
        /*0050*/ 	.byte	0x04, 0x36
        /*0052*/ 	.short	(.L_520 - .L_519)
.L_519:
        /*0054*/ 	.word	0x00000008
.L_520:


//--------------------- .nv.info._ZN7cutlass13device_kernelIN5flash11enable_sm90INS1_16FlashAttnFwdSm90INS1_25CollectiveMainloopFwdSm90ILi2EN4cute5tupleIJNS5_1CILi1EEES8_S8_EEENS6_IJNS7_ILi128EEENS7_ILi176EEESA_EEELi128ENS_10bfloat16_tEfNS_4arch4Sm90ELb0ELb0ELb1ELb1ELb0ELb1ELb0ELb1ELb1ELb1ELb1ELb0EEENS1_21CollectiveEpilogueFwdINS6_IJSA_SA_SB_EEES9_SD_SF_Li256ELb1ELb1ELb1ELb0EEENS1_36VarlenDynamicPersistentTileSchedulerILi128ELi176ELi256ELi128ELb1ELb1ELb1ELb0ELb1ELb1EEEEEEEEEvNT_6ParamsE --------------------------
	.section	.nv.info._ZN7cutlass13device_kernelIN5flash11enable_sm90INS1_16FlashAttnFwdSm90INS1_25CollectiveMainloopFwdSm90ILi2EN4cute5tupleIJNS5_1CILi1EEES8_S8_EEENS6_IJNS7_ILi128EEENS7_ILi176EEESA_EEELi128ENS_10bfloat16_tEfNS_4arch4Sm90ELb0ELb0ELb1ELb1ELb0ELb1ELb0ELb1ELb1ELb1ELb1ELb0EEENS1_21CollectiveEpilogueFwdINS6_IJSA_SA_SB_EEES9_SD_SF_Li256ELb1ELb1ELb1ELb0EEENS1_36VarlenDynamicPersistentTileSchedulerILi128ELi176ELi256ELi128ELb1ELb1ELb1ELb0ELb1ELb1EEEEEEEEEvNT_6ParamsE,"",@"SHT_CUDA_INFO"
	.sectionflags	@""
	.align	4


	//----- nvinfo : EIATTR_CUDA_API_VERSION
	.align		4
        /*0000*/ 	.byte	0x04, 0x37
        /*0002*/ 	.short	(.L_522 - .L_521)
.L_521:
        /*0004*/ 	.word	0x00000082


	//----- nvinfo : EIATTR_KPARAM_INFO
	.align		4
.L_522:
        /*0008*/ 	.byte	0x04, 0x17
        /*000a*/ 	.short	(.L_524 - .L_523)
.L_523:
        /*000c*/ 	.word	0x00000000
        /*0010*/ 	.short	0x0000
        /*0012*/ 	.short	0x0000
        /*0014*/ 	.byte	0x00, 0xf0, 0x01, 0x2a


	//----- nvinfo : EIATTR_SPARSE_MMA_MASK
	.align		4
.L_524:
        /*0018*/ 	.byte	0x03, 0x50
        /*001a*/ 	.short	0x0000


	//----- nvinfo : EIATTR_MAXREG_COUNT
	.align		4
        /*001c*/ 	.byte	0x03, 0x1b
        /*001e*/ 	.short	0x00a8


	//----- nvinfo : EIATTR_MERCURY_ISA_VERSION
	.align		4
        /*0020*/ 	.byte	0x03, 0x5f
        /*0022*/ 	.short	0x0101


	//----- nvinfo : EIATTR_VRC_CTA_INIT_COUNT
	.align		4
        /*0024*/ 	.byte	0x02, 0x4a
	.zero		1
	.zero		1


	//----- nvinfo : EIATTR_EXIT_INSTR_OFFSETS
	.align		4
        /*0028*/ 	.byte	0x04, 0x1c
        /*002a*/ 	.short	(.L_526 - .L_525)


	//   ....[0]....
.L_525:
        /*002c*/ 	.word	0x00000010


	//----- nvinfo : EIATTR_MAX_THREADS
	.align		4
.L_526:
        /*0030*/ 	.byte	0x04, 0x05
        /*0032*/ 	.short	(.L_528 - .L_527)
.L_527:
        /*0034*/ 	.word	0x00000180
        /*0038*/ 	.word	0x00000001
        /*003c*/ 	.word	0x00000001


	//----- nvinfo : EIATTR_CBANK_PARAM_SIZE
	.align		4
.L_528:
        /*0040*/ 	.byte	0x03, 0x19
        /*0042*/ 	.short	0x0a80


	//----- nvinfo : EIATTR_PARAM_CBANK
	.align		4
        /*0044*/ 	.byte	0x04, 0x0a
        /*0046*/ 	.short	(.L_530 - .L_529)
	.align		4
.L_529:
        /*0048*/ 	.word	index@(.nv.constant0._ZN7cutlass13device_kernelIN5flash11enable_sm90INS1_16FlashAttnFwdSm90INS1_25CollectiveMainloopFwdSm90ILi2EN4cute5tupleIJNS5_1CILi1EEES8_S8_EEENS6_IJNS7_ILi128EEENS7_ILi176EEESA_EEELi128ENS_10bfloat16_tEfNS_4arch4Sm90ELb0ELb0ELb1ELb1ELb0ELb1ELb0ELb1ELb1ELb1ELb1ELb0EEENS1_21CollectiveEpilogueFwdINS6_IJSA_SA_SB_EEES9_SD_SF_Li256ELb1ELb1ELb1ELb0EEENS1_36VarlenDynamicPersistentTileSchedulerILi128ELi176ELi256ELi128ELb1ELb1ELb1ELb0ELb1ELb1EEEEEEEEEvNT_6ParamsE)
        /*004c*/ 	.short	0x0380
        /*004e*/ 	.short	0x0a80


	//----- nvinfo : EIATTR_SW_WAR
	.align		4
.L_530:
        /*0050*/ 	.byte	0x04, 0x36
        /*0052*/ 	.short	(.L_532 - .L_531)
.L_531:
        /*0054*/ 	.word	0x00000008
.L_532:


//--------------------- .nv.info._ZN7cutlass13device_kernelIN5flash11enable_sm90INS1_16FlashAttnFwdSm90INS1_25CollectiveMainloopFwdSm90ILi2EN4cute5tupleIJNS5_1CILi1EEES8_S8_EEENS6_IJNS7_ILi128EEESA_SA_EEELi128ENS_10bfloat16_tEfNS_4arch4Sm90ELb0ELb1ELb1ELb0ELb0ELb0ELb0ELb1ELb1ELb1ELb1ELb0EEENS1_21CollectiveEpilogueFwdISB_S9_SC_SE_Li256ELb0ELb1ELb1ELb0EEENS1_19SingleTileSchedulerILb0ELb1ELb1ELi128EEEEEEEEEvNT_6ParamsE --------------------------
	.section	.nv.info._ZN7cutlass13device_kernelIN5flash11enable_sm90INS1_16FlashAttnFwdSm90INS1_25CollectiveMainloopFwdSm90ILi2EN4cute5tupleIJNS5_1CILi1EEES8_S8_EEENS6_IJNS7_ILi128EEESA_SA_EEELi128ENS_10bfloat16_tEfNS_4arch4Sm90ELb0ELb1ELb1ELb0ELb0ELb0ELb0ELb1ELb1ELb1ELb1ELb0EEENS1_21CollectiveEpilogueFwdISB_S9_SC_SE_Li256ELb0ELb1ELb1ELb0EEENS1_19SingleTileSchedulerILb0ELb1ELb1ELi128EEEEEEEEEvNT_6ParamsE,"",@"SHT_CUDA_INFO"
	.sectionflags	@""
	.align	4


	//----- nvinfo : EIATTR_CUDA_API_VERSION
	.align		4
        /*0000*/ 	.byte	0x04, 0x37
        /*0002*/ 	.short	(.L_534 - .L_533)
.L_533:
        /*0004*/ 	.word	0x00000082


	//----- nvinfo : EIATTR_KPARAM_INFO
	.align		4
.L_534:
        /*0008*/ 	.byte	0x04, 0x17
        /*000a*/ 	.short	(.L_536 - .L_535)
.L_535:
        /*000c*/ 	.word	0x00000000
        /*0010*/ 	.short	0x0000
        /*0012*/ 	.short	0x0000
        /*0014*/ 	.byte	0x00, 0xf0, 0x01, 0x28


	//----- nvinfo : EIATTR_SPARSE_MMA_MASK
	.align		4
.L_536:
        /*0018*/ 	.byte	0x03, 0x50
        /*001a*/ 	.short	0x0000


	//----- nvinfo : EIATTR_MAXREG_COUNT
	.align		4
        /*001c*/ 	.byte	0x03, 0x1b
        /*001e*/ 	.short	0x00a8


	//----- nvinfo : EIATTR_MERCURY_ISA_VERSION
	.align		4
        /*0020*/ 	.byte	0x03, 0x5f
        /*0022*/ 	.short	0x0101


	//----- nvinfo : EIATTR_VRC_CTA_INIT_COUNT
	.align		4
        /*0024*/ 	.byte	0x02, 0x4a
	.zero		1
	.zero		1


	//----- nvinfo : EIATTR_EXIT_INSTR_OFFSETS
	.align		4
        /*0028*/ 	.byte	0x04, 0x1c
        /*002a*/ 	.short	(.L_538 - .L_537)


	//   ....[0]....
.L_537:
        /*002c*/ 	.word	0x00000010


	//----- nvinfo : EIATTR_MAX_THREADS
	.align		4
.L_538:
        /*0030*/ 	.byte	0x04, 0x05
        /*0032*/ 	.short	(.L_540 - .L_539)
.L_539:
        /*0034*/ 	.word	0x00000180
        /*0038*/ 	.word	0x00000001
        /*003c*/ 	.word	0x00000001


	//----- nvinfo : EIATTR_CBANK_PARAM_SIZE
	.align		4
.L_540:
        /*0040*/ 	.byte	0x03, 0x19
        /*0042*/ 	.short	0x0a00


	//----- nvinfo : EIATTR_PARAM_CBANK
	.align		4
        /*0044*/ 	.byte	0x04, 0x0a
        /*0046*/ 	.short	(.L_542 - .L_541)
	.align		4
.L_541:
        /*0048*/ 	.word	index@(.nv.constant0._ZN7cutlass13device_kernelIN5flash11enable_sm90INS1_16FlashAttnFwdSm90INS1_25CollectiveMainloopFwdSm90ILi2EN4cute5tupleIJNS5_1CILi1EEES8_S8_EEENS6_IJNS7_ILi128EEESA_SA_EEELi128ENS_10bfloat16_tEfNS_4arch4Sm90ELb0ELb1ELb1ELb0ELb0ELb0ELb0ELb1ELb1ELb1ELb1ELb0EEENS1_21CollectiveEpilogueFwdISB_S9_SC_SE_Li256ELb0ELb1ELb1ELb0EEENS1_19SingleTileSchedulerILb0ELb1ELb1ELi128EEEEEEEEEvNT_6ParamsE)
        /*004c*/ 	.short	0x0380
        /*004e*/ 	.short	0x0a00


	//----- nvinfo : EIATTR_SW_WAR
	.align		4
.L_542:
        /*0050*/ 	.byte	0x04, 0x36
        /*0052*/ 	.short	(.L_544 - .L_543)
.L_543:
        /*0054*/ 	.word	0x00000008
.L_544:


//--------------------- .nv.info._ZN7cutlass13device_kernelIN5flash11enable_sm90INS1_16FlashAttnFwdSm90INS1_25CollectiveMainloopFwdSm90ILi2EN4cute5tupleIJNS5_1CILi1EEES8_S8_EEENS6_IJNS7_ILi128EEESA_SA_EEELi128ENS_10bfloat16_tEfNS_4arch4Sm90ELb0ELb1ELb1ELb1ELb0ELb0ELb0ELb1ELb1ELb1ELb1ELb0EEENS1_21CollectiveEpilogueFwdISB_S9_SC_SE_Li256ELb1ELb1ELb1ELb0EEENS1_36VarlenDynamicPersistentTileSchedulerILi128ELi128ELi256ELi128ELb1ELb1ELb1ELb1ELb0ELb1EEEEEEEEEvNT_6ParamsE --------------------------
	.section	.nv.info._ZN7cutlass13device_kernelIN5flash11enable_sm90INS1_16FlashAttnFwdSm90INS1_25CollectiveMainloopFwdSm90ILi2EN4cute5tupleIJNS5_1CILi1EEES8_S8_EEENS6_IJNS7_ILi128EEESA_SA_EEELi128ENS_10bfloat16_tEfNS_4arch4Sm90ELb0ELb1ELb1ELb1ELb0ELb0ELb0ELb1ELb1ELb1ELb1ELb0EEENS1_21CollectiveEpilogueFwdISB_S9_SC_SE_Li256ELb1ELb1ELb1ELb0EEENS1_36VarlenDynamicPersistentTileSchedulerILi128ELi128ELi256ELi128ELb1ELb1ELb1ELb1ELb0ELb1EEEEEEEEEvNT_6ParamsE,"",@"SHT_CUDA_INFO"
	.sectionflags	@""
	.align	4


	//----- nvinfo : EIATTR_CUDA_API_VERSION
	.align		4
        /*0000*/ 	.byte	0x04, 0x37
        /*0002*/ 	.short	(.L_546 - .L_545)
.L_545:
        /*0004*/ 	.word	0x00000082


	//----- nvinfo : EIATTR_KPARAM_INFO
	.align		4
.L_546:
        /*0008*/ 	.byte	0x04, 0x17
        /*000a*/ 	.short	(.L_548 - .L_547)
.L_547:
        /*000c*/ 	.word	0x00000000
        /*0010*/ 	.short	0x0000
        /*0012*/ 	.short	0x0000
        /*0014*/ 	.byte	0x00, 0xf0, 0x01, 0x2a


	//----- nvinfo : EIATTR_SPARSE_MMA_MASK
	.align		4
.L_548:
        /*0018*/ 	.byte	0x03, 0x50
        /*001a*/ 	.short	0x0000


	//----- nvinfo : EIATTR_MAXREG_COUNT
	.align		4
        /*001c*/ 	.byte	0x03, 0x1b
        /*001e*/ 	.short	0x00a8


	//----- nvinfo : EIATTR_MERCURY_ISA_VERSION
	.align		4
        /*0020*/ 	.byte	0x03, 0x5f
        /*0022*/ 	.short	0x0101


	//----- nvinfo : EIATTR_VRC_CTA_INIT_COUNT
	.align		4
        /*0024*/ 	.byte	0x02, 0x4a
	.zero		1
	.zero		1


	//----- nvinfo : EIATTR_EXIT_INSTR_OFFSETS
	.align		4
        /*0028*/ 	.byte	0x04, 0x1c
        /*002a*/ 	.short	(.L_550 - .L_549)


	//   ....[0]....
.L_549:
        /*002c*/ 	.word	0x00000010


	//----- nvinfo : EIATTR_MAX_THREADS
	.align		4
.L_550:
        /*0030*/ 	.byte	0x04, 0x05
        /*0032*/ 	.short	(.L_552 - .L_551)
.L_551:
        /*0034*/ 	.word	0x00000180
        /*0038*/ 	.word	0x00000001
        /*003c*/ 	.word	0x00000001


	//----- nvinfo : EIATTR_CBANK_PARAM_SIZE
	.align		4
.L_552:
        /*0040*/ 	.byte	0x03, 0x19
        /*0042*/ 	.short	0x0a80


	//----- nvinfo : EIATTR_PARAM_CBANK
	.align		4
        /*0044*/ 	.byte	0x04, 0x0a
        /*0046*/ 	.short	(.L_554 - .L_553)
	.align		4
.L_553:
        /*0048*/ 	.word	index@(.nv.constant0._ZN7cutlass13device_kernelIN5flash11enable_sm90INS1_16FlashAttnFwdSm90INS1_25CollectiveMainloopFwdSm90ILi2EN4cute5tupleIJNS5_1CILi1EEES8_S8_EEENS6_IJNS7_ILi128EEESA_SA_EEELi128ENS_10bfloat16_tEfNS_4arch4Sm90ELb0ELb1ELb1ELb1ELb0ELb0ELb0ELb1ELb1ELb1ELb1ELb0EEENS1_21CollectiveEpilogueFwdISB_S9_SC_SE_Li256ELb1ELb1ELb1ELb0EEENS1_36VarlenDynamicPersistentTileSchedulerILi128ELi128ELi256ELi128ELb1ELb1ELb1ELb1ELb0ELb1EEEEEEEEEvNT_6ParamsE)
        /*004c*/ 	.short	0x0380
        /*004e*/ 	.short	0x0a80


	//----- nvinfo : EIATTR_SW_WAR
	.align		4
.L_554:
        /*0050*/ 	.byte	0x04, 0x36
        /*0052*/ 	.short	(.L_556 - .L_555)
.L_555:
        /*0054*/ 	.word	0x00000008
.L_556:


//--------------------- .nv.info._ZN7cutlass13device_kernelIN5flash11enable_sm90INS1_16FlashAttnFwdSm90INS1_25CollectiveMainloopFwdSm90ILi2EN4cute5tupleIJNS5_1CILi1EEES8_S8_EEENS6_IJNS7_ILi128EEESA_SA_EEELi128ENS_10bfloat16_tEfNS_4arch4Sm90ELb0ELb1ELb1ELb1ELb0ELb1ELb0ELb1ELb1ELb1ELb1ELb0EEENS1_21CollectiveEpilogueFwdISB_S9_SC_SE_Li256ELb1ELb1ELb1ELb0EEENS1_36VarlenDynamicPersistentTileSchedulerILi128ELi128ELi256ELi128ELb1ELb1ELb1ELb1ELb0ELb1EEEEEEEEEvNT_6ParamsE --------------------------
	.section	.nv.info._ZN7cutlass13device_kernelIN5flash11enable_sm90INS1_16FlashAttnFwdSm90INS1_25CollectiveMainloopFwdSm90ILi2EN4cute5tupleIJNS5_1CILi1EEES8_S8_EEENS6_IJNS7_ILi128EEESA_SA_EEELi128ENS_10bfloat16_tEfNS_4arch4Sm90ELb0ELb1ELb1ELb1ELb0ELb1ELb0ELb1ELb1ELb1ELb1ELb0EEENS1_21CollectiveEpilogueFwdISB_S9_SC_SE_Li256ELb1ELb1ELb1ELb0EEENS1_36VarlenDynamicPersistentTileSchedulerILi128ELi128ELi256ELi128ELb1ELb1ELb1ELb1ELb0ELb1EEEEEEEEEvNT_6ParamsE,"",@"SHT_CUDA_INFO"
	.sectionflags	@""
	.align	4


	//----- nvinfo : EIATTR_CUDA_API_VERSION
	.align		4
        /*0000*/ 	.byte	0x04, 0x37
        /*0002*/ 	.short	(.L_558 - .L_557)
.L_557:
        /*0004*/ 	.word	0x00000082


	//----- nvinfo : EIATTR_KPARAM_INFO
	.align		4
.L_558:
        /*0008*/ 	.byte	0x04, 0x17
        /*000a*/ 	.short	(.L_560 - .L_559)
.L_559:
        /*000c*/ 	.word	0x00000000
        /*0010*/ 	.short	0x0000
        /*0012*/ 	.short	0x0000
        /*0014*/ 	.byte	0x00, 0xf0, 0x01, 0x2a


	//----- nvinfo : EIATTR_SPARSE_MMA_MASK
	.align		4
.L_560:
        /*0018*/ 	.byte	0x03, 0x50
        /*001a*/ 	.short	0x0000


	//----- nvinfo : EIATTR_MAXREG_COUNT
	.align		4
        /*001c*/ 	.byte	0x03, 0x1b
        /*001e*/ 	.short	0x00a8


	//----- nvinfo : EIATTR_MERCURY_ISA_VERSION
	.align		4
        /*0020*/ 	.byte	0x03, 0x5f
        /*0022*/ 	.short	0x0101


	//----- nvinfo : EIATTR_VRC_CTA_INIT_COUNT
	.align		4
        /*0024*/ 	.byte	0x02, 0x4a
	.zero		1
	.zero		1


	//----- nvinfo : EIATTR_EXIT_INSTR_OFFSETS
	.align		4
        /*0028*/ 	.byte	0x04, 0x1c
        /*002a*/ 	.short	(.L_562 - .L_561)


	//   ....[0]....
.L_561:
        /*002c*/ 	.word	0x00000010


	//----- nvinfo : EIATTR_MAX_THREADS
	.align		4
.L_562:
        /*0030*/ 	.byte	0x04, 0x05
        /*0032*/ 	.short	(.L_564 - .L_563)
.L_563:
        /*0034*/ 	.word	0x00000180
        /*0038*/ 	.word	0x00000001
        /*003c*/ 	.word	0x00000001


	//----- nvinfo : EIATTR_CBANK_PARAM_SIZE
	.align		4
.L_564:
        /*0040*/ 	.byte	0x03, 0x19
        /*0042*/ 	.short	0x0a80


	//----- nvinfo : EIATTR_PARAM_CBANK
	.align		4
        /*0044*/ 	.byte	0x04, 0x0a
        /*0046*/ 	.short	(.L_566 - .L_565)
	.align		4
.L_565:
        /*0048*/ 	.word	index@(.nv.constant0._ZN7cutlass13device_kernelIN5flash11enable_sm90INS1_16FlashAttnFwdSm90INS1_25CollectiveMainloopFwdSm90ILi2EN4cute5tupleIJNS5_1CILi1EEES8_S8_EEENS6_IJNS7_ILi128EEESA_SA_EEELi128ENS_10bfloat16_tEfNS_4arch4Sm90ELb0ELb1ELb1ELb1ELb0ELb1ELb0ELb1ELb1ELb1ELb1ELb0EEENS1_21CollectiveEpilogueFwdISB_S9_SC_SE_Li256ELb1ELb1ELb1ELb0EEENS1_36VarlenDynamicPersistentTileSchedulerILi128ELi128ELi256ELi128ELb1ELb1ELb1ELb1ELb0ELb1EEEEEEEEEvNT_6ParamsE)
        /*004c*/ 	.short	0x0380
        /*004e*/ 	.short	0x0a80


	//----- nvinfo : EIATTR_SW_WAR
	.align		4
.L_566:
        /*0050*/ 	.byte	0x04, 0x36
        /*0052*/ 	.short	(.L_568 - .L_567)
.L_567:
        /*0054*/ 	.word	0x00000008
.L_568:


//--------------------- .nv.info._ZN7cutlass13device_kernelIN5flash11enable_sm90INS1_16FlashAttnFwdSm90INS1_25CollectiveMainloopFwdSm90ILi2EN4cute5tupleIJNS5_1CILi1EEES8_S8_EEENS6_IJNS7_ILi128EEESA_SA_EEELi128ENS_10bfloat16_tEfNS_4arch4Sm90ELb1ELb0ELb1ELb0ELb0ELb0ELb0ELb1ELb1ELb1ELb1ELb0EEENS1_21CollectiveEpilogueFwdISB_S9_SC_SE_Li256ELb0ELb1ELb1ELb0EEENS1_19SingleTileSchedulerILb0ELb1ELb1ELi128EEEEEEEEEvNT_6ParamsE --------------------------
	.section	.nv.info._ZN7cutlass13device_kernelIN5flash11enable_sm90INS1_16FlashAttnFwdSm90INS1_25CollectiveMainloopFwdSm90ILi2EN4cute5tupleIJNS5_1CILi1EEES8_S8_EEENS6_IJNS7_ILi128EEESA_SA_EEELi128ENS_10bfloat16_tEfNS_4arch4Sm90ELb1ELb0ELb1ELb0ELb0ELb0ELb0ELb1ELb1ELb1ELb1ELb0EEENS1_21CollectiveEpilogueFwdISB_S9_SC_SE_Li256ELb0ELb1ELb1ELb0EEENS1_19SingleTileSchedulerILb0ELb1ELb1ELi128EEEEEEEEEvNT_6ParamsE,"",@"SHT_CUDA_INFO"
	.sectionflags	@""
	.align	4


	//----- nvinfo : EIATTR_CUDA_API_VERSION
	.align		4
        /*0000*/ 	.byte	0x04, 0x37
        /*0002*/ 	.short	(.L_570 - .L_569)
.L_569:
        /*0004*/ 	.word	0x00000082


	//----- nvinfo : EIATTR_KPARAM_INFO
	.align		4
.L_570:
        /*0008*/ 	.byte	0x04, 0x17
        /*000a*/ 	.short	(.L_572 - .L_571)
.L_571:
        /*000c*/ 	.word	0x00000000
        /*0010*/ 	.short	0x0000
        /*0012*/ 	.short	0x0000
        /*0014*/ 	.byte	0x00, 0xf0, 0x01, 0x28


	//----- nvinfo : EIATTR_SPARSE_MMA_MASK
	.align		4
.L_572:
        /*0018*/ 	.byte	0x03, 0x50
        /*001a*/ 	.short	0x0000


	//----- nvinfo : EIATTR_MAXREG_COUNT
	.align		4
        /*001c*/ 	.byte	0x03, 0x1b
        /*001e*/ 	.short	0x00a8


	//----- nvinfo : EIATTR_MERCURY_ISA_VERSION
	.align		4
        /*0020*/ 	.byte	0x03, 0x5f
        /*0022*/ 	.short	0x0101


	//----- nvinfo : EIATTR_VRC_CTA_INIT_COUNT
	.align		4
        /*0024*/ 	.byte	0x02, 0x4a
	.zero		1
	.zero		1


	//----- nvinfo : EIATTR_EXIT_INSTR_OFFSETS
	.align		4
        /*0028*/ 	.byte	0x04, 0x1c
        /*002a*/ 	.short	(.L_574 - .L_573)


	//   ....[0]....
.L_573:
        /*002c*/ 	.word	0x00000010


	//----- nvinfo : EIATTR_MAX_THREADS
	.align		4
.L_574:
        /*0030*/ 	.byte	0x04, 0x05
        /*0032*/ 	.short	(.L_576 - .L_575)
.L_575:
        /*0034*/ 	.word	0x00000180
        /*0038*/ 	.word	0x00000001
        /*003c*/ 	.word	0x00000001


	//----- nvinfo : EIATTR_CBANK_PARAM_SIZE
	.align		4
.L_576:
        /*0040*/ 	.byte	0x03, 0x19
        /*0042*/ 	.short	0x0a00


	//----- nvinfo : EIATTR_PARAM_CBANK
	.align		4
        /*0044*/ 	.byte	0x04, 0x0a
        /*0046*/ 	.short	(.L_578 - .L_577)
	.align		4
.L_577:
        /*0048*/ 	.word	index@(.nv.constant0._ZN7cutlass13device_kernelIN5flash11enable_sm90INS1_16FlashAttnFwdSm90INS1_25CollectiveMainloopFwdSm90ILi2EN4cute5tupleIJNS5_1CILi1EEES8_S8_EEENS6_IJNS7_ILi128EEESA_SA_EEELi128ENS_10bfloat16_tEfNS_4arch4Sm90ELb1ELb0ELb1ELb0ELb0ELb0ELb0ELb1ELb1ELb1ELb1ELb0EEENS1_21CollectiveEpilogueFwdISB_S9_SC_SE_Li256ELb0ELb1ELb1ELb0EEENS1_19SingleTileSchedulerILb0ELb1ELb1ELi128EEEEEEEEEvNT_6ParamsE)
        /*004c*/ 	.short	0x0380
        /*004e*/ 	.short	0x0a00


	//----- nvinfo : EIATTR_SW_WAR
	.align		4
.L_578:
        /*0050*/ 	.byte	0x04, 0x36
        /*0052*/ 	.short	(.L_580 - .L_579)
.L_579:
        /*0054*/ 	.word	0x00000008
.L_580:


//--------------------- .nv.info._ZN7cutlass13device_kernelIN5flash11enable_sm90INS1_16FlashAttnFwdSm90INS1_25CollectiveMainloopFwdSm90ILi2EN4cute5tupleIJNS5_1CILi1EEES8_S8_EEENS6_IJNS7_ILi128EEESA_SA_EEELi128ENS_10bfloat16_tEfNS_4arch4Sm90ELb1ELb0ELb1ELb1ELb0ELb0ELb0ELb1ELb1ELb1ELb1ELb0EEENS1_21CollectiveEpilogueFwdISB_S9_SC_SE_Li256ELb1ELb1ELb1ELb0EEENS1_36VarlenDynamicPersistentTileSchedulerILi128ELi128ELi256ELi128ELb1ELb1ELb1ELb1ELb1ELb1EEEEEEEEEvNT_6ParamsE --------------------------
	.section	.nv.info._ZN7cutlass13device_kernelIN5flash11enable_sm90INS1_16FlashAttnFwdSm90INS1_25CollectiveMainloopFwdSm90ILi2EN4cute5tupleIJNS5_1CILi1EEES8_S8_EEENS6_IJNS7_ILi128EEESA_SA_EEELi128ENS_10bfloat16_tEfNS_4arch4Sm90ELb1ELb0ELb1ELb1ELb0ELb0ELb0ELb1ELb1ELb1ELb1ELb0EEENS1_21CollectiveEpilogueFwdISB_S9_SC_SE_Li256ELb1ELb1ELb1ELb0EEENS1_36VarlenDynamicPersistentTileSchedulerILi128ELi128ELi256ELi128ELb1ELb1ELb1ELb1ELb1ELb1EEEEEEEEEvNT_6ParamsE,"",@"SHT_CUDA_INFO"
	.sectionflags	@""
	.align	4


	//----- nvinfo : EIATTR_CUDA_API_VERSION
	.align		4
        /*0000*/ 	.byte	0x04, 0x37
        /*0002*/ 	.short	(.L_582 - .L_581)
.L_581:
        /*0004*/ 	.word	0x00000082


	//----- nvinfo : EIATTR_KPARAM_INFO
	.align		4
.L_582:
        /*0008*/ 	.byte	0x04, 0x17
        /*000a*/ 	.short	(.L_584 - .L_583)
.L_583:
        /*000c*/ 	.word	0x00000000
        /*0010*/ 	.short	0x0000
        /*0012*/ 	.short	0x0000
        /*0014*/ 	.byte	0x00, 0xf0, 0x01, 0x2a


	//----- nvinfo : EIATTR_SPARSE_MMA_MASK
	.align		4
.L_584:
        /*0018*/ 	.byte	0x03, 0x50
        /*001a*/ 	.short	0x0000


	//----- nvinfo : EIATTR_MAXREG_COUNT
	.align		4
        /*001c*/ 	.byte	0x03, 0x1b
        /*001e*/ 	.short	0x00a8


	//----- nvinfo : EIATTR_MERCURY_ISA_VERSION
	.align		4
        /*0020*/ 	.byte	0x03, 0x5f
        /*0022*/ 	.short	0x0101


	//----- nvinfo : EIATTR_VRC_CTA_INIT_COUNT
	.align		4
        /*0024*/ 	.byte	0x02, 0x4a
	.zero		1
	.zero		1


	//----- nvinfo : EIATTR_EXIT_INSTR_OFFSETS
	.align		4
        /*0028*/ 	.byte	0x04, 0x1c
        /*002a*/ 	.short	(.L_586 - .L_585)


	//   ....[0]....
.L_585:
        /*002c*/ 	.word	0x00000010


	//----- nvinfo : EIATTR_MAX_THREADS
	.align		4
.L_586:
        /*0030*/ 	.byte	0x04, 0x05
        /*0032*/ 	.short	(.L_588 - .L_587)
.L_587:
        /*0034*/ 	.word	0x00000180
        /*0038*/ 	.word	0x00000001
        /*003c*/ 	.word	0x00000001


	//----- nvinfo : EIATTR_CBANK_PARAM_SIZE
	.align		4
.L_588:
        /*0040*/ 	.byte	0x03, 0x19
        /*0042*/ 	.short	0x0a80


	//----- nvinfo : EIATTR_PARAM_CBANK
	.align		4
        /*0044*/ 	.byte	0x04, 0x0a
        /*0046*/ 	.short	(.L_590 - .L_589)
	.align		4
.L_589:
        /*0048*/ 	.word	index@(.nv.constant0._ZN7cutlass13device_kernelIN5flash11enable_sm90INS1_16FlashAttnFwdSm90INS1_25CollectiveMainloopFwdSm90ILi2EN4cute5tupleIJNS5_1CILi1EEES8_S8_EEENS6_IJNS7_ILi128EEESA_SA_EEELi128ENS_10bfloat16_tEfNS_4arch4Sm90ELb1ELb0ELb1ELb1ELb0ELb0ELb0ELb1ELb1ELb1ELb1ELb0EEENS1_21CollectiveEpilogueFwdISB_S9_SC_SE_Li256ELb1ELb1ELb1ELb0EEENS1_36VarlenDynamicPersistentTileSchedulerILi128ELi128ELi256ELi128ELb1ELb1ELb1ELb1ELb1ELb1EEEEEEEEEvNT_6ParamsE)
        /*004c*/ 	.short	0x0380
        /*004e*/ 	.short	0x0a80


	//----- nvinfo : EIATTR_SW_WAR
	.align		4
.L_590:
        /*0050*/ 	.byte	0x04, 0x36
        /*0052*/ 	.short	(.L_592 - .L_591)
.L_591:
        /*0054*/ 	.word	0x00000008
.L_592:


//--------------------- .nv.info._ZN7cutlass13device_kernelIN5flash11enable_sm90INS1_16FlashAttnFwdSm90INS1_25CollectiveMainloopFwdSm90ILi2EN4cute5tupleIJNS5_1CILi1EEES8_S8_EEENS6_IJNS7_ILi128EEESA_SA_EEELi128ENS_10bfloat16_tEfNS_4arch4Sm90ELb1ELb0ELb1ELb1ELb0ELb1ELb0ELb1ELb1ELb1ELb1ELb0EEENS1_21CollectiveEpilogueFwdISB_S9_SC_SE_Li256ELb1ELb1ELb1ELb0EEENS1_36VarlenDynamicPersistentTileSchedulerILi128ELi128ELi256ELi128ELb1ELb1ELb1ELb1ELb1ELb1EEEEEEEEEvNT_6ParamsE --------------------------
	.section	.nv.info._ZN7cutlass13device_kernelIN5flash11enable_sm90INS1_16FlashAttnFwdSm90INS1_25CollectiveMainloopFwdSm90ILi2EN4cute5tupleIJNS5_1CILi1EEES8_S8_EEENS6_IJNS7_ILi128EEESA_SA_EEELi128ENS_10bfloat16_tEfNS_4arch4Sm90ELb1ELb0ELb1ELb1ELb0ELb1ELb0ELb1ELb1ELb1ELb1ELb0EEENS1_21CollectiveEpilogueFwdISB_S9_SC_SE_Li256ELb1ELb1ELb1ELb0EEENS1_36VarlenDynamicPersistentTileSchedulerILi128ELi128ELi256ELi128ELb1ELb1ELb1ELb1ELb1ELb1EEEEEEEEEvNT_6ParamsE,"",@"SHT_CUDA_INFO"
	.sectionflags	@""
	.align	4


	//----- nvinfo : EIATTR_CUDA_API_VERSION
	.align		4
        /*0000*/ 	.byte	0x04, 0x37
        /*0002*/ 	.short	(.L_594 - .L_593)
.L_593:
        /*0004*/ 	.word	0x00000082


	//----- nvinfo : EIATTR_KPARAM_INFO
	.align		4
.L_594:
        /*0008*/ 	.byte	0x04, 0x17
        /*000a*/ 	.short	(.L_596 - .L_595)
.L_595:
        /*000c*/ 	.word	0x00000000
        /*0010*/ 	.short	0x0000
        /*0012*/ 	.short	0x0000
        /*0014*/ 	.byte	0x00, 0xf0, 0x01, 0x2a


	//----- nvinfo : EIATTR_SPARSE_MMA_MASK
	.align		4
.L_596:
        /*0018*/ 	.byte	0x03, 0x50
        /*001a*/ 	.short	0x0000


	//----- nvinfo : EIATTR_MAXREG_COUNT
	.align		4
        /*001c*/ 	.byte	0x03, 0x1b
        /*001e*/ 	.short	0x00a8


	//----- nvinfo : EIATTR_MERCURY_ISA_VERSION
	.align		4
        /*0020*/ 	.byte	0x03, 0x5f
        /*0022*/ 	.short	0x0101


	//----- nvinfo : EIATTR_VRC_CTA_INIT_COUNT
	.align		4
        /*0024*/ 	.byte	0x02, 0x4a
	.zero		1
	.zero		1


	//----- nvinfo : EIATTR_EXIT_INSTR_OFFSETS
	.align		4
        /*0028*/ 	.byte	0x04, 0x1c
        /*002a*/ 	.short	(.L_598 - .L_597)


	//   ....[0]....
.L_597:
        /*002c*/ 	.word	0x00000010


	//----- nvinfo : EIATTR_MAX_THREADS
	.align		4
.L_598:
        /*0030*/ 	.byte	0x04, 0x05
        /*0032*/ 	.short	(.L_600 - .L_599)
.L_599:
        /*0034*/ 	.word	0x00000180
        /*0038*/ 	.word	0x00000001
        /*003c*/ 	.word	0x00000001


	//----- nvinfo : EIATTR_CBANK_PARAM_SIZE
	.align		4
.L_600:
        /*0040*/ 	.byte	0x03, 0x19
        /*0042*/ 	.short	0x0a80


	//----- nvinfo : EIATTR_PARAM_CBANK
	.align		4
        /*0044*/ 	.byte	0x04, 0x0a
        /*0046*/ 	.short	(.L_602 - .L_601)
	.align		4
.L_601:
        /*0048*/ 	.word	index@(.nv.constant0._ZN7cutlass13device_kernelIN5flash11enable_sm90INS1_16FlashAttnFwdSm90INS1_25CollectiveMainloopFwdSm90ILi2EN4cute5tupleIJNS5_1CILi1EEES8_S8_EEENS6_IJNS7_ILi128EEESA_SA_EEELi128ENS_10bfloat16_tEfNS_4arch4Sm90ELb1ELb0ELb1ELb1ELb0ELb1ELb0ELb1ELb1ELb1ELb1ELb0EEENS1_21CollectiveEpilogueFwdISB_S9_SC_SE_Li256ELb1ELb1ELb1ELb0EEENS1_36VarlenDynamicPersistentTileSchedulerILi128ELi128ELi256ELi128ELb1ELb1ELb1ELb1ELb1ELb1EEEEEEEEEvNT_6ParamsE)
        /*004c*/ 	.short	0x0380
        /*004e*/ 	.short	0x0a80


	//----- nvinfo : EIATTR_SW_WAR
	.align		4
.L_602:
        /*0050*/ 	.byte	0x04, 0x36
        /*0052*/ 	.short	(.L_604 - .L_603)
.L_603:
        /*0054*/ 	.word	0x00000008
.L_604:


//--------------------- .nv.info._ZN7cutlass13device_kernelIN5flash11enable_sm90INS1_16FlashAttnFwdSm90INS1_25CollectiveMainloopFwdSm90ILi2EN4cute5tupleIJNS5_1CILi1EEES8_S8_EEENS6_IJNS7_ILi192EEENS7_ILi144EEENS7_ILi96EEEEEELi96ENS_10bfloat16_tEfNS_4arch4Sm90ELb0ELb0ELb1ELb0ELb0ELb0ELb0ELb0ELb1ELb1ELb1ELb0EEENS1_21CollectiveEpilogueFwdINS6_IJSA_SC_SB_EEES9_SE_SG_Li384ELb0ELb1ELb1ELb0EEENS1_19SingleTileSchedulerILb0ELb1ELb1ELi192EEEEEEEEEvNT_6ParamsE --------------------------
	.section	.nv.info._ZN7cutlass13device_kernelIN5flash11enable_sm90INS1_16FlashAttnFwdSm90INS1_25CollectiveMainloopFwdSm90ILi2EN4cute5tupleIJNS5_1CILi1EEES8_S8_EEENS6_IJNS7_ILi192EEENS7_ILi144EEENS7_ILi96EEEEEELi96ENS_10bfloat16_tEfNS_4arch4Sm90ELb0ELb0ELb1ELb0ELb0ELb0ELb0ELb0ELb1ELb1ELb1ELb0EEENS1_21CollectiveEpilogueFwdINS6_IJSA_SC_SB_EEES9_SE_SG_Li384ELb0ELb1ELb1ELb0EEENS1_19SingleTileSchedulerILb0ELb1ELb1ELi192EEEEEEEEEvNT_6ParamsE,"",@"SHT_CUDA_INFO"
	.sectionflags	@""
	.align	4


	//----- nvinfo : EIATTR_CUDA_API_VERSION
	.align		4
        /*0000*/ 	.byte	0x04, 0x37
        /*0002*/ 	.short	(.L_606 - .L_605)
.L_605:
        /*0004*/ 	.word	0x00000082


	//----- nvinfo : EIATTR_KPARAM_INFO
	.align		4
.L_606:
        /*0008*/ 	.byte	0x04, 0x17
        /*000a*/ 	.short	(.L_608 - .L_607)
.L_607:
        /*000c*/ 	.word	0x00000000
        /*0010*/ 	.short	0x0000
        /*0012*/ 	.short	0x0000
        /*0014*/ 	.byte	0x00, 0xf0, 0x01, 0x28


	//----- nvinfo : EIATTR_SPARSE_MMA_MASK
	.align		4
.L_608:
        /*0018*/ 	.byte	0x03, 0x50
        /*001a*/ 	.short	0x0000


	//----- nvinfo : EIATTR_MAXREG_COUNT
	.align		4
        /*001c*/ 	.byte	0x03, 0x1b
        /*001e*/ 	.short	0x0080


	//----- nvinfo : EIATTR_MERCURY_ISA_VERSION
	.align		4
        /*0020*/ 	.byte	0x03, 0x5f
        /*0022*/ 	.short	0x0101


	//----- nvinfo : EIATTR_VRC_CTA_INIT_COUNT
	.align		4
        /*0024*/ 	.byte	0x02, 0x4a
	.zero		1
	.zero		1


	//----- nvinfo : EIATTR_EXIT_INSTR_OFFSETS
	.align		4
        /*0028*/ 	.byte	0x04, 0x1c
        /*002a*/ 	.short	(.L_610 - .L_609)


	//   ....[0]....
.L_609:
        /*002c*/ 	.word	0x00000010


	//----- nvinfo : EIATTR_MAX_THREADS
	.align		4
.L_610:
        /*0030*/ 	.byte	0x04, 0x05
        /*0032*/ 	.short	(.L_612 - .L_611)
.L_611:
        /*0034*/ 	.word	0x00000200
        /*0038*/ 	.word	0x00000001
        /*003c*/ 	.word	0x00000001


	//----- nvinfo : EIATTR_CBANK_PARAM_SIZE
	.align		4
.L_612:
        /*0040*/ 	.byte	0x03, 0x19
        /*0042*/ 	.short	0x0a00


	//----- nvinfo : EIATTR_PARAM_CBANK
	.align		4
        /*0044*/ 	.byte	0x04, 0x0a
        /*0046*/ 	.short	(.L_614 - .L_613)
	.align		4
.L_613:
        /*0048*/ 	.word	index@(.nv.constant0._ZN7cutlass13device_kernelIN5flash11enable_sm90INS1_16FlashAttnFwdSm90INS1_25CollectiveMainloopFwdSm90ILi2EN4cute5tupleIJNS5_1CILi1EEES8_S8_EEENS6_IJNS7_ILi192EEENS7_ILi144EEENS7_ILi96EEEEEELi96ENS_10bfloat16_tEfNS_4arch4Sm90ELb0ELb0ELb1ELb0ELb0ELb0ELb0ELb0ELb1ELb1ELb1ELb0EEENS1_21CollectiveEpilogueFwdINS6_IJSA_SC_SB_EEES9_SE_SG_Li384ELb0ELb1ELb1ELb0EEENS1_19SingleTileSchedulerILb0ELb1ELb1ELi192EEEEEEEEEvNT_6ParamsE)
        /*004c*/ 	.short	0x0380
        /*004e*/ 	.short	0x0a00


	//----- nvinfo : EIATTR_SW_WAR
	.align		4
.L_614:
        /*0050*/ 	.byte	0x04, 0x36
        /*0052*/ 	.short	(.L_616 - .L_615)
.L_615:
        /*0054*/ 	.word	0x00000008
.L_616:


//--------------------- .nv.info._ZN7cutlass13device_kernelIN5flash11enable_sm90INS1_16FlashAttnFwdSm90INS1_25CollectiveMainloopFwdSm90ILi2EN4cute5tupleIJNS5_1CILi1EEES8_S8_EEENS6_IJNS7_ILi192EEENS7_ILi144EEENS7_ILi96EEEEEELi96ENS_10bfloat16_tEfNS_4arch4Sm90ELb0ELb0ELb1ELb1ELb0ELb0ELb0ELb0ELb1ELb1ELb1ELb0EEENS1_21CollectiveEpilogueFwdINS6_IJSA_SC_SB_EEES9_SE_SG_Li384ELb1ELb1ELb1ELb0EEENS1_36VarlenDynamicPersistentTileSchedulerILi192ELi144ELi384ELi128ELb1ELb1ELb1ELb0ELb1ELb1EEEEEEEEEvNT_6ParamsE --------------------------
	.section	.nv.info._ZN7cutlass13device_kernelIN5flash11enable_sm90INS1_16FlashAttnFwdSm90INS1_25CollectiveMainloopFwdSm90ILi2EN4cute5tupleIJNS5_1CILi1EEES8_S8_EEENS6_IJNS7_ILi192EEENS7_ILi144EEENS7_ILi96EEEEEELi96ENS_10bfloat16_tEfNS_4arch4Sm90ELb0ELb0ELb1ELb1ELb0ELb0ELb0ELb0ELb1ELb1ELb1ELb0EEENS1_21CollectiveEpilogueFwdINS6_IJSA_SC_SB_EEES9_SE_SG_Li384ELb1ELb1ELb1ELb0EEENS1_36VarlenDynamicPersistentTileSchedulerILi192ELi144ELi384ELi128ELb1ELb1ELb1ELb0ELb1ELb1EEEEEEEEEvNT_6ParamsE,"",@"SHT_CUDA_INFO"
	.sectionflags	@""
	.align	4


	//----- nvinfo : EIATTR_CUDA_API_VERSION
	.align		4
        /*0000*/ 	.byte	0x04, 0x37
        /*0002*/ 	.short	(.L_618 - .L_617)
.L_617:
        /*0004*/ 	.word	0x00000082


	//----- nvinfo : EIATTR_KPARAM_INFO
	.align		4
.L_618:
        /*0008*/ 	.byte	0x04, 0x17
        /*000a*/ 	.short	(.L_620 - .L_619)
.L_619:
        /*000c*/ 	.word	0x00000000
        /*0010*/ 	.short	0x0000
        /*0012*/ 	.short	0x0000
        /*0014*/ 	.byte	0x00, 0xf0, 0x01, 0x2a


	//----- nvinfo : EIATTR_SPARSE_MMA_MASK
	.align		4
.L_620:
        /*0018*/ 	.byte	0x03, 0x50
        /*001a*/ 	.short	0x0000


	//----- nvinfo : EIATTR_MAXREG_COUNT
	.align		4
        /*001c*/ 	.byte	0x03, 0x1b
        /*001e*/ 	.short	0x0080


	//----- nvinfo : EIATTR_MERCURY_ISA_VERSION
	.align		4
        /*0020*/ 	.byte	0x03, 0x5f
        /*0022*/ 	.short	0x0101


	//----- nvinfo : EIATTR_VRC_CTA_INIT_COUNT
	.align		4
        /*0024*/ 	.byte	0x02, 0x4a
	.zero		1
	.zero		1


	//----- nvinfo : EIATTR_EXIT_INSTR_OFFSETS
	.align		4
        /*0028*/ 	.byte	0x04, 0x1c
        /*002a*/ 	.short	(.L_622 - .L_621)


	//   ....[0]....
.L_621:
        /*002c*/ 	.word	0x00000010


	//----- nvinfo : EIATTR_MAX_THREADS
	.align		4
.L_622:
        /*0030*/ 	.byte	0x04, 0x05
        /*0032*/ 	.short	(.L_624 - .L_623)
.L_623:
        /*0034*/ 	.word	0x00000200
        /*0038*/ 	.word	0x00000001
        /*003c*/ 	.word	0x00000001


	//----- nvinfo : EIATTR_CBANK_PARAM_SIZE
	.align		4
.L_624:
        /*0040*/ 	.byte	0x03, 0x19
        /*0042*/ 	.short	0x0a80


	//----- nvinfo : EIATTR_PARAM_CBANK
	.align		4
        /*0044*/ 	.byte	0x04, 0x0a
        /*0046*/ 	.short	(.L_626 - .L_625)
	.align		4
.L_625:
        /*0048*/ 	.word	index@(.nv.constant0._ZN7cutlass13device_kernelIN5flash11enable_sm90INS1_16FlashAttnFwdSm90INS1_25CollectiveMainloopFwdSm90ILi2EN4cute5tupleIJNS5_1CILi1EEES8_S8_EEENS6_IJNS7_ILi192EEENS7_ILi144EEENS7_ILi96EEEEEELi96ENS_10bfloat16_tEfNS_4arch4Sm90ELb0ELb0ELb1ELb1ELb0ELb0ELb0ELb0ELb1ELb1ELb1ELb0EEENS1_21CollectiveEpilogueFwdINS6_IJSA_SC_SB_EEES9_SE_SG_Li384ELb1ELb1ELb1ELb0EEENS1_36VarlenDynamicPersistentTileSchedulerILi192ELi144ELi384ELi128ELb1ELb1ELb1ELb0ELb1ELb1EEEEEEEEEvNT_6ParamsE)
        /*004c*/ 	.short	0x0380
        /*004e*/ 	.short	0x0a80


	//----- nvinfo : EIATTR_SW_WAR
	.align		4
.L_626:
        /*0050*/ 	.byte	0x04, 0x36
        /*0052*/ 	.short	(.L_628 - .L_627)
.L_627:
        /*0054*/ 	.word	0x00000008
.L_628:


//--------------------- .nv.info._ZN7cutlass13device_kernelIN5flash11enable_sm90INS1_16FlashAttnFwdSm90INS1_25CollectiveMainloopFwdSm90ILi2EN4cute5tupleIJNS5_1CILi1EEES8_S8_EEENS6_IJNS7_ILi192EEENS7_ILi144EEENS7_ILi96EEEEEELi96ENS_10bfloat16_tEfNS_4arch4Sm90ELb0ELb0ELb1ELb1ELb0ELb1ELb0ELb0ELb1ELb1ELb1ELb0EEENS1_21CollectiveEpilogueFwdINS6_IJSA_SC_SB_EEES9_SE_SG_Li384ELb1ELb1ELb1ELb0EEENS1_36VarlenDynamicPersistentTileSchedulerILi192ELi144ELi384ELi128ELb1ELb1ELb1ELb0ELb1ELb1EEEEEEEEEvNT_6ParamsE --------------------------
	.section	.nv.info._ZN7cutlass13device_kernelIN5flash11enable_sm90INS1_16FlashAttnFwdSm90INS1_25CollectiveMainloopFwdSm90ILi2EN4cute5tupleIJNS5_1CILi1EEES8_S8_EEENS6_IJNS7_ILi192EEENS7_ILi144EEENS7_ILi96EEEEEELi96ENS_10bfloat16_tEfNS_4arch4Sm90ELb0ELb0ELb1ELb1ELb0ELb1ELb0ELb0ELb1ELb1ELb1ELb0EEENS1_21CollectiveEpilogueFwdINS6_IJSA_SC_SB_EEES9_SE_SG_Li384ELb1ELb1ELb1ELb0EEENS1_36VarlenDynamicPersistentTileSchedulerILi192ELi144ELi384ELi128ELb1ELb1ELb1ELb0ELb1ELb1EEEEEEEEEvNT_6ParamsE,"",@"SHT_CUDA_INFO"
	.sectionflags	@""
	.align	4


	//----- nvinfo : EIATTR_CUDA_API_VERSION
	.align		4
        /*0000*/ 	.byte	0x04, 0x37
        /*0002*/ 	.short	(.L_630 - .L_629)
.L_629:
        /*0004*/ 	.word	0x00000082


	//----- nvinfo : EIATTR_KPARAM_INFO
	.align		4
.L_630:
        /*0008*/ 	.byte	0x04, 0x17
        /*000a*/ 	.short	(.L_632 - .L_631)
.L_631:
        /*000c*/ 	.word	0x00000000
        /*0010*/ 	.short	0x0000
        /*0012*/ 	.short	0x0000
        /*0014*/ 	.byte	0x00, 0xf0, 0x01, 0x2a


	//----- nvinfo : EIATTR_SPARSE_MMA_MASK
	.align		4
.L_632:
        /*0018*/ 	.byte	0x03, 0x50
        /*001a*/ 	.short	0x0000


	//----- nvinfo : EIATTR_MAXREG_COUNT
	.align		4
        /*001c*/ 	.byte	0x03, 0x1b
        /*001e*/ 	.short	0x0080


	//----- nvinfo : EIATTR_MERCURY_ISA_VERSION
	.align		4
        /*0020*/ 	.byte	0x03, 0x5f
        /*0022*/ 	.short	0x0101


	//----- nvinfo : EIATTR_VRC_CTA_INIT_COUNT
	.align		4
        /*0024*/ 	.byte	0x02, 0x4a
	.zero		1
	.zero		1


	//----- nvinfo : EIATTR_EXIT_INSTR_OFFSETS
	.align		4
        /*0028*/ 	.byte	0x04, 0x1c
        /*002a*/ 	.short	(.L_634 - .L_633)


	//   ....[0]....
.L_633:
        /*002c*/ 	.word	0x00000010


	//----- nvinfo : EIATTR_MAX_THREADS
	.align		4
.L_634:
        /*0030*/ 	.byte	0x04, 0x05
        /*0032*/ 	.short	(.L_636 - .L_635)
.L_635:
        /*0034*/ 	.word	0x00000200
        /*0038*/ 	.word	0x00000001
        /*003c*/ 	.word	0x00000001


	//----- nvinfo : EIATTR_CBANK_PARAM_SIZE
	.align		4
.L_636:
        /*0040*/ 	.byte	0x03, 0x19
        /*0042*/ 	.short	0x0a80


	//----- nvinfo : EIATTR_PARAM_CBANK
	.align		4
        /*0044*/ 	.byte	0x04, 0x0a
        /*0046*/ 	.short	(.L_638 - .L_637)
	.align		4
.L_637:
        /*0048*/ 	.word	index@(.nv.constant0._ZN7cutlass13device_kernelIN5flash11enable_sm90INS1_16FlashAttnFwdSm90INS1_25CollectiveMainloopFwdSm90ILi2EN4cute5tupleIJNS5_1CILi1EEES8_S8_EEENS6_IJNS7_ILi192EEENS7_ILi144EEENS7_ILi96EEEEEELi96ENS_10bfloat16_tEfNS_4arch4Sm90ELb0ELb0ELb1ELb1ELb0ELb1ELb0ELb0ELb1ELb1ELb1ELb0EEENS1_21CollectiveEpilogueFwdINS6_IJSA_SC_SB_EEES9_SE_SG_Li384ELb1ELb1ELb1ELb0EEENS1_36VarlenDynamicPersistentTileSchedulerILi192ELi144ELi384ELi128ELb1ELb1ELb1ELb0ELb1ELb1EEEEEEEEEvNT_6ParamsE)
        /*004c*/ 	.short	0x0380
        /*004e*/ 	.short	0x0a80


	//----- nvinfo : EIATTR_SW_WAR
	.align		4
.L_638:
        /*0050*/ 	.byte	0x04, 0x36
        /*0052*/ 	.short	(.L_640 - .L_639)
.L_639:
        /*0054*/ 	.word	0x00000008
.L_640:


//--------------------- .nv.info._ZN7cutlass13device_kernelIN5flash11enable_sm90INS1_16FlashAttnFwdSm90INS1_25CollectiveMainloopFwdSm90ILi2EN4cute5tupleIJNS5_1CILi1EEES8_S8_EEENS6_IJNS7_ILi192EEENS7_ILi128EEENS7_ILi96EEEEEELi96ENS_10bfloat16_tEfNS_4arch4Sm90ELb0ELb1ELb1ELb0ELb0ELb0ELb0ELb0ELb1ELb1ELb1ELb0EEENS1_21CollectiveEpilogueFwdINS6_IJSA_SC_SB_EEES9_SE_SG_Li384ELb0ELb1ELb1ELb0EEENS1_19SingleTileSchedulerILb0ELb1ELb1ELi192EEEEEEEEEvNT_6ParamsE --------------------------
	.section	.nv.info._ZN7cutlass13device_kernelIN5flash11enable_sm90INS1_16FlashAttnFwdSm90INS1_25CollectiveMainloopFwdSm90ILi2EN4cute5tupleIJNS5_1CILi1EEES8_S8_EEENS6_IJNS7_ILi192EEENS7_ILi128EEENS7_ILi96EEEEEELi96ENS_10bfloat16_tEfNS_4arch4Sm90ELb0ELb1ELb1ELb0ELb0ELb0ELb0ELb0ELb1ELb1ELb1ELb0EEENS1_21CollectiveEpilogueFwdINS6_IJSA_SC_SB_EEES9_SE_SG_Li384ELb0ELb1ELb1ELb0EEENS1_19SingleTileSchedulerILb0ELb1ELb1ELi192EEEEEEEEEvNT_6ParamsE,"",@"SHT_CUDA_INFO"
	.sectionflags	@""
	.align	4


	//----- nvinfo : EIATTR_CUDA_API_VERSION
	.align		4
        /*0000*/ 	.byte	0x04, 0x37
        /*0002*/ 	.short	(.L_642 - .L_641)
.L_641:
        /*0004*/ 	.word	0x00000082


	//----- nvinfo : EIATTR_KPARAM_INFO
	.align		4
.L_642:
        /*0008*/ 	.byte	0x04, 0x17
        /*000a*/ 	.short	(.L_644 - .L_643)
.L_643:
        /*000c*/ 	.word	0x00000000
        /*0010*/ 	.short	0x0000
        /*0012*/ 	.short	0x0000
        /*0014*/ 	.byte	0x00, 0xf0, 0x01, 0x28


	//----- nvinfo : EIATTR_SPARSE_MMA_MASK
	.align		4
.L_644:
        /*0018*/ 	.byte	0x03, 0x50
        /*001a*/ 	.short	0x0000


	//----- nvinfo : EIATTR_MAXREG_COUNT
	.align		4
        /*001c*/ 	.byte	0x03, 0x1b
        /*001e*/ 	.short	0x0080


	//----- nvinfo : EIATTR_MERCURY_ISA_VERSION
	.align		4
        /*0020*/ 	.byte	0x03, 0x5f
        /*0022*/ 	.short	0x0101


	//----- nvinfo : EIATTR_VRC_CTA_INIT_COUNT
	.align		4
        /*0024*/ 	.byte	0x02, 0x4a
	.zero		1
	.zero		1


	//----- nvinfo : EIATTR_EXIT_INSTR_OFFSETS
	.align		4
        /*0028*/ 	.byte	0x04, 0x1c
        /*002a*/ 	.short	(.L_646 - .L_645)


	//   ....[0]....
.L_645:
        /*002c*/ 	.word	0x00000010


	//----- nvinfo : EIATTR_MAX_THREADS
	.align		4
.L_646:
        /*0030*/ 	.byte	0x04, 0x05
        /*0032*/ 	.short	(.L_648 - .L_647)
.L_647:
        /*0034*/ 	.word	0x00000200
        /*0038*/ 	.word	0x00000001
        /*003c*/ 	.word	0x00000001


	//----- nvinfo : EIATTR_CBANK_PARAM_SIZE
	.align		4
.L_648:
        /*0040*/ 	.byte	0x03, 0x19
        /*0042*/ 	.short	0x0a00


	//----- nvinfo : EIATTR_PARAM_CBANK
	.align		4
        /*0044*/ 	.byte	0x04, 0x0a
        /*0046*/ 	.short	(.L_650 - .L_649)
	.align		4
.L_649:
        /*0048*/ 	.word	index@(.nv.constant0._ZN7cutlass13device_kernelIN5flash11enable_sm90INS1_16FlashAttnFwdSm90INS1_25CollectiveMainloopFwdSm90ILi2EN4cute5tupleIJNS5_1CILi1EEES8_S8_EEENS6_IJNS7_ILi192EEENS7_ILi128EEENS7_ILi96EEEEEELi96ENS_10bfloat16_tEfNS_4arch4Sm90ELb0ELb1ELb1ELb0ELb0ELb0ELb0ELb0ELb1ELb1ELb1ELb0EEENS1_21CollectiveEpilogueFwdINS6_IJSA_SC_SB_EEES9_SE_SG_Li384ELb0ELb1ELb1ELb0EEENS1_19SingleTileSchedulerILb0ELb1ELb1ELi192EEEEEEEEEvNT_6ParamsE)
        /*004c*/ 	.short	0x0380
        /*004e*/ 	.short	0x0a00


	//----- nvinfo : EIATTR_SW_WAR
	.align		4
.L_650:
        /*0050*/ 	.byte	0x04, 0x36
        /*0052*/ 	.short	(.L_652 - .L_651)
.L_651:
        /*0054*/ 	.word	0x00000008
.L_652:


//--------------------- .nv.info._ZN7cutlass13device_kernelIN5flash11enable_sm90INS1_16FlashAttnFwdSm90INS1_25CollectiveMainloopFwdSm90ILi2EN4cute5tupleIJNS5_1CILi1EEES8_S8_EEENS6_IJNS7_ILi192EEENS7_ILi128EEENS7_ILi96EEEEEELi96ENS_10bfloat16_tEfNS_4arch4Sm90ELb0ELb1ELb1ELb1ELb0ELb0ELb0ELb0ELb1ELb1ELb1ELb0EEENS1_21CollectiveEpilogueFwdINS6_IJSA_SC_SB_EEES9_SE_SG_Li384ELb1ELb1ELb1ELb0EEENS1_36VarlenDynamicPersistentTileSchedulerILi192ELi128ELi384ELi128ELb1ELb1ELb1ELb1ELb0ELb1EEEEEEEEEvNT_6ParamsE --------------------------
	.section	.nv.info._ZN7cutlass13device_kernelIN5flash11enable_sm90INS1_16FlashAttnFwdSm90INS1_25CollectiveMainloopFwdSm90ILi2EN4cute5tupleIJNS5_1CILi1EEES8_S8_EEENS6_IJNS7_ILi192EEENS7_ILi128EEENS7_ILi96EEEEEELi96ENS_10bfloat16_tEfNS_4arch4Sm90ELb0ELb1ELb1ELb1ELb0ELb0ELb0ELb0ELb1ELb1ELb1ELb0EEENS1_21CollectiveEpilogueFwdINS6_IJSA_SC_SB_EEES9_SE_SG_Li384ELb1ELb1ELb1ELb0EEENS1_36VarlenDynamicPersistentTileSchedulerILi192ELi128ELi384ELi128ELb1ELb1ELb1ELb1ELb0ELb1EEEEEEEEEvNT_6ParamsE,"",@"SHT_CUDA_INFO"
	.sectionflags	@""
	.align	4


	//----- nvinfo : EIATTR_CUDA_API_VERSION
	.align		4
        /*0000*/ 	.byte	0x04, 0x37
        /*0002*/ 	.short	(.L_654 - .L_653)
.L_653:
        /*0004*/ 	.word	0x00000082


	//----- nvinfo : EIATTR_KPARAM_INFO
	.align		4
.L_654:
        /*0008*/ 	.byte	0x04, 0x17
        /*000a*/ 	.short	(.L_656 - .L_655)
.L_655:
        /*000c*/ 	.word	0x00000000
        /*0010*/ 	.short	0x0000
        /*0012*/ 	.short	0x0000
        /*0014*/ 	.byte	0x00, 0xf0, 0x01, 0x2a


	//----- nvinfo : EIATTR_SPARSE_MMA_MASK
	.align		4
.L_656:
        /*0018*/ 	.byte	0x03, 0x50
        /*001a*/ 	.short	0x0000


	//----- nvinfo : EIATTR_MAXREG_COUNT
	.align		4
        /*001c*/ 	.byte	0x03, 0x1b
        /*001e*/ 	.short	0x0080


	//----- nvinfo : EIATTR_MERCURY_ISA_VERSION
	.align		4
        /*0020*/ 	.byte	0x03, 0x5f
        /*0022*/ 	.short	0x0101


	//----- nvinfo : EIATTR_VRC_CTA_INIT_COUNT
	.align		4
        /*0024*/ 	.byte	0x02, 0x4a
	.zero		1
	.zero		1


	//----- nvinfo : EIATTR_EXIT_INSTR_OFFSETS
	.align		4
        /*0028*/ 	.byte	0x04, 0x1c
        /*002a*/ 	.short	(.L_658 - .L_657)


	//   ....[0]....
.L_657:
        /*002c*/ 	.word	0x00000010


	//----- nvinfo : EIATTR_MAX_THREADS
	.align		4
.L_658:
        /*0030*/ 	.byte	0x04, 0x05
        /*0032*/ 	.short	(.L_660 - .L_659)
.L_659:
        /*0034*/ 	.word	0x00000200
        /*0038*/ 	.word	0x00000001
        /*003c*/ 	.word	0x00000001


	//----- nvinfo : EIATTR_CBANK_PARAM_SIZE
	.align		4
.L_660:
        /*0040*/ 	.byte	0x03, 0x19
        /*0042*/ 	.short	0x0a80


	//----- nvinfo : EIATTR_PARAM_CBANK
	.align		4
        /*0044*/ 	.byte	0x04, 0x0a
        /*0046*/ 	.short	(.L_662 - .L_661)
	.align		4
.L_661:
        /*0048*/ 	.word	index@(.nv.constant0._ZN7cutlass13device_kernelIN5flash11enable_sm90INS1_16FlashAttnFwdSm90INS1_25CollectiveMainloopFwdSm90ILi2EN4cute5tupleIJNS5_1CILi1EEES8_S8_EEENS6_IJNS7_ILi192EEENS7_ILi128EEENS7_ILi96EEEEEELi96ENS_10bfloat16_tEfNS_4arch4Sm90ELb0ELb1ELb1ELb1ELb0ELb0ELb0ELb0ELb1ELb1ELb1ELb0EEENS1_21CollectiveEpilogueFwdINS6_IJSA_SC_SB_EEES9_SE_SG_Li384ELb1ELb1ELb1ELb0EEENS1_36VarlenDynamicPersistentTileSchedulerILi192ELi128ELi384ELi128ELb1ELb1ELb1ELb1ELb0ELb1EEEEEEEEEvNT_6ParamsE)
        /*004c*/ 	.short	0x0380
        /*004e*/ 	.short	0x0a80


	//----- nvinfo : EIATTR_SW_WAR
	.align		4
.L_662:
        /*0050*/ 	.byte	0x04, 0x36
        /*0052*/ 	.short	(.L_664 - .L_663)
.L_663:
        /*0054*/ 	.word	0x00000008
.L_664:


//--------------------- .nv.info._ZN7cutlass13device_kernelIN5flash11enable_sm90INS1_16FlashAttnFwdSm90INS1_25CollectiveMainloopFwdSm90ILi2EN4cute5tupleIJNS5_1CILi1EEES8_S8_EEENS6_IJNS7_ILi192EEENS7_ILi128EEENS7_ILi96EEEEEELi96ENS_10bfloat16_tEfNS_4arch4Sm90ELb0ELb1ELb1ELb1ELb0ELb1ELb0ELb0ELb1ELb1ELb1ELb0EEENS1_21CollectiveEpilogueFwdINS6_IJSA_SC_SB_EEES9_SE_SG_Li384ELb1ELb1ELb1ELb0EEENS1_36VarlenDynamicPersistentTileSchedulerILi192ELi128ELi384ELi128ELb1ELb1ELb1ELb1ELb0ELb1EEEEEEEEEvNT_6ParamsE --------------------------
	.section	.nv.info._ZN7cutlass13device_kernelIN5flash11enable_sm90INS1_16FlashAttnFwdSm90INS1_25CollectiveMainloopFwdSm90ILi2EN4cute5tupleIJNS5_1CILi1EEES8_S8_EEENS6_IJNS7_ILi192EEENS7_ILi128EEENS7_ILi96EEEEEELi96ENS_10bfloat16_tEfNS_4arch4Sm90ELb0ELb1ELb1ELb1ELb0ELb1ELb0ELb0ELb1ELb1ELb1ELb0EEENS1_21CollectiveEpilogueFwdINS6_IJSA_SC_SB_EEES9_SE_SG_Li384ELb1ELb1ELb1ELb0EEENS1_36VarlenDynamicPersistentTileSchedulerILi192ELi128ELi384ELi128ELb1ELb1ELb1ELb1ELb0ELb1EEEEEEEEEvNT_6ParamsE,"",@"SHT_CUDA_INFO"
	.sectionflags	@""
	.align	4


	//----- nvinfo : EIATTR_CUDA_API_VERSION
	.align		4
        /*0000*/ 	.byte	0x04, 0x37
        /*0002*/ 	.short	(.L_666 - .L_665)
.L_665:
        /*0004*/ 	.word	0x00000082


	//----- nvinfo : EIATTR_KPARAM_INFO
	.align		4
.L_666:
        /*0008*/ 	.byte	0x04, 0x17
        /*000a*/ 	.short	(.L_668 - .L_667)
.L_667:
        /*000c*/ 	.word	0x00000000
        /*0010*/ 	.short	0x0000
        /*0012*/ 	.short	0x0000
        /*0014*/ 	.byte	0x00, 0xf0, 0x01, 0x2a


	//----- nvinfo : EIATTR_SPARSE_MMA_MASK
	.align		4
.L_668:
        /*0018*/ 	.byte	0x03, 0x50
        /*001a*/ 	.short	0x0000


	//----- nvinfo : EIATTR_MAXREG_COUNT
	.align		4
        /*001c*/ 	.byte	0x03, 0x1b
        /*001e*/ 	.short	0x0080


	//----- nvinfo : EIATTR_MERCURY_ISA_VERSION
	.align		4
        /*0020*/ 	.byte	0x03, 0x5f
        /*0022*/ 	.short	0x0101


	//----- nvinfo : EIATTR_VRC_CTA_INIT_COUNT
	.align		4
        /*0024*/ 	.byte	0x02, 0x4a
	.zero		1
	.zero		1


	//----- nvinfo : EIATTR_EXIT_INSTR_OFFSETS
	.align		4
        /*0028*/ 	.byte	0x04, 0x1c
        /*002a*/ 	.short	(.L_670 - .L_669)


	//   ....[0]....
.L_669:
        /*002c*/ 	.word	0x00000010


	//----- nvinfo : EIATTR_MAX_THREADS
	.align		4
.L_670:
        /*0030*/ 	.byte	0x04, 0x05
        /*0032*/ 	.short	(.L_672 - .L_671)
.L_671:
        /*0034*/ 	.word	0x00000200
        /*0038*/ 	.word	0x00000001
        /*003c*/ 	.word	0x00000001


	//----- nvinfo : EIATTR_CBANK_PARAM_SIZE
	.align		4
.L_672:
        /*0040*/ 	.byte	0x03, 0x19
        /*0042*/ 	.short	0x0a80


	//----- nvinfo : EIATTR_PARAM_CBANK
	.align		4
        /*0044*/ 	.byte	0x04, 0x0a
        /*0046*/ 	.short	(.L_674 - .L_673)
	.align		4
.L_673:
        /*0048*/ 	.word	index@(.nv.constant0._ZN7cutlass13device_kernelIN5flash11enable_sm90INS1_16FlashAttnFwdSm90INS1_25CollectiveMainloopFwdSm90ILi2EN4cute5tupleIJNS5_1CILi1EEES8_S8_EEENS6_IJNS7_ILi192EEENS7_ILi128EEENS7_ILi96EEEEEELi96ENS_10bfloat16_tEfNS_4arch4Sm90ELb0ELb1ELb1ELb1ELb0ELb1ELb0ELb0ELb1ELb1ELb1ELb0EEENS1_21CollectiveEpilogueFwdINS6_IJSA_SC_SB_EEES9_SE_SG_Li384ELb1ELb1ELb1ELb0EEENS1_36VarlenDynamicPersistentTileSchedulerILi192ELi128ELi384ELi128ELb1ELb1ELb1ELb1ELb0ELb1EEEEEEEEEvNT_6ParamsE)
        /*004c*/ 	.short	0x0380
        /*004e*/ 	.short	0x0a80


	//----- nvinfo : EIATTR_SW_WAR
	.align		4
.L_674:
        /*0050*/ 	.byte	0x04, 0x36
        /*0052*/ 	.short	(.L_676 - .L_675)
.L_675:
        /*0054*/ 	.word	0x00000008
.L_676:


//--------------------- .nv.info._ZN7cutlass13device_kernelIN5flash11enable_sm90INS1_16FlashAttnFwdSm90INS1_25CollectiveMainloopFwdSm90ILi2EN4cute5tupleIJNS5_1CILi1EEES8_S8_EEENS6_IJNS7_ILi192EEENS7_ILi144EEENS7_ILi96EEEEEELi96ENS_10bfloat16_tEfNS_4arch4Sm90ELb1ELb0ELb1ELb0ELb0ELb0ELb0ELb0ELb1ELb1ELb1ELb0EEENS1_21CollectiveEpilogueFwdINS6_IJSA_SC_SB_EEES9_SE_SG_Li384ELb0ELb1ELb1ELb0EEENS1_19SingleTileSchedulerILb0ELb1ELb1ELi192EEEEEEEEEvNT_6ParamsE --------------------------
	.section	.nv.info._ZN7cutlass13device_kernelIN5flash11enable_sm90INS1_16FlashAttnFwdSm90INS1_25CollectiveMainloopFwdSm90ILi2EN4cute5tupleIJNS5_1CILi1EEES8_S8_EEENS6_IJNS7_ILi192EEENS7_ILi144EEENS7_ILi96EEEEEELi96ENS_10bfloat16_tEfNS_4arch4Sm90ELb1ELb0ELb1ELb0ELb0ELb0ELb0ELb0ELb1ELb1ELb1ELb0EEENS1_21CollectiveEpilogueFwdINS6_IJSA_SC_SB_EEES9_SE_SG_Li384ELb0ELb1ELb1ELb0EEENS1_19SingleTileSchedulerILb0ELb1ELb1ELi192EEEEEEEEEvNT_6ParamsE,"",@"SHT_CUDA_INFO"
	.sectionflags	@""
	.align	4


	//----- nvinfo : EIATTR_CUDA_API_VERSION
	.align		4
        /*0000*/ 	.byte	0x04, 0x37
        /*0002*/ 	.short	(.L_678 - .L_677)
.L_677:
        /*0004*/ 	.word	0x00000082


	//----- nvinfo : EIATTR_KPARAM_INFO
	.align		4
.L_678:
        /*0008*/ 	.byte	0x04, 0x17
        /*000a*/ 	.short	(.L_680 - .L_679)
.L_679:
        /*000c*/ 	.word	0x00000000
        /*0010*/ 	.short	0x0000
        /*0012*/ 	.short	0x0000
        /*0014*/ 	.byte	0x00, 0xf0, 0x01, 0x28


	//----- nvinfo : EIATTR_SPARSE_MMA_MASK
	.align		4
.L_680:
        /*0018*/ 	.byte	0x03, 0x50
        /*001a*/ 	.short	0x0000


	//----- nvinfo : EIATTR_MAXREG_COUNT
	.align		4
        /*001c*/ 	.byte	0x03, 0x1b
        /*001e*/ 	.short	0x0080


	//----- nvinfo : EIATTR_MERCURY_ISA_VERSION
	.align		4
        /*0020*/ 	.byte	0x03, 0x5f
        /*0022*/ 	.short	0x0101


	//----- nvinfo : EIATTR_VRC_CTA_INIT_COUNT
	.align		4
        /*0024*/ 	.byte	0x02, 0x4a
	.zero		1
	.zero		1


	//----- nvinfo : EIATTR_EXIT_INSTR_OFFSETS
	.align		4
        /*0028*/ 	.byte	0x04, 0x1c
        /*002a*/ 	.short	(.L_682 - .L_681)


	//   ....[0]....
.L_681:
        /*002c*/ 	.word	0x00000010


	//----- nvinfo : EIATTR_MAX_THREADS
	.align		4
.L_682:
        /*0030*/ 	.byte	0x04, 0x05
        /*0032*/ 	.short	(.L_684 - .L_683)
.L_683:
        /*0034*/ 	.word	0x00000200
        /*0038*/ 	.word	0x00000001
        /*003c*/ 	.word	0x00000001


	//----- nvinfo : EIATTR_CBANK_PARAM_SIZE
	.align		4
.L_684:
        /*0040*/ 	.byte	0x03, 0x19
        /*0042*/ 	.short	0x0a00


	//----- nvinfo : EIATTR_PARAM_CBANK
	.align		4
        /*0044*/ 	.byte	0x04, 0x0a
        /*0046*/ 	.short	(.L_686 - .L_685)
	.align		4
.L_685:
        /*0048*/ 	.word	index@(.nv.constant0._ZN7cutlass13device_kernelIN5flash11enable_sm90INS1_16FlashAttnFwdSm90INS1_25CollectiveMainloopFwdSm90ILi2EN4cute5tupleIJNS5_1CILi1EEES8_S8_EEENS6_IJNS7_ILi192EEENS7_ILi144EEENS7_ILi96EEEEEELi96ENS_10bfloat16_tEfNS_4arch4Sm90ELb1ELb0ELb1ELb0ELb0ELb0ELb0ELb0ELb1ELb1ELb1ELb0EEENS1_21CollectiveEpilogueFwdINS6_IJSA_SC_SB_EEES9_SE_SG_Li384ELb0ELb1ELb1ELb0EEENS1_19SingleTileSchedulerILb0ELb1ELb1ELi192EEEEEEEEEvNT_6ParamsE)
        /*004c*/ 	.short	0x0380
        /*004e*/ 	.short	0x0a00


	//----- nvinfo : EIATTR_SW_WAR
	.align		4
.L_686:
        /*0050*/ 	.byte	0x04, 0x36
        /*0052*/ 	.short	(.L_688 - .L_687)
.L_687:
        /*0054*/ 	.word	0x00000008
.L_688:


//--------------------- .nv.info._ZN7cutlass13device_kernelIN5flash11enable_sm90INS1_16FlashAttnFwdSm90INS1_25CollectiveMainloopFwdSm90ILi2EN4cute5tupleIJNS5_1CILi1EEES8_S8_EEENS6_IJNS7_ILi192EEENS7_ILi144EEENS7_ILi96EEEEEELi96ENS_10bfloat16_tEfNS_4arch4Sm90ELb1ELb0ELb1ELb1ELb0ELb0ELb0ELb0ELb1ELb1ELb1ELb0EEENS1_21CollectiveEpilogueFwdINS6_IJSA_SC_SB_EEES9_SE_SG_Li384ELb1ELb1ELb1ELb0EEENS1_36VarlenDynamicPersistentTileSchedulerILi192ELi144ELi384ELi128ELb1ELb1ELb1ELb1ELb1ELb1EEEEEEEEEvNT_6ParamsE --------------------------
	.section	.nv.info._ZN7cutlass13device_kernelIN5flash11enable_sm90INS1_16FlashAttnFwdSm90INS1_25CollectiveMainloopFwdSm90ILi2EN4cute5tupleIJNS5_1CILi1EEES8_S8_EEENS6_IJNS7_ILi192EEENS7_ILi144EEENS7_ILi96EEEEEELi96ENS_10bfloat16_tEfNS_4arch4Sm90ELb1ELb0ELb1ELb1ELb0ELb0ELb0ELb0ELb1ELb1ELb1ELb0EEENS1_21CollectiveEpilogueFwdINS6_IJSA_SC_SB_EEES9_SE_SG_Li384ELb1ELb1ELb1ELb0EEENS1_36VarlenDynamicPersistentTileSchedulerILi192ELi144ELi384ELi128ELb1ELb1ELb1ELb1ELb1ELb1EEEEEEEEEvNT_6ParamsE,"",@"SHT_CUDA_INFO"
	.sectionflags	@""
	.align	4


	//----- nvinfo : EIATTR_CUDA_API_VERSION
	.align		4
        /*0000*/ 	.byte	0x04, 0x37
        /*0002*/ 	.short	(.L_690 - .L_689)
.L_689:
        /*0004*/ 	.word	0x00000082


	//----- nvinfo : EIATTR_KPARAM_INFO
	.align		4
.L_690:
        /*0008*/ 	.byte	0x04, 0x17
        /*000a*/ 	.short	(.L_692 - .L_691)
.L_691:
        /*000c*/ 	.word	0x00000000
        /*0010*/ 	.short	0x0000
        /*0012*/ 	.short	0x0000
        /*0014*/ 	.byte	0x00, 0xf0, 0x01, 0x2a


	//----- nvinfo : EIATTR_SPARSE_MMA_MASK
	.align		4
.L_692:
        /*0018*/ 	.byte	0x03, 0x50
        /*001a*/ 	.short	0x0000


	//----- nvinfo : EIATTR_MAXREG_COUNT
	.align		4
        /*001c*/ 	.byte	0x03, 0x1b
        /*001e*/ 	.short	0x0080


	//----- nvinfo : EIATTR_MERCURY_ISA_VERSION
	.align		4
        /*0020*/ 	.byte	0x03, 0x5f
        /*0022*/ 	.short	0x0101


	//----- nvinfo : EIATTR_VRC_CTA_INIT_COUNT
	.align		4
        /*0024*/ 	.byte	0x02, 0x4a
	.zero		1
	.zero		1


	//----- nvinfo : EIATTR_EXIT_INSTR_OFFSETS
	.align		4
        /*0028*/ 	.byte	0x04, 0x1c
        /*002a*/ 	.short	(.L_694 - .L_693)


	//   ....[0]....
.L_693:
        /*002c*/ 	.word	0x00000010


	//----- nvinfo : EIATTR_MAX_THREADS
	.align		4
.L_694:
        /*0030*/ 	.byte	0x04, 0x05
        /*0032*/ 	.short	(.L_696 - .L_695)
.L_695:
        /*0034*/ 	.word	0x00000200
        /*0038*/ 	.word	0x00000001
        /*003c*/ 	.word	0x00000001


	//----- nvinfo : EIATTR_CBANK_PARAM_SIZE
	.align		4
.L_696:
        /*0040*/ 	.byte	0x03, 0x19
        /*0042*/ 	.short	0x0a80


	//----- nvinfo : EIATTR_PARAM_CBANK
	.align		4
        /*0044*/ 	.byte	0x04, 0x0a
        /*0046*/ 	.short	(.L_698 - .L_697)
	.align		4
.L_697:
        /*0048*/ 	.word	index@(.nv.constant0._ZN7cutlass13device_kernelIN5flash11enable_sm90INS1_16FlashAttnFwdSm90INS1_25CollectiveMainloopFwdSm90ILi2EN4cute5tupleIJNS5_1CILi1EEES8_S8_EEENS6_IJNS7_ILi192EEENS7_ILi144EEENS7_ILi96EEEEEELi96ENS_10bfloat16_tEfNS_4arch4Sm90ELb1ELb0ELb1ELb1ELb0ELb0ELb0ELb0ELb1ELb1ELb1ELb0EEENS1_21CollectiveEpilogueFwdINS6_IJSA_SC_SB_EEES9_SE_SG_Li384ELb1ELb1ELb1ELb0EEENS1_36VarlenDynamicPersistentTileSchedulerILi192ELi144ELi384ELi128ELb1ELb1ELb1ELb1ELb1ELb1EEEEEEEEEvNT_6ParamsE)
        /*004c*/ 	.short	0x0380
        /*004e*/ 	.short	0x0a80


	//----- nvinfo : EIATTR_SW_WAR
	.align		4
.L_698:
        /*0050*/ 	.byte	0x04, 0x36
        /*0052*/ 	.short	(.L_700 - .L_699)
.L_699:
        /*0054*/ 	.word	0x00000008
.L_700:


//--------------------- .nv.info._ZN7cutlass13device_kernelIN5flash11enable_sm90INS1_16FlashAttnFwdSm90INS1_25CollectiveMainloopFwdSm90ILi2EN4cute5tupleIJNS5_1CILi1EEES8_S8_EEENS6_IJNS7_ILi192EEENS7_ILi144EEENS7_ILi96EEEEEELi96ENS_10bfloat16_tEfNS_4arch4Sm90ELb1ELb0ELb1ELb1ELb0ELb1ELb0ELb0ELb1ELb1ELb1ELb0EEENS1_21CollectiveEpilogueFwdINS6_IJSA_SC_SB_EEES9_SE_SG_Li384ELb1ELb1ELb1ELb0EEENS1_36VarlenDynamicPersistentTileSchedulerILi192ELi144ELi384ELi128ELb1ELb1ELb1ELb1ELb1ELb1EEEEEEEEEvNT_6ParamsE --------------------------
	.section	.nv.info._ZN7cutlass13device_kernelIN5flash11enable_sm90INS1_16FlashAttnFwdSm90INS1_25CollectiveMainloopFwdSm90ILi2EN4cute5tupleIJNS5_1CILi1EEES8_S8_EEENS6_IJNS7_ILi192EEENS7_ILi144EEENS7_ILi96EEEEEELi96ENS_10bfloat16_tEfNS_4arch4Sm90ELb1ELb0ELb1ELb1ELb0ELb1ELb0ELb0ELb1ELb1ELb1ELb0EEENS1_21CollectiveEpilogueFwdINS6_IJSA_SC_SB_EEES9_SE_SG_Li384ELb1ELb1ELb1ELb0EEENS1_36VarlenDynamicPersistentTileSchedulerILi192ELi144ELi384ELi128ELb1ELb1ELb1ELb1ELb1ELb1EEEEEEEEEvNT_6ParamsE,"",@"SHT_CUDA_INFO"
	.sectionflags	@""
	.align	4


	//----- nvinfo : EIATTR_CUDA_API_VERSION
	.align		4
        /*0000*/ 	.byte	0x04, 0x37
        /*0002*/ 	.short	(.L_702 - .L_701)
.L_701:
        /*0004*/ 	.word	0x00000082


	//----- nvinfo : EIATTR_KPARAM_INFO
	.align		4
.L_702:
        /*0008*/ 	.byte	0x04, 0x17
        /*000a*/ 	.short	(.L_704 - .L_703)
.L_703:
        /*000c*/ 	.word	0x00000000
        /*0010*/ 	.short	0x0000
        /*0012*/ 	.short	0x0000
        /*0014*/ 	.byte	0x00, 0xf0, 0x01, 0x2a


	//----- nvinfo : EIATTR_SPARSE_MMA_MASK
	.align		4
.L_704:
        /*0018*/ 	.byte	0x03, 0x50
        /*001a*/ 	.short	0x0000


	//----- nvinfo : EIATTR_MAXREG_COUNT
	.align		4
        /*001c*/ 	.byte	0x03, 0x1b
        /*001e*/ 	.short	0x0080


	//----- nvinfo : EIATTR_MERCURY_ISA_VERSION
	.align		4
        /*0020*/ 	.byte	0x03, 0x5f
        /*0022*/ 	.short	0x0101


	//----- nvinfo : EIATTR_VRC_CTA_INIT_COUNT
	.align		4
        /*0024*/ 	.byte	0x02, 0x4a
	.zero		1
	.zero		1


	//----- nvinfo : EIATTR_EXIT_INSTR_OFFSETS
	.align		4
        /*0028*/ 	.byte	0x04, 0x1c
        /*002a*/ 	.short	(.L_706 - .L_705)


	//   ....[0]....
.L_705:
        /*002c*/ 	.word	0x00000010


	//----- nvinfo : EIATTR_MAX_THREADS
	.align		4
.L_706:
        /*0030*/ 	.byte	0x04, 0x05
        /*0032*/ 	.short	(.L_708 - .L_707)
.L_707:
        /*0034*/ 	.word	0x00000200
        /*0038*/ 	.word	0x00000001
        /*003c*/ 	.word	0x00000001


	//----- nvinfo : EIATTR_CBANK_PARAM_SIZE
	.align		4
.L_708:
        /*0040*/ 	.byte	0x03, 0x19
        /*0042*/ 	.short	0x0a80


	//----- nvinfo : EIATTR_PARAM_CBANK
	.align		4
        /*0044*/ 	.byte	0x04, 0x0a
        /*0046*/ 	.short	(.L_710 - .L_709)
	.align		4
.L_709:
        /*0048*/ 	.word	index@(.nv.constant0._ZN7cutlass13device_kernelIN5flash11enable_sm90INS1_16FlashAttnFwdSm90INS1_25CollectiveMainloopFwdSm90ILi2EN4cute5tupleIJNS5_1CILi1EEES8_S8_EEENS6_IJNS7_ILi192EEENS7_ILi144EEENS7_ILi96EEEEEELi96ENS_10bfloat16_tEfNS_4arch4Sm90ELb1ELb0ELb1ELb1ELb0ELb1ELb0ELb0ELb1ELb1ELb1ELb0EEENS1_21CollectiveEpilogueFwdINS6_IJSA_SC_SB_EEES9_SE_SG_Li384ELb1ELb1ELb1ELb0EEENS1_36VarlenDynamicPersistentTileSchedulerILi192ELi144ELi384ELi128ELb1ELb1ELb1ELb1ELb1ELb1EEEEEEEEEvNT_6ParamsE)
        /*004c*/ 	.short	0x0380
        /*004e*/ 	.short	0x0a80


	//----- nvinfo : EIATTR_SW_WAR
	.align		4
.L_710:
        /*0050*/ 	.byte	0x04, 0x36
        /*0052*/ 	.short	(.L_712 - .L_711)
.L_711:
        /*0054*/ 	.word	0x00000008
.L_712:


//--------------------- .nv.info._ZN7cutlass13device_kernelIN5flash11enable_sm90INS1_16FlashAttnFwdSm90INS1_25CollectiveMainloopFwdSm90ILi2EN4cute5tupleIJNS5_1CILi1EEES8_S8_EEENS6_IJNS7_ILi192EEESA_NS7_ILi64EEEEEELi64ENS_10bfloat16_tEfNS_4arch4Sm90ELb0ELb0ELb1ELb0ELb0ELb0ELb0ELb0ELb1ELb1ELb1ELb0EEENS1_21CollectiveEpilogueFwdINS6_IJSA_SB_SA_EEES9_SD_SF_Li384ELb0ELb1ELb1ELb0EEENS1_19SingleTileSchedulerILb0ELb1ELb1ELi192EEEEEEEEEvNT_6ParamsE --------------------------
	.section	.nv.info._ZN7cutlass13device_kernelIN5flash11enable_sm90INS1_16FlashAttnFwdSm90INS1_25CollectiveMainloopFwdSm90ILi2EN4cute5tupleIJNS5_1CILi1EEES8_S8_EEENS6_IJNS7_ILi192EEESA_NS7_ILi64EEEEEELi64ENS_10bfloat16_tEfNS_4arch4Sm90ELb0ELb0ELb1ELb0ELb0ELb0ELb0ELb0ELb1ELb1ELb1ELb0EEENS1_21CollectiveEpilogueFwdINS6_IJSA_SB_SA_EEES9_SD_SF_Li384ELb0ELb1ELb1ELb0EEENS1_19SingleTileSchedulerILb0ELb1ELb1ELi192EEEEEEEEEvNT_6ParamsE,"",@"SHT_CUDA_INFO"
	.sectionflags	@""
	.align	4


	//----- nvinfo : EIATTR_CUDA_API_VERSION
	.align		4
        /*0000*/ 	.byte	0x04, 0x37
        /*0002*/ 	.short	(.L_714 - .L_713)
.L_713:
        /*0004*/ 	.word	0x00000082


	//----- nvinfo : EIATTR_KPARAM_INFO
	.align		4
.L_714:
        /*0008*/ 	.byte	0x04, 0x17
        /*000a*/ 	.short	(.L_716 - .L_715)
.L_715:
        /*000c*/ 	.word	0x00000000
        /*0010*/ 	.short	0x0000
        /*0012*/ 	.short	0x0000
        /*0014*/ 	.byte	0x00, 0xf0, 0x01, 0x28


	//----- nvinfo : EIATTR_SPARSE_MMA_MASK
	.align		4
.L_716:
        /*0018*/ 	.byte	0x03, 0x50
        /*001a*/ 	.short	0x0000


	//----- nvinfo : EIATTR_MAXREG_COUNT
	.align		4
        /*001c*/ 	.byte	0x03, 0x1b
        /*001e*/ 	.short	0x0080


	//----- nvinfo : EIATTR_MERCURY_ISA_VERSION
	.align		4
        /*0020*/ 	.byte	0x03, 0x5f
        /*0022*/ 	.short	0x0101


	//----- nvinfo : EIATTR_VRC_CTA_INIT_COUNT
	.align		4
        /*0024*/ 	.byte	0x02, 0x4a
	.zero		1
	.zero		1


	//----- nvinfo : EIATTR_EXIT_INSTR_OFFSETS
	.align		4
        /*0028*/ 	.byte	0x04, 0x1c
        /*002a*/ 	.short	(.L_718 - .L_717)


	//   ....[0]....
.L_717:
        /*002c*/ 	.word	0x00000010


	//----- nvinfo : EIATTR_MAX_THREADS
	.align		4
.L_718:
        /*0030*/ 	.byte	0x04, 0x05
        /*0032*/ 	.short	(.L_720 - .L_719)
.L_719:
        /*0034*/ 	.word	0x00000200
        /*0038*/ 	.word	0x00000001
        /*003c*/ 	.word	0x00000001


	//----- nvinfo : EIATTR_CBANK_PARAM_SIZE
	.align		4
.L_720:
        /*0040*/ 	.byte	0x03, 0x19
        /*0042*/ 	.short	0x0a00


	//----- nvinfo : EIATTR_PARAM_CBANK
	.align		4
        /*0044*/ 	.byte	0x04, 0x0a
        /*0046*/ 	.short	(.L_722 - .L_721)
	.align		4
.L_721:
        /*0048*/ 	.word	index@(.nv.constant0._ZN7cutlass13device_kernelIN5flash11enable_sm90INS1_16FlashAttnFwdSm90INS1_25CollectiveMainloopFwdSm90ILi2EN4cute5tupleIJNS5_1CILi1EEES8_S8_EEENS6_IJNS7_ILi192EEESA_NS7_ILi64EEEEEELi64ENS_10bfloat16_tEfNS_4arch4Sm90ELb0ELb0ELb1ELb0ELb0ELb0ELb0ELb0ELb1ELb1ELb1ELb0EEENS1_21CollectiveEpilogueFwdINS6_IJSA_SB_SA_EEES9_SD_SF_Li384ELb0ELb1ELb1ELb0EEENS1_19SingleTileSchedulerILb0ELb1ELb1ELi192EEEEEEEEEvNT_6ParamsE)
        /*004c*/ 	.short	0x0380
        /*004e*/ 	.short	0x0a00


	//----- nvinfo : EIATTR_SW_WAR
	.align		4
.L_722:
        /*0050*/ 	.byte	0x04, 0x36
        /*0052*/ 	.short	(.L_724 - .L_723)
.L_723:
        /*0054*/ 	.word	0x00000008
.L_724:


//--------------------- .nv.info._ZN7cutlass13device_kernelIN5flash11enable_sm90INS1_16FlashAttnFwdSm90INS1_25CollectiveMainloopFwdSm90ILi2EN4cute5tupleIJNS5_1CILi1EEES8_S8_EEENS6_IJNS7_ILi192EEESA_NS7_ILi64EEEEEELi64ENS_10bfloat16_tEfNS_4arch4Sm90ELb0ELb0ELb1ELb1ELb0ELb0ELb0ELb0ELb1ELb1ELb1ELb0EEENS1_21CollectiveEpilogueFwdINS6_IJSA_SB_SA_EEES9_SD_SF_Li384ELb1ELb1ELb1ELb0EEENS1_36VarlenDynamicPersistentTileSchedulerILi192ELi192ELi384ELi128ELb1ELb1ELb1ELb0ELb1ELb1EEEEEEEEEvNT_6ParamsE --------------------------
	.section	.nv.info._ZN7cutlass13device_kernelIN5flash11enable_sm90INS1_16FlashAttnFwdSm90INS1_25CollectiveMainloopFwdSm90ILi2EN4cute5tupleIJNS5_1CILi1EEES8_S8_EEENS6_IJNS7_ILi192EEESA_NS7_ILi64EEEEEELi64ENS_10bfloat16_tEfNS_4arch4Sm90ELb0ELb0ELb1ELb1ELb0ELb0ELb0ELb0ELb1ELb1ELb1ELb0EEENS1_21CollectiveEpilogueFwdINS6_IJSA_SB_SA_EEES9_SD_SF_Li384ELb1ELb1ELb1ELb0EEENS1_36VarlenDynamicPersistentTileSchedulerILi192ELi192ELi384ELi128ELb1ELb1ELb1ELb0ELb1ELb1EEEEEEEEEvNT_6ParamsE,"",@"SHT_CUDA_INFO"
	.sectionflags	@""
	.align	4


	//----- nvinfo : EIATTR_CUDA_API_VERSION
	.align		4
        /*0000*/ 	.byte	0x04, 0x37
        /*0002*/ 	.short	(.L_726 - .L_725)
.L_725:
        /*0004*/ 	.word	0x00000082


	//----- nvinfo : EIATTR_KPARAM_INFO
	.align		4
.L_726:
        /*0008*/ 	.byte	0x04, 0x17
        /*000a*/ 	.short	(.L_728 - .L_727)
.L_727:
        /*000c*/ 	.word	0x00000000
        /*0010*/ 	.short	0x0000
        /*0012*/ 	.short	0x0000
        /*0014*/ 	.byte	0x00, 0xf0, 0x01, 0x2a


	//----- nvinfo : EIATTR_SPARSE_MMA_MASK
	.align		4
.L_728:
        /*0018*/ 	.byte	0x03, 0x50
        /*001a*/ 	.short	0x0000


	//----- nvinfo : EIATTR_MAXREG_COUNT
	.align		4
        /*001c*/ 	.byte	0x03, 0x1b
        /*001e*/ 	.short	0x0080


	//----- nvinfo : EIATTR_MERCURY_ISA_VERSION
	.align		4
        /*0020*/ 	.byte	0x03, 0x5f
        /*0022*/ 	.short	0x0101


	//----- nvinfo : EIATTR_VRC_CTA_INIT_COUNT
	.align		4
        /*0024*/ 	.byte	0x02, 0x4a
	.zero		1
	.zero		1


	//----- nvinfo : EIATTR_EXIT_INSTR_OFFSETS
	.align		4
        /*0028*/ 	.byte	0x04, 0x1c
        /*002a*/ 	.short	(.L_730 - .L_729)


	//   ....[0]....
.L_729:
        /*002c*/ 	.word	0x00000010


	//----- nvinfo : EIATTR_MAX_THREADS
	.align		4
.L_730:
        /*0030*/ 	.byte	0x04, 0x05
        /*0032*/ 	.short	(.L_732 - .L_731)
.L_731:
        /*0034*/ 	.word	0x00000200
        /*0038*/ 	.word	0x00000001
        /*003c*/ 	.word	0x00000001


	//----- nvinfo : EIATTR_CBANK_PARAM_SIZE
	.align		4
.L_732:
        /*0040*/ 	.byte	0x03, 0x19
        /*0042*/ 	.short	0x0a80


	//----- nvinfo : EIATTR_PARAM_CBANK
	.align		4
        /*0044*/ 	.byte	0x04, 0x0a
        /*0046*/ 	.short	(.L_734 - .L_733)
	.align		4
.L_733:
        /*0048*/ 	.word	index@(.nv.constant0._ZN7cutlass13device_kernelIN5flash11enable_sm90INS1_16FlashAttnFwdSm90INS1_25CollectiveMainloopFwdSm90ILi2EN4cute5tupleIJNS5_1CILi1EEES8_S8_EEENS6_IJNS7_ILi192EEESA_NS7_ILi64EEEEEELi64ENS_10bfloat16_tEfNS_4arch4Sm90ELb0ELb0ELb1ELb1ELb0ELb0ELb0ELb0ELb1ELb1ELb1ELb0EEENS1_21CollectiveEpilogueFwdINS6_IJSA_SB_SA_EEES9_SD_SF_Li384ELb1ELb1ELb1ELb0EEENS1_36VarlenDynamicPersistentTileSchedulerILi192ELi192ELi384ELi128ELb1ELb1ELb1ELb0ELb1ELb1EEEEEEEEEvNT_6ParamsE)
        /*004c*/ 	.short	0x0380
        /*004e*/ 	.short	0x0a80


	//----- nvinfo : EIATTR_SW_WAR
	.align		4
.L_734:
        /*0050*/ 	.byte	0x04, 0x36
        /*0052*/ 	.short	(.L_736 - .L_735)
.L_735:
        /*0054*/ 	.word	0x00000008
.L_736:


//--------------------- .nv.info._ZN7cutlass13device_kernelIN5flash11enable_sm90INS1_16FlashAttnFwdSm90INS1_25CollectiveMainloopFwdSm90ILi2EN4cute5tupleIJNS5_1CILi1EEES8_S8_EEENS6_IJNS7_ILi192EEESA_NS7_ILi64EEEEEELi64ENS_10bfloat16_tEfNS_4arch4Sm90ELb0ELb0ELb1ELb1ELb0ELb1ELb0ELb0ELb1ELb1ELb1ELb0EEENS1_21CollectiveEpilogueFwdINS6_IJSA_SB_SA_EEES9_SD_SF_Li384ELb1ELb1ELb1ELb0EEENS1_36VarlenDynamicPersistentTileSchedulerILi192ELi192ELi384ELi128ELb1ELb1ELb1ELb0ELb1ELb1EEEEEEEEEvNT_6ParamsE --------------------------
	.section	.nv.info._ZN7cutlass13device_kernelIN5flash11enable_sm90INS1_16FlashAttnFwdSm90INS1_25CollectiveMainloopFwdSm90ILi2EN4cute5tupleIJNS5_1CILi1EEES8_S8_EEENS6_IJNS7_ILi192EEESA_NS7_ILi64EEEEEELi64ENS_10bfloat16_tEfNS_4arch4Sm90ELb0ELb0ELb1ELb1ELb0ELb1ELb0ELb0ELb1ELb1ELb1ELb0EEENS1_21CollectiveEpilogueFwdINS6_IJSA_SB_SA_EEES9_SD_SF_Li384ELb1ELb1ELb1ELb0EEENS1_36VarlenDynamicPersistentTileSchedulerILi192ELi192ELi384ELi128ELb1ELb1ELb1ELb0ELb1ELb1EEEEEEEEEvNT_6ParamsE,"",@"SHT_CUDA_INFO"
	.sectionflags	@""
	.align	4


	//----- nvinfo : EIATTR_CUDA_API_VERSION
	.align		4
        /*0000*/ 	.byte	0x04, 0x37
        /*0002*/ 	.short	(.L_738 - .L_737)
.L_737:
        /*0004*/ 	.word	0x00000082


	//----- nvinfo : EIATTR_KPARAM_INFO
	.align		4
.L_738:
        /*0008*/ 	.byte	0x04, 0x17
        /*000a*/ 	.short	(.L_740 - .L_739)
.L_739:
        /*000c*/ 	.word	0x00000000
        /*0010*/ 	.short	0x0000
        /*0012*/ 	.short	0x0000
        /*0014*/ 	.byte	0x00, 0xf0, 0x01, 0x2a


	//----- nvinfo : EIATTR_SPARSE_MMA_MASK
	.align		4
.L_740:
        /*0018*/ 	.byte	0x03, 0x50
        /*001a*/ 	.short	0x0000


	//----- nvinfo : EIATTR_MAXREG_COUNT
	.align		4
        /*001c*/ 	.byte	0x03, 0x1b
        /*001e*/ 	.short	0x0080


	//----- nvinfo : EIATTR_MERCURY_ISA_VERSION
	.align		4
        /*0020*/ 	.byte	0x03, 0x5f
        /*0022*/ 	.short	0x0101


	//----- nvinfo : EIATTR_VRC_CTA_INIT_COUNT
	.align		4
        /*0024*/ 	.byte	0x02, 0x4a
	.zero		1
	.zero		1


	//----- nvinfo : EIATTR_EXIT_INSTR_OFFSETS
	.align		4
        /*0028*/ 	.byte	0x04, 0x1c
        /*002a*/ 	.short	(.L_742 - .L_741)


	//   ....[0]....
.L_741:
        /*002c*/ 	.word	0x00000010


	//----- nvinfo : EIATTR_MAX_THREADS
	.align		4
.L_742:
        /*0030*/ 	.byte	0x04, 0x05
        /*0032*/ 	.short	(.L_744 - .L_743)
.L_743:
        /*0034*/ 	.word	0x00000200
        /*0038*/ 	.word	0x00000001
        /*003c*/ 	.word	0x00000001


	//----- nvinfo : EIATTR_CBANK_PARAM_SIZE
	.align		4
.L_744:
        /*0040*/ 	.byte	0x03, 0x19
        /*0042*/ 	.short	0x0a80


	//----- nvinfo : EIATTR_PARAM_CBANK
	.align		4
        /*0044*/ 	.byte	0x04, 0x0a
        /*0046*/ 	.short	(.L_746 - .L_745)
	.align		4
.L_745:
        /*0048*/ 	.word	index@(.nv.constant0._ZN7cutlass13device_kernelIN5flash11enable_sm90INS1_16FlashAttnFwdSm90INS1_25CollectiveMainloopFwdSm90ILi2EN4cute5tupleIJNS5_1CILi1EEES8_S8_EEENS6_IJNS7_ILi192EEESA_NS7_ILi64EEEEEELi64ENS_10bfloat16_tEfNS_4arch4Sm90ELb0ELb0ELb1ELb1ELb0ELb1ELb0ELb0ELb1ELb1ELb1ELb0EEENS1_21CollectiveEpilogueFwdINS6_IJSA_SB_SA_EEES9_SD_SF_Li384ELb1ELb1ELb1ELb0EEENS1_36VarlenDynamicPersistentTileSchedulerILi192ELi192ELi384ELi128ELb1ELb1ELb1ELb0ELb1ELb1EEEEEEEEEvNT_6ParamsE)
        /*004c*/ 	.short	0x0380
        /*004e*/ 	.short	0x0a80


	//----- nvinfo : EIATTR_SW_WAR
	.align		4
.L_746:
        /*0050*/ 	.byte	0x04, 0x36
        /*0052*/ 	.short	(.L_748 - .L_747)
.L_747:
        /*0054*/ 	.word	0x00000008
.L_748:


//--------------------- .nv.info._ZN7cutlass13device_kernelIN5flash11enable_sm90INS1_16FlashAttnFwdSm90INS1_25CollectiveMainloopFwdSm90ILi2EN4cute5tupleIJNS5_1CILi1EEES8_S8_EEENS6_IJNS7_ILi192EEENS7_ILi128EEENS7_ILi64EEEEEELi64ENS_10bfloat16_tEfNS_4arch4Sm90ELb0ELb1ELb1ELb0ELb0ELb0ELb0ELb1ELb1ELb1ELb1ELb0EEENS1_21CollectiveEpilogueFwdINS6_IJSA_SC_SB_EEES9_SE_SG_Li384ELb0ELb1ELb1ELb0EEENS1_19SingleTileSchedulerILb0ELb1ELb1ELi192EEEEEEEEEvNT_6ParamsE --------------------------
	.section	.nv.info._ZN7cutlass13device_kernelIN5flash11enable_sm90INS1_16FlashAttnFwdSm90INS1_25CollectiveMainloopFwdSm90ILi2EN4cute5tupleIJNS5_1CILi1EEES8_S8_EEENS6_IJNS7_ILi192EEENS7_ILi128EEENS7_ILi64EEEEEELi64ENS_10bfloat16_tEfNS_4arch4Sm90ELb0ELb1ELb1ELb0ELb0ELb0ELb0ELb1ELb1ELb1ELb1ELb0EEENS1_21CollectiveEpilogueFwdINS6_IJSA_SC_SB_EEES9_SE_SG_Li384ELb0ELb1ELb1ELb0EEENS1_19SingleTileSchedulerILb0ELb1ELb1ELi192EEEEEEEEEvNT_6ParamsE,"",@"SHT_CUDA_INFO"
	.sectionflags	@""
	.align	4


	//----- nvinfo : EIATTR_CUDA_API_VERSION
	.align		4
        /*0000*/ 	.byte	0x04, 0x37
        /*0002*/ 	.short	(.L_750 - .L_749)
.L_749:
        /*0004*/ 	.word	0x00000082


	//----- nvinfo : EIATTR_KPARAM_INFO
	.align		4
.L_750:
        /*0008*/ 	.byte	0x04, 0x17
        /*000a*/ 	.short	(.L_752 - .L_751)
.L_751:
        /*000c*/ 	.word	0x00000000
        /*0010*/ 	.short	0x0000
        /*0012*/ 	.short	0x0000
        /*0014*/ 	.byte	0x00, 0xf0, 0x01, 0x28


	//----- nvinfo : EIATTR_SPARSE_MMA_MASK
	.align		4
.L_752:
        /*0018*/ 	.byte	0x03, 0x50
        /*001a*/ 	.short	0x0000


	//----- nvinfo : EIATTR_MAXREG_COUNT
	.align		4
        /*001c*/ 	.byte	0x03, 0x1b
        /*001e*/ 	.short	0x0080


	//----- nvinfo : EIATTR_MERCURY_ISA_VERSION
	.align		4
        /*0020*/ 	.byte	0x03, 0x5f
        /*0022*/ 	.short	0x0101


	//----- nvinfo : EIATTR_VRC_CTA_INIT_COUNT
	.align		4
        /*0024*/ 	.byte	0x02, 0x4a
	.zero		1
	.zero		1


	//----- nvinfo : EIATTR_EXIT_INSTR_OFFSETS
	.align		4
        /*0028*/ 	.byte	0x04, 0x1c
        /*002a*/ 	.short	(.L_754 - .L_753)


	//   ....[0]....
.L_753:
        /*002c*/ 	.word	0x00000010


	//----- nvinfo : EIATTR_MAX_THREADS
	.align		4
.L_754:
        /*0030*/ 	.byte	0x04, 0x05
        /*0032*/ 	.short	(.L_756 - .L_755)
.L_755:
        /*0034*/ 	.word	0x00000200
        /*0038*/ 	.word	0x00000001
        /*003c*/ 	.word	0x00000001


	//----- nvinfo : EIATTR_CBANK_PARAM_SIZE
	.align		4
.L_756:
        /*0040*/ 	.byte	0x03, 0x19
        /*0042*/ 	.short	0x0a00


	//----- nvinfo : EIATTR_PARAM_CBANK
	.align		4
        /*0044*/ 	.byte	0x04, 0x0a
        /*0046*/ 	.short	(.L_758 - .L_757)
	.align		4
.L_757:
        /*0048*/ 	.word	index@(.nv.constant0._ZN7cutlass13device_kernelIN5flash11enable_sm90INS1_16FlashAttnFwdSm90INS1_25CollectiveMainloopFwdSm90ILi2EN4cute5tupleIJNS5_1CILi1EEES8_S8_EEENS6_IJNS7_ILi192EEENS7_ILi128EEENS7_ILi64EEEEEELi64ENS_10bfloat16_tEfNS_4arch4Sm90ELb0ELb1ELb1ELb0ELb0ELb0ELb0ELb1ELb1ELb1ELb1ELb0EEENS1_21CollectiveEpilogueFwdINS6_IJSA_SC_SB_EEES9_SE_SG_Li384ELb0ELb1ELb1ELb0EEENS1_19SingleTileSchedulerILb0ELb1ELb1ELi192EEEEEEEEEvNT_6ParamsE)
        /*004c*/ 	.short	0x0380
        /*004e*/ 	.short	0x0a00


	//----- nvinfo : EIATTR_SW_WAR
	.align		4
.L_758:
        /*0050*/ 	.byte	0x04, 0x36
        /*0052*/ 	.short	(.L_760 - .L_759)
.L_759:
        /*0054*/ 	.word	0x00000008
.L_760:


//--------------------- .nv.info._ZN7cutlass13device_kernelIN5flash11enable_sm90INS1_16FlashAttnFwdSm90INS1_25CollectiveMainloopFwdSm90ILi2EN4cute5tupleIJNS5_1CILi1EEES8_S8_EEENS6_IJNS7_ILi192EEENS7_ILi128EEENS7_ILi64EEEEEELi64ENS_10bfloat16_tEfNS_4arch4Sm90ELb0ELb1ELb1ELb1ELb0ELb0ELb0ELb1ELb1ELb1ELb1ELb0EEENS1_21CollectiveEpilogueFwdINS6_IJSA_SC_SB_EEES9_SE_SG_Li384ELb1ELb1ELb1ELb0EEENS1_36VarlenDynamicPersistentTileSchedulerILi192ELi128ELi384ELi128ELb1ELb1ELb1ELb1ELb0ELb1EEEEEEEEEvNT_6ParamsE --------------------------
	.section	.nv.info._ZN7cutlass13device_kernelIN5flash11enable_sm90INS1_16FlashAttnFwdSm90INS1_25CollectiveMainloopFwdSm90ILi2EN4cute5tupleIJNS5_1CILi1EEES8_S8_EEENS6_IJNS7_ILi192EEENS7_ILi128EEENS7_ILi64EEEEEELi64ENS_10bfloat16_tEfNS_4arch4Sm90ELb0ELb1ELb1ELb1ELb0ELb0ELb0ELb1ELb1ELb1ELb1ELb0EEENS1_21CollectiveEpilogueFwdINS6_IJSA_SC_SB_EEES9_SE_SG_Li384ELb1ELb1ELb1ELb0EEENS1_36VarlenDynamicPersistentTileSchedulerILi192ELi128ELi384ELi128ELb1ELb1ELb1ELb1ELb0ELb1EEEEEEEEEvNT_6ParamsE,"",@"SHT_CUDA_INFO"
	.sectionflags	@""
	.align	4


	//----- nvinfo : EIATTR_CUDA_API_VERSION
	.align		4
        /*0000*/ 	.byte	0x04, 0x37
        /*0002*/ 	.short	(.L_762 - .L_761)
.L_761:
        /*0004*/ 	.word	0x00000082


	//----- nvinfo : EIATTR_KPARAM_INFO
	.align		4
.L_762:
        /*0008*/ 	.byte	0x04, 0x17
        /*000a*/ 	.short	(.L_764 - .L_763)
.L_763:
        /*000c*/ 	.word	0x00000000
        /*0010*/ 	.short	0x0000
        /*0012*/ 	.short	0x0000
        /*0014*/ 	.byte	0x00, 0xf0, 0x01, 0x2a


	//----- nvinfo : EIATTR_SPARSE_MMA_MASK
	.align		4
.L_764:
        /*0018*/ 	.byte	0x03, 0x50
        /*001a*/ 	.short	0x0000


	//----- nvinfo : EIATTR_MAXREG_COUNT
	.align		4
        /*001c*/ 	.byte	0x03, 0x1b
        /*001e*/ 	.short	0x0080


	//----- nvinfo : EIATTR_MERCURY_ISA_VERSION
	.align		4
        /*0020*/ 	.byte	0x03, 0x5f
        /*0022*/ 	.short	0x0101


	//----- nvinfo : EIATTR_VRC_CTA_INIT_COUNT
	.align		4
        /*0024*/ 	.byte	0x02, 0x4a
	.zero		1
	.zero		1


	//----- nvinfo : EIATTR_EXIT_INSTR_OFFSETS
	.align		4
        /*0028*/ 	.byte	0x04, 0x1c
        /*002a*/ 	.short	(.L_766 - .L_765)


	//   ....[0]....
.L_765:
        /*002c*/ 	.word	0x00000010


	//----- nvinfo : EIATTR_MAX_THREADS
	.align		4
.L_766:
        /*0030*/ 	.byte	0x04, 0x05
        /*0032*/ 	.short	(.L_768 - .L_767)
.L_767:
        /*0034*/ 	.word	0x00000200
        /*0038*/ 	.word	0x00000001
        /*003c*/ 	.word	0x00000001


	//----- nvinfo : EIATTR_CBANK_PARAM_SIZE
	.align		4
.L_768:
        /*0040*/ 	.byte	0x03, 0x19
        /*0042*/ 	.short	0x0a80


	//----- nvinfo : EIATTR_PARAM_CBANK
	.align		4
        /*0044*/ 	.byte	0x04, 0x0a
        /*0046*/ 	.short	(.L_770 - .L_769)
	.align		4
.L_769:
        /*0048*/ 	.word	index@(.nv.constant0._ZN7cutlass13device_kernelIN5flash11enable_sm90INS1_16FlashAttnFwdSm90INS1_25CollectiveMainloopFwdSm90ILi2EN4cute5tupleIJNS5_1CILi1EEES8_S8_EEENS6_IJNS7_ILi192EEENS7_ILi128EEENS7_ILi64EEEEEELi64ENS_10bfloat16_tEfNS_4arch4Sm90ELb0ELb1ELb1ELb1ELb0ELb0ELb0ELb1ELb1ELb1ELb1ELb0EEENS1_21CollectiveEpilogueFwdINS6_IJSA_SC_SB_EEES9_SE_SG_Li384ELb1ELb1ELb1ELb0EEENS1_36VarlenDynamicPersistentTileSchedulerILi192ELi128ELi384ELi128ELb1ELb1ELb1ELb1ELb0ELb1EEEEEEEEEvNT_6ParamsE)
        /*004c*/ 	.short	0x0380
        /*004e*/ 	.short	0x0a80


	//----- nvinfo : EIATTR_SW_WAR
	.align		4
.L_770:
        /*0050*/ 	.byte	0x04, 0x36
        /*0052*/ 	.short	(.L_772 - .L_771)
.L_771:
        /*0054*/ 	.word	0x00000008
.L_772:


//--------------------- .nv.info._ZN7cutlass13device_kernelIN5flash11enable_sm90INS1_16FlashAttnFwdSm90INS1_25CollectiveMainloopFwdSm90ILi2EN4cute5tupleIJNS5_1CILi1EEES8_S8_EEENS6_IJNS7_ILi192EEENS7_ILi128EEENS7_ILi64EEEEEELi64ENS_10bfloat16_tEfNS_4arch4Sm90ELb0ELb1ELb1ELb1ELb0ELb1ELb0ELb1ELb1ELb1ELb1ELb0EEENS1_21CollectiveEpilogueFwdINS6_IJSA_SC_SB_EEES9_SE_SG_Li384ELb1ELb1ELb1ELb0EEENS1_36VarlenDynamicPersistentTileSchedulerILi192ELi128ELi384ELi128ELb1ELb1ELb1ELb1ELb0ELb1EEEEEEEEEvNT_6ParamsE --------------------------
	.section	.nv.info._ZN7cutlass13device_kernelIN5flash11enable_sm90INS1_16FlashAttnFwdSm90INS1_25CollectiveMainloopFwdSm90ILi2EN4cute5tupleIJNS5_1CILi1EEES8_S8_EEENS6_IJNS7_ILi192EEENS7_ILi128EEENS7_ILi64EEEEEELi64ENS_10bfloat16_tEfNS_4arch4Sm90ELb0ELb1ELb1ELb1ELb0ELb1ELb0ELb1ELb1ELb1ELb1ELb0EEENS1_21CollectiveEpilogueFwdINS6_IJSA_SC_SB_EEES9_SE_SG_Li384ELb1ELb1ELb1ELb0EEENS1_36VarlenDynamicPersistentTileSchedulerILi192ELi128ELi384ELi128ELb1ELb1ELb1ELb1ELb0ELb1EEEEEEEEEvNT_6ParamsE,"",@"SHT_CUDA_INFO"
	.sectionflags	@""
	.align	4


	//----- nvinfo : EIATTR_CUDA_API_VERSION
	.align		4
        /*0000*/ 	.byte	0x04, 0x37
        /*0002*/ 	.short	(.L_774 - .L_773)
.L_773:
        /*0004*/ 	.word	0x00000082


	//----- nvinfo : EIATTR_KPARAM_INFO
	.align		4
.L_774:
        /*0008*/ 	.byte	0x04, 0x17
        /*000a*/ 	.short	(.L_776 - .L_775)
.L_775:
        /*000c*/ 	.word	0x00000000
        /*0010*/ 	.short	0x0000
        /*0012*/ 	.short	0x0000
        /*0014*/ 	.byte	0x00, 0xf0, 0x01, 0x2a


	//----- nvinfo : EIATTR_SPARSE_MMA_MASK
	.align		4
.L_776:
        /*0018*/ 	.byte	0x03, 0x50
        /*001a*/ 	.short	0x0000


	//----- nvinfo : EIATTR_MAXREG_COUNT
	.align		4
        /*001c*/ 	.byte	0x03, 0x1b
        /*001e*/ 	.short	0x0080


	//----- nvinfo : EIATTR_MERCURY_ISA_VERSION
	.align		4
        /*0020*/ 	.byte	0x03, 0x5f
        /*0022*/ 	.short	0x0101


	//----- nvinfo : EIATTR_VRC_CTA_INIT_COUNT
	.align		4
        /*0024*/ 	.byte	0x02, 0x4a
	.zero		1
	.zero		1


	//----- nvinfo : EIATTR_EXIT_INSTR_OFFSETS
	.align		4
        /*0028*/ 	.byte	0x04, 0x1c
        /*002a*/ 	.short	(.L_778 - .L_777)


	//   ....[0]....
.L_777:
        /*002c*/ 	.word	0x00000010


	//----- nvinfo : EIATTR_MAX_THREADS
	.align		4
.L_778:
        /*0030*/ 	.byte	0x04, 0x05
        /*0032*/ 	.short	(.L_780 - .L_779)
.L_779:
        /*0034*/ 	.word	0x00000200
        /*0038*/ 	.word	0x00000001
        /*003c*/ 	.word	0x00000001


	//----- nvinfo : EIATTR_CBANK_PARAM_SIZE
	.align		4
.L_780:
        /*0040*/ 	.byte	0x03, 0x19
        /*0042*/ 	.short	0x0a80


	//----- nvinfo : EIATTR_PARAM_CBANK
	.align		4
        /*0044*/ 	.byte	0x04, 0x0a
        /*0046*/ 	.short	(.L_782 - .L_781)
	.align		4
.L_781:
        /*0048*/ 	.word	index@(.nv.constant0._ZN7cutlass13device_kernelIN5flash11enable_sm90INS1_16FlashAttnFwdSm90INS1_25CollectiveMainloopFwdSm90ILi2EN4cute5tupleIJNS5_1CILi1EEES8_S8_EEENS6_IJNS7_ILi192EEENS7_ILi128EEENS7_ILi64EEEEEELi64ENS_10bfloat16_tEfNS_4arch4Sm90ELb0ELb1ELb1ELb1ELb0ELb1ELb0ELb1ELb1ELb1ELb1ELb0EEENS1_21CollectiveEpilogueFwdINS6_IJSA_SC_SB_EEES9_SE_SG_Li384ELb1ELb1ELb1ELb0EEENS1_36VarlenDynamicPersistentTileSchedulerILi192ELi128ELi384ELi128ELb1ELb1ELb1ELb1ELb0ELb1EEEEEEEEEvNT_6ParamsE)
        /*004c*/ 	.short	0x0380
        /*004e*/ 	.short	0x0a80


	//----- nvinfo : EIATTR_SW_WAR
	.align		4
.L_782:
        /*0050*/ 	.byte	0x04, 0x36
        /*0052*/ 	.short	(.L_784 - .L_783)
.L_783:
        /*0054*/ 	.word	0x00000008
.L_784:


//--------------------- .nv.info._ZN7cutlass13device_kernelIN5flash11enable_sm90INS1_16FlashAttnFwdSm90INS1_25CollectiveMainloopFwdSm90ILi2EN4cute5tupleIJNS5_1CILi1EEES8_S8_EEENS6_IJNS7_ILi192EEENS7_ILi128EEENS7_ILi64EEEEEELi64ENS_10bfloat16_tEfNS_4arch4Sm90ELb1ELb0ELb1ELb0ELb0ELb0ELb0ELb1ELb1ELb1ELb1ELb0EEENS1_21CollectiveEpilogueFwdINS6_IJSA_SC_SB_EEES9_SE_SG_Li384ELb0ELb1ELb1ELb0EEENS1_19SingleTileSchedulerILb0ELb1ELb1ELi192EEEEEEEEEvNT_6ParamsE --------------------------
	.section	.nv.info._ZN7cutlass13device_kernelIN5flash11enable_sm90INS1_16FlashAttnFwdSm90INS1_25CollectiveMainloopFwdSm90ILi2EN4cute5tupleIJNS5_1CILi1EEES8_S8_EEENS6_IJNS7_ILi192EEENS7_ILi128EEENS7_ILi64EEEEEELi64ENS_10bfloat16_tEfNS_4arch4Sm90ELb1ELb0ELb1ELb0ELb0ELb0ELb0ELb1ELb1ELb1ELb1ELb0EEENS1_21CollectiveEpilogueFwdINS6_IJSA_SC_SB_EEES9_SE_SG_Li384ELb0ELb1ELb1ELb0EEENS1_19SingleTileSchedulerILb0ELb1ELb1ELi192EEEEEEEEEvNT_6ParamsE,"",@"SHT_CUDA_INFO"
	.sectionflags	@""
	.align	4


	//----- nvinfo : EIATTR_CUDA_API_VERSION
	.align		4
        /*0000*/ 	.byte	0x04, 0x37
        /*0002*/ 	.short	(.L_786 - .L_785)
.L_785:
        /*0004*/ 	.word	0x00000082


	//----- nvinfo : EIATTR_KPARAM_INFO
	.align		4
.L_786:
        /*0008*/ 	.byte	0x04, 0x17
        /*000a*/ 	.short	(.L_788 - .L_787)
.L_787:
        /*000c*/ 	.word	0x00000000
        /*0010*/ 	.short	0x0000
        /*0012*/ 	.short	0x0000
        /*0014*/ 	.byte	0x00, 0xf0, 0x01, 0x28


	//----- nvinfo : EIATTR_SPARSE_MMA_MASK
	.align		4
.L_788:
        /*0018*/ 	.byte	0x03, 0x50
        /*001a*/ 	.short	0x0000


	//----- nvinfo : EIATTR_MAXREG_COUNT
	.align		4
        /*001c*/ 	.byte	0x03, 0x1b
        /*001e*/ 	.short	0x0080


	//----- nvinfo : EIATTR_MERCURY_ISA_VERSION
	.align		4
        /*0020*/ 	.byte	0x03, 0x5f
        /*0022*/ 	.short	0x0101


	//----- nvinfo : EIATTR_VRC_CTA_INIT_COUNT
	.align		4
        /*0024*/ 	.byte	0x02, 0x4a
	.zero		1
	.zero		1


	//----- nvinfo : EIATTR_EXIT_INSTR_OFFSETS
	.align		4
        /*0028*/ 	.byte	0x04, 0x1c
        /*002a*/ 	.short	(.L_790 - .L_789)


	//   ....[0]....
.L_789:
        /*002c*/ 	.word	0x00000010


	//----- nvinfo : EIATTR_MAX_THREADS
	.align		4
.L_790:
        /*0030*/ 	.byte	0x04, 0x05
        /*0032*/ 	.short	(.L_792 - .L_791)
.L_791:
        /*0034*/ 	.word	0x00000200
        /*0038*/ 	.word	0x00000001
        /*003c*/ 	.word	0x00000001


	//----- nvinfo : EIATTR_CBANK_PARAM_SIZE
	.align		4
.L_792:
        /*0040*/ 	.byte	0x03, 0x19
        /*0042*/ 	.short	0x0a00


	//----- nvinfo : EIATTR_PARAM_CBANK
	.align		4
        /*0044*/ 	.byte	0x04, 0x0a
        /*0046*/ 	.short	(.L_794 - .L_793)
	.align		4
.L_793:
        /*0048*/ 	.word	index@(.nv.constant0._ZN7cutlass13device_kernelIN5flash11enable_sm90INS1_16FlashAttnFwdSm90INS1_25CollectiveMainloopFwdSm90ILi2EN4cute5tupleIJNS5_1CILi1EEES8_S8_EEENS6_IJNS7_ILi192EEENS7_ILi128EEENS7_ILi64EEEEEELi64ENS_10bfloat16_tEfNS_4arch4Sm90ELb1ELb0ELb1ELb0ELb0ELb0ELb0ELb1ELb1ELb1ELb1ELb0EEENS1_21CollectiveEpilogueFwdINS6_IJSA_SC_SB_EEES9_SE_SG_Li384ELb0ELb1ELb1ELb0EEENS1_19SingleTileSchedulerILb0ELb1ELb1ELi192EEEEEEEEEvNT_6ParamsE)
        /*004c*/ 	.short	0x0380
        /*004e*/ 	.short	0x0a00


	//----- nvinfo : EIATTR_SW_WAR
	.align		4
.L_794:
        /*0050*/ 	.byte	0x04, 0x36
        /*0052*/ 	.short	(.L_796 - .L_795)
.L_795:
        /*0054*/ 	.word	0x00000008
.L_796:


//--------------------- .nv.info._ZN7cutlass13device_kernelIN5flash11enable_sm90INS1_16FlashAttnFwdSm90INS1_25CollectiveMainloopFwdSm90ILi2EN4cute5tupleIJNS5_1CILi1EEES8_S8_EEENS6_IJNS7_ILi192EEENS7_ILi128EEENS7_ILi64EEEEEELi64ENS_10bfloat16_tEfNS_4arch4Sm90ELb1ELb0ELb1ELb1ELb0ELb0ELb0ELb1ELb1ELb1ELb1ELb0EEENS1_21CollectiveEpilogueFwdINS6_IJSA_SC_SB_EEES9_SE_SG_Li384ELb1ELb1ELb1ELb0EEENS1_36VarlenDynamicPersistentTileSchedulerILi192ELi128ELi384ELi128ELb1ELb1ELb1ELb1ELb1ELb1EEEEEEEEEvNT_6ParamsE --------------------------
	.section	.nv.info._ZN7cutlass13device_kernelIN5flash11enable_sm90INS1_16FlashAttnFwdSm90INS1_25CollectiveMainloopFwdSm90ILi2EN4cute5tupleIJNS5_1CILi1EEES8_S8_EEENS6_IJNS7_ILi192EEENS7_ILi128EEENS7_ILi64EEEEEELi64ENS_10bfloat16_tEfNS_4arch4Sm90ELb1ELb0ELb1ELb1ELb0ELb0ELb0ELb1ELb1ELb1ELb1ELb0EEENS1_21CollectiveEpilogueFwdINS6_IJSA_SC_SB_EEES9_SE_SG_Li384ELb1ELb1ELb1ELb0EEENS1_36VarlenDynamicPersistentTileSchedulerILi192ELi128ELi384ELi128ELb1ELb1ELb1ELb1ELb1ELb1EEEEEEEEEvNT_6ParamsE,"",@"SHT_CUDA_INFO"
	.sectionflags	@""
	.align	4


	//----- nvinfo : EIATTR_CUDA_API_VERSION
	.align		4
        /*0000*/ 	.byte	0x04, 0x37
        /*0002*/ 	.short	(.L_798 - .L_797)
.L_797:
        /*0004*/ 	.word	0x00000082


	//----- nvinfo : EIATTR_KPARAM_INFO
	.align		4
.L_798:
        /*0008*/ 	.byte	0x04, 0x17
        /*000a*/ 	.short	(.L_800 - .L_799)
.L_799:
        /*000c*/ 	.word	0x00000000
        /*0010*/ 	.short	0x0000
        /*0012*/ 	.short	0x0000
        /*0014*/ 	.byte	0x00, 0xf0, 0x01, 0x2a


	//----- nvinfo : EIATTR_SPARSE_MMA_MASK
	.align		4
.L_800:
        /*0018*/ 	.byte	0x03, 0x50
        /*001a*/ 	.short	0x0000


	//----- nvinfo : EIATTR_MAXREG_COUNT
	.align		4
        /*001c*/ 	.byte	0x03, 0x1b
        /*001e*/ 	.short	0x0080


	//----- nvinfo : EIATTR_MERCURY_ISA_VERSION
	.align		4
        /*0020*/ 	.byte	0x03, 0x5f
        /*0022*/ 	.short	0x0101


	//----- nvinfo : EIATTR_VRC_CTA_INIT_COUNT
	.align		4
        /*0024*/ 	.byte	0x02, 0x4a
	.zero		1
	.zero		1


	//----- nvinfo : EIATTR_EXIT_INSTR_OFFSETS
	.align		4
        /*0028*/ 	.byte	0x04, 0x1c
        /*002a*/ 	.short	(.L_802 - .L_801)


	//   ....[0]....
.L_801:
        /*002c*/ 	.word	0x00000010


	//----- nvinfo : EIATTR_MAX_THREADS
	.align		4
.L_802:
        /*0030*/ 	.byte	0x04, 0x05
        /*0032*/ 	.short	(.L_804 - .L_803)
.L_803:
        /*0034*/ 	.word	0x00000200
        /*0038*/ 	.word	0x00000001
        /*003c*/ 	.word	0x00000001


	//----- nvinfo : EIATTR_CBANK_PARAM_SIZE
	.align		4
.L_804:
        /*0040*/ 	.byte	0x03, 0x19
        /*0042*/ 	.short	0x0a80


	//----- nvinfo : EIATTR_PARAM_CBANK
	.align		4
        /*0044*/ 	.byte	0x04, 0x0a
        /*0046*/ 	.short	(.L_806 - .L_805)
	.align		4
.L_805:
        /*0048*/ 	.word	index@(.nv.constant0._ZN7cutlass13device_kernelIN5flash11enable_sm90INS1_16FlashAttnFwdSm90INS1_25CollectiveMainloopFwdSm90ILi2EN4cute5tupleIJNS5_1CILi1EEES8_S8_EEENS6_IJNS7_ILi192EEENS7_ILi128EEENS7_ILi64EEEEEELi64ENS_10bfloat16_tEfNS_4arch4Sm90ELb1ELb0ELb1ELb1ELb0ELb0ELb0ELb1ELb1ELb1ELb1ELb0EEENS1_21CollectiveEpilogueFwdINS6_IJSA_SC_SB_EEES9_SE_SG_Li384ELb1ELb1ELb1ELb0EEENS1_36VarlenDynamicPersistentTileSchedulerILi192ELi128ELi384ELi128ELb1ELb1ELb1ELb1ELb1ELb1EEEEEEEEEvNT_6ParamsE)
        /*004c*/ 	.short	0x0380
        /*004e*/ 	.short	0x0a80


	//----- nvinfo : EIATTR_SW_WAR
	.align		4
.L_806:
        /*0050*/ 	.byte	0x04, 0x36
        /*0052*/ 	.short	(.L_808 - .L_807)
.L_807:
        /*0054*/ 	.word	0x00000008
.L_808:


//--------------------- .nv.info._ZN7cutlass13device_kernelIN5flash11enable_sm90INS1_16FlashAttnFwdSm90INS1_25CollectiveMainloopFwdSm90ILi2EN4cute5tupleIJNS5_1CILi1EEES8_S8_EEENS6_IJNS7_ILi192EEENS7_ILi128EEENS7_ILi64EEEEEELi64ENS_10bfloat16_tEfNS_4arch4Sm90ELb1ELb0ELb1ELb1ELb0ELb1ELb0ELb1ELb1ELb1ELb1ELb0EEENS1_21CollectiveEpilogueFwdINS6_IJSA_SC_SB_EEES9_SE_SG_Li384ELb1ELb1ELb1ELb0EEENS1_36VarlenDynamicPersistentTileSchedulerILi192ELi128ELi384ELi128ELb1ELb1ELb1ELb1ELb1ELb1EEEEEEEEEvNT_6ParamsE --------------------------
	.section	.nv.info._ZN7cutlass13device_kernelIN5flash11enable_sm90INS1_16FlashAttnFwdSm90INS1_25CollectiveMainloopFwdSm90ILi2EN4cute5tupleIJNS5_1CILi1EEES8_S8_EEENS6_IJNS7_ILi192EEENS7_ILi128EEENS7_ILi64EEEEEELi64ENS_10bfloat16_tEfNS_4arch4Sm90ELb1ELb0ELb1ELb1ELb0ELb1ELb0ELb1ELb1ELb1ELb1ELb0EEENS1_21CollectiveEpilogueFwdINS6_IJSA_SC_SB_EEES9_SE_SG_Li384ELb1ELb1ELb1ELb0EEENS1_36VarlenDynamicPersistentTileSchedulerILi192ELi128ELi384ELi128ELb1ELb1ELb1ELb1ELb1ELb1EEEEEEEEEvNT_6ParamsE,"",@"SHT_CUDA_INFO"
	.sectionflags	@""
	.align	4


	//----- nvinfo : EIATTR_CUDA_API_VERSION
	.align		4
        /*0000*/ 	.byte	0x04, 0x37
        /*0002*/ 	.short	(.L_810 - .L_809)
.L_809:
        /*0004*/ 	.word	0x00000082


	//----- nvinfo : EIATTR_KPARAM_INFO
	.align		4
.L_810:
        /*0008*/ 	.byte	0x04, 0x17
        /*000a*/ 	.short	(.L_812 - .L_811)
.L_811:
        /*000c*/ 	.word	0x00000000
        /*0010*/ 	.short	0x0000
        /*0012*/ 	.short	0x0000
        /*0014*/ 	.byte	0x00, 0xf0, 0x01, 0x2a


	//----- nvinfo : EIATTR_SPARSE_MMA_MASK
	.align		4
.L_812:
        /*0018*/ 	.byte	0x03, 0x50
        /*001a*/ 	.short	0x0000


	//----- nvinfo : EIATTR_MAXREG_COUNT
	.align		4
        /*001c*/ 	.byte	0x03, 0x1b
        /*001e*/ 	.short	0x0080


	//----- nvinfo : EIATTR_MERCURY_ISA_VERSION
	.align		4
        /*0020*/ 	.byte	0x03, 0x5f
        /*0022*/ 	.short	0x0101


	//----- nvinfo : EIATTR_VRC_CTA_INIT_COUNT
	.align		4
        /*0024*/ 	.byte	0x02, 0x4a
	.zero		1
	.zero		1


	//----- nvinfo : EIATTR_EXIT_INSTR_OFFSETS
	.align		4
        /*0028*/ 	.byte	0x04, 0x1c
        /*002a*/ 	.short	(.L_814 - .L_813)


	//   ....[0]....
.L_813:
        /*002c*/ 	.word	0x00000010


	//----- nvinfo : EIATTR_MAX_THREADS
	.align		4
.L_814:
        /*0030*/ 	.byte	0x04, 0x05
        /*0032*/ 	.short	(.L_816 - .L_815)
.L_815:
        /*0034*/ 	.word	0x00000200
        /*0038*/ 	.word	0x00000001
        /*003c*/ 	.word	0x00000001


	//----- nvinfo : EIATTR_CBANK_PARAM_SIZE
	.align		4
.L_816:
        /*0040*/ 	.byte	0x03, 0x19
        /*0042*/ 	.short	0x0a80


	//----- nvinfo : EIATTR_PARAM_CBANK
	.align		4
        /*0044*/ 	.byte	0x04, 0x0a
        /*0046*/ 	.short	(.L_818 - .L_817)
	.align		4
.L_817:
        /*0048*/ 	.word	index@(.nv.constant0._ZN7cutlass13device_kernelIN5flash11enable_sm90INS1_16FlashAttnFwdSm90INS1_25CollectiveMainloopFwdSm90ILi2EN4cute5tupleIJNS5_1CILi1EEES8_S8_EEENS6_IJNS7_ILi192EEENS7_ILi128EEENS7_ILi64EEEEEELi64ENS_10bfloat16_tEfNS_4arch4Sm90ELb1ELb0ELb1ELb1ELb0ELb1ELb0ELb1ELb1ELb1ELb1ELb0EEENS1_21CollectiveEpilogueFwdINS6_IJSA_SC_SB_EEES9_SE_SG_Li384ELb1ELb1ELb1ELb0EEENS1_36VarlenDynamicPersistentTileSchedulerILi192ELi128ELi384ELi128ELb1ELb1ELb1ELb1ELb1ELb1EEEEEEEEEvNT_6ParamsE)
        /*004c*/ 	.short	0x0380
        /*004e*/ 	.short	0x0a80


	//----- nvinfo : EIATTR_SW_WAR
	.align		4
.L_818:
        /*0050*/ 	.byte	0x04, 0x36
        /*0052*/ 	.short	(.L_820 - .L_819)
.L_819:
        /*0054*/ 	.word	0x00000008
.L_820:


//--------------------- .nv.callgraph             --------------------------
	.section	.nv.callgraph,"",@"SHT_CUDA_CALLGRAPH"
	.align	4
	.sectionentsize	8
	.align		4
        /*0000*/ 	.word	0x00000000
	.align		4
        /*0004*/ 	.word	0xffffffff
	.align		4
        /*0008*/ 	.word	0x00000000
	.align		4
        /*000c*/ 	.word	0xfffffffe
	.align		4
        /*0010*/ 	.word	0x00000000
	.align		4
        /*0014*/ 	.word	0xfffffffd
	.align		4
        /*0018*/ 	.word	0x00000000
	.align		4
        /*001c*/ 	.word	0xfffffffc


//--------------------- .nv.constant4             --------------------------
	.section	.nv.constant4,"a",@progbits
	.align	8
	.align		8
.nv.constant4:
        /*0000*/ 	.dword	_ZN80_INTERNAL_db2cb700_44_flash_fwd_hdimall_bf16_split_softcap_sm90_cu_9d2915ae_34394cuda3std3__45__cpo5beginE
	.align		8
        /*0008*/ 	.dword	_ZN80_INTERNAL_db2cb700_44_flash_fwd_hdimall_bf16_split_softcap_sm90_cu_9d2915ae_34394cuda3std3__45__cpo3endE
	.align		8
        /*0010*/ 	.dword	_ZN80_INTERNAL_db2cb700_44_flash_fwd_hdimall_bf16_split_softcap_sm90_cu_9d2915ae_34394cuda3std3__45__cpo6cbeginE
	.align		8
        /*0018*/ 	.dword	_ZN80_INTERNAL_db2cb700_44_flash_fwd_hdimall_bf16_split_softcap_sm90_cu_9d2915ae_34394cuda3std3__45__cpo4cendE
	.align		8
        /*0020*/ 	.dword	_ZN80_INTERNAL_db2cb700_44_flash_fwd_hdimall_bf16_split_softcap_sm90_cu_9d2915ae_34394cuda3std3__482_GLOBAL__N__db2cb700_44_flash_fwd_hdimall_bf16_split_softcap_sm90_cu_9d2915ae_34396ignoreE
	.align		8
        /*0028*/ 	.dword	_ZN80_INTERNAL_db2cb700_44_flash_fwd_hdimall_bf16_split_softcap_sm90_cu_9d2915ae_34394cuda3std3__419piecewise_constructE
	.align		8
        /*0030*/ 	.dword	_ZN80_INTERNAL_db2cb700_44_flash_fwd_hdimall_bf16_split_softcap_sm90_cu_9d2915ae_34394cuda3std3__48in_placeE
	.align		8
        /*0038*/ 	.dword	_ZN80_INTERNAL_db2cb700_44_flash_fwd_hdimall_bf16_split_softcap_sm90_cu_9d2915ae_34394cuda3std6ranges3__45__cpo4swapE
	.align		8
        /*0040*/ 	.dword	_ZN80_INTERNAL_db2cb700_44_flash_fwd_hdimall_bf16_split_softcap_sm90_cu_9d2915ae_34394cuda3std6ranges3__45__cpo9iter_moveE
	.align		8
        /*0048*/ 	.dword	_ZN80_INTERNAL_db2cb700_44_flash_fwd_hdimall_bf16_split_softcap_sm90_cu_9d2915ae_34394cute7productE
	.align		8
        /*0050*/ 	.dword	_ZN80_INTERNAL_db2cb700_44_flash_fwd_hdimall_bf16_split_softcap_sm90_cu_9d2915ae_34394cute1_E


//--------------------- .text._ZN7cutlass13device_kernelIN5flash11enable_sm90INS1_16FlashAttnFwdSm90INS1_25CollectiveMainloopFwdSm90ILi2EN4cute5tupleIJNS5_1CILi1EEES8_S8_EEENS6_IJNS7_ILi128EEENS7_ILi80EEENS7_ILi256EEEEEELi256ENS_10bfloat16_tEfNS_4arch4Sm90ELb0ELb0ELb1ELb0ELb0ELb0ELb0ELb1ELb1ELb1ELb1ELb0EEENS1_21CollectiveEpilogueFwdINS6_IJSA_SC_SB_EEES9_SE_SG_Li256ELb0ELb1ELb1ELb0EEENS1_19SingleTileSchedulerILb0ELb1ELb1ELi128EEEEEEEEEvNT_6ParamsE --------------------------
	.section	.text._ZN7cutlass13device_kernelIN5flash11enable_sm90INS1_16FlashAttnFwdSm90INS1_25CollectiveMainloopFwdSm90ILi2EN4cute5tupleIJNS5_1CILi1EEES8_S8_EEENS6_IJNS7_ILi128EEENS7_ILi80EEENS7_ILi256EEEEEELi256ENS_10bfloat16_tEfNS_4arch4Sm90ELb0ELb0ELb1ELb0ELb0ELb0ELb0ELb1ELb1ELb1ELb1ELb0EEENS1_21CollectiveEpilogueFwdINS6_IJSA_SC_SB_EEES9_SE_SG_Li256ELb0ELb1ELb1ELb0EEENS1_19SingleTileSchedulerILb0ELb1ELb1ELi128EEEEEEEEEvNT_6ParamsE,"ax",@progbits
	.align	128
.text._ZN7cutlass13device_kernelIN5flash11enable_sm90INS1_16FlashAttnFwdSm90INS1_25CollectiveMainloopFwdSm90ILi2EN4cute5tupleIJNS5_1CILi1EEES8_S8_EEENS6_IJNS7_ILi128EEENS7_ILi80EEENS7_ILi256EEEEEELi256ENS_10bfloat16_tEfNS_4arch4Sm90ELb0ELb0ELb1ELb0ELb0ELb0ELb0ELb1ELb1ELb1ELb1ELb0EEENS1_21CollectiveEpilogueFwdINS6_IJSA_SC_SB_EEES9_SE_SG_Li256ELb0ELb1ELb1ELb0EEENS1_19SingleTileSchedulerILb0ELb1ELb1ELi128EEEEEEEEEvNT_6ParamsE:
        .type           _ZN7cutlass13device_kernelIN5flash11enable_sm90INS1_16FlashAttnFwdSm90INS1_25CollectiveMainloopFwdSm90ILi2EN4cute5tupleIJNS5_1CILi1EEES8_S8_EEENS6_IJNS7_ILi128EEENS7_ILi80EEENS7_ILi256EEEEEELi256ENS_10bfloat16_tEfNS_4arch4Sm90ELb0ELb0ELb1ELb0ELb0ELb0ELb0ELb1ELb1ELb1ELb1ELb0EEENS1_21CollectiveEpilogueFwdINS6_IJSA_SC_SB_EEES9_SE_SG_Li256ELb0ELb1ELb1ELb0EEENS1_19SingleTileSchedulerILb0ELb1ELb1ELi128EEEEEEEEEvNT_6ParamsE,@function
        .size           _ZN7cutlass13device_kernelIN5flash11enable_sm90INS1_16FlashAttnFwdSm90INS1_25CollectiveMainloopFwdSm90ILi2EN4cute5tupleIJNS5_1CILi1EEES8_S8_EEENS6_IJNS7_ILi128EEENS7_ILi80EEENS7_ILi256EEEEEELi256ENS_10bfloat16_tEfNS_4arch4Sm90ELb0ELb0ELb1ELb0ELb0ELb0ELb0ELb1ELb1ELb1ELb1ELb0EEENS1_21CollectiveEpilogueFwdINS6_IJSA_SC_SB_EEES9_SE_SG_Li256ELb0ELb1ELb1ELb0EEENS1_19SingleTileSchedulerILb0ELb1ELb1ELi128EEEEEEEEEvNT_6ParamsE,(.L_x_45 - _ZN7cutlass13device_kernelIN5flash11enable_sm90INS1_16FlashAttnFwdSm90INS1_25CollectiveMainloopFwdSm90ILi2EN4cute5tupleIJNS5_1CILi1EEES8_S8_EEENS6_IJNS7_ILi128EEENS7_ILi80EEENS7_ILi256EEEEEELi256ENS_10bfloat16_tEfNS_4arch4Sm90ELb0ELb0ELb1ELb0ELb0ELb0ELb0ELb1ELb1ELb1ELb1ELb0EEENS1_21CollectiveEpilogueFwdINS6_IJSA_SC_SB_EEES9_SE_SG_Li256ELb0ELb1ELb1ELb0EEENS1_19SingleTileSchedulerILb0ELb1ELb1ELi128EEEEEEEEEvNT_6ParamsE)
        .other          _ZN7cutlass13device_kernelIN5flash11enable_sm90INS1_16FlashAttnFwdSm90INS1_25CollectiveMainloopFwdSm90ILi2EN4cute5tupleIJNS5_1CILi1EEES8_S8_EEENS6_IJNS7_ILi128EEENS7_ILi80EEENS7_ILi256EEEEEELi256ENS_10bfloat16_tEfNS_4arch4Sm90ELb0ELb0ELb1ELb0ELb0ELb0ELb0ELb1ELb1ELb1ELb1ELb0EEENS1_21CollectiveEpilogueFwdINS6_IJSA_SC_SB_EEES9_SE_SG_Li256ELb0ELb1ELb1ELb0EEENS1_19SingleTileSchedulerILb0ELb1ELb1ELi128EEEEEEEEEvNT_6ParamsE,@"STO_CUDA_ENTRY STV_DEFAULT"
_ZN7cutlass13device_kernelIN5flash11enable_sm90INS1_16FlashAttnFwdSm90INS1_25CollectiveMainloopFwdSm90ILi2EN4cute5tupleIJNS5_1CILi1EEES8_S8_EEENS6_IJNS7_ILi128EEENS7_ILi80EEENS7_ILi256EEEEEELi256ENS_10bfloat16_tEfNS_4arch4Sm90ELb0ELb0ELb1ELb0ELb0ELb0ELb0ELb1ELb1ELb1ELb1ELb0EEENS1_21CollectiveEpilogueFwdINS6_IJSA_SC_SB_EEES9_SE_SG_Li256ELb0ELb1ELb1ELb0EEENS1_19SingleTileSchedulerILb0ELb1ELb1ELi128EEEEEEEEEvNT_6ParamsE:
[----:B------:R-:W-:Y:S01]  /*0000*/  LDC R1, c[0x0][0x37c] ;  /* 0x0000df00ff017b82 */ /* 0x000fe20000000800 */
[----:B------:R-:W-:Y:S05]  /*0010*/  EXIT ;  /* 0x000000000000794d */ /* 0x000fea0003800000 */
.L_x_0:
[----:B------:R-:W-:-:S00]  /*0020*/  BRA `(.L_x_0) ;  /* 0xfffffffc00fc7947 */ /* 0x000fc0000383ffff */
[----:B------:R-:W-:-:S00]  /*0030*/  NOP ;  /* 0x0000000000007918 */ /* 0x000fc00000000000 */
        /* <DEDUP_REMOVED lines=12> */
.L_x_45:


//--------------------- .text._ZN7cutlass13device_kernelIN5flash11enable_sm90INS1_16FlashAttnFwdSm90INS1_25CollectiveMainloopFwdSm90ILi2EN4cute5tupleIJNS5_1CILi1EEES8_S8_EEENS6_IJNS7_ILi128EEENS7_ILi80EEENS7_ILi256EEEEEELi256ENS_10bfloat16_tEfNS_4arch4Sm90ELb0ELb0ELb1ELb1ELb0ELb0ELb0ELb1ELb1ELb1ELb1ELb0EEENS1_21CollectiveEpilogueFwdINS6_IJSA_SC_SB_EEES9_SE_SG_Li256ELb1ELb1ELb1ELb0EEENS1_36VarlenDynamicPersistentTileSchedulerILi128ELi80ELi256ELi128ELb1ELb1ELb1ELb0ELb1ELb1EEEEEEEEEvNT_6ParamsE --------------------------
	.section	.text._ZN7cutlass13device_kernelIN5flash11enable_sm90INS1_16FlashAttnFwdSm90INS1_25CollectiveMainloopFwdSm90ILi2EN4cute5tupleIJNS5_1CILi1EEES8_S8_EEENS6_IJNS7_ILi128EEENS7_ILi80EEENS7_ILi256EEEEEELi256ENS_10bfloat16_tEfNS_4arch4Sm90ELb0ELb0ELb1ELb1ELb0ELb0ELb0ELb1ELb1ELb1ELb1ELb0EEENS1_21CollectiveEpilogueFwdINS6_IJSA_SC_SB_EEES9_SE_SG_Li256ELb1ELb1ELb1ELb0EEENS1_36VarlenDynamicPersistentTileSchedulerILi128ELi80ELi256ELi128ELb1ELb1ELb1ELb0ELb1ELb1EEEEEEEEEvNT_6ParamsE,"ax",@progbits
	.align	128
.text._ZN7cutlass13device_kernelIN5flash11enable_sm90INS1_16FlashAttnFwdSm90INS1_25CollectiveMainloopFwdSm90ILi2EN4cute5tupleIJNS5_1CILi1EEES8_S8_EEENS6_IJNS7_ILi128EEENS7_ILi80EEENS7_ILi256EEEEEELi256ENS_10bfloat16_tEfNS_4arch4Sm90ELb0ELb0ELb1ELb1ELb0ELb0ELb0ELb1ELb1ELb1ELb1ELb0EEENS1_21CollectiveEpilogueFwdINS6_IJSA_SC_SB_EEES9_SE_SG_Li256ELb1ELb1ELb1ELb0EEENS1_36VarlenDynamicPersistentTileSchedulerILi128ELi80ELi256ELi128ELb1ELb1ELb1ELb0ELb1ELb1EEEEEEEEEvNT_6ParamsE:
        .type           _ZN7cutlass13device_kernelIN5flash11enable_sm90INS1_16FlashAttnFwdSm90INS1_25CollectiveMainloopFwdSm90ILi2EN4cute5tupleIJNS5_1CILi1EEES8_S8_EEENS6_IJNS7_ILi128EEENS7_ILi80EEENS7_ILi256EEEEEELi256ENS_10bfloat16_tEfNS_4arch4Sm90ELb0ELb0ELb1ELb1ELb0ELb0ELb0ELb1ELb1ELb1ELb1ELb0EEENS1_21CollectiveEpilogueFwdINS6_IJSA_SC_SB_EEES9_SE_SG_Li256ELb1ELb1ELb1ELb0EEENS1_36VarlenDynamicPersistentTileSchedulerILi128ELi80ELi256ELi128ELb1ELb1ELb1ELb0ELb1ELb1EEEEEEEEEvNT_6ParamsE,@function
        .size           _ZN7cutlass13device_kernelIN5flash11enable_sm90INS1_16FlashAttnFwdSm90INS1_25CollectiveMainloopFwdSm90ILi2EN4cute5tupleIJNS5_1CILi1EEES8_S8_EEENS6_IJNS7_ILi128EEENS7_ILi80EEENS7_ILi256EEEEEELi256ENS_10bfloat16_tEfNS_4arch4Sm90ELb0ELb0ELb1ELb1ELb0ELb0ELb0ELb1ELb1ELb1ELb1ELb0EEENS1_21CollectiveEpilogueFwdINS6_IJSA_SC_SB_EEES9_SE_SG_Li256ELb1ELb1ELb1ELb0EEENS1_36VarlenDynamicPersistentTileSchedulerILi128ELi80ELi256ELi128ELb1ELb1ELb1ELb0ELb1ELb1EEEEEEEEEvNT_6ParamsE,(.L_x_46 - _ZN7cutlass13device_kernelIN5flash11enable_sm90INS1_16FlashAttnFwdSm90INS1_25CollectiveMainloopFwdSm90ILi2EN4cute5tupleIJNS5_1CILi1EEES8_S8_EEENS6_IJNS7_ILi128EEENS7_ILi80EEENS7_ILi256EEEEEELi256ENS_10bfloat16_tEfNS_4arch4Sm90ELb0ELb0ELb1ELb1ELb0ELb0ELb0ELb1ELb1ELb1ELb1ELb0EEENS1_21CollectiveEpilogueFwdINS6_IJSA_SC_SB_EEES9_SE_SG_Li256ELb1ELb1ELb1ELb0EEENS1_36VarlenDynamicPersistentTileSchedulerILi128ELi80ELi256ELi128ELb1ELb1ELb1ELb0ELb1ELb1EEEEEEEEEvNT_6ParamsE)
        .other          _ZN7cutlass13device_kernelIN5flash11enable_sm90INS1_16FlashAttnFwdSm90INS1_25CollectiveMainloopFwdSm90ILi2EN4cute5tupleIJNS5_1CILi1EEES8_S8_EEENS6_IJNS7_ILi128EEENS7_ILi80EEENS7_ILi256EEEEEELi256ENS_10bfloat16_tEfNS_4arch4Sm90ELb0ELb0ELb1ELb1ELb0ELb0ELb0ELb1ELb1ELb1ELb1ELb0EEENS1_21CollectiveEpilogueFwdINS6_IJSA_SC_SB_EEES9_SE_SG_Li256ELb1ELb1ELb1ELb0EEENS1_36VarlenDynamicPersistentTileSchedulerILi128ELi80ELi256ELi128ELb1ELb1ELb1ELb0ELb1ELb1EEEEEEEEEvNT_6ParamsE,@"STO_CUDA_ENTRY STV_DEFAULT"
_ZN7cutlass13device_kernelIN5flash11enable_sm90INS1_16FlashAttnFwdSm90INS1_25CollectiveMainloopFwdSm90ILi2EN4cute5tupleIJNS5_1CILi1EEES8_S8_EEENS6_IJNS7_ILi128EEENS7_ILi80EEENS7_ILi256EEEEEELi256ENS_10bfloat16_tEfNS_4arch4Sm90ELb0ELb0ELb1ELb1ELb0ELb0ELb0ELb1ELb1ELb1ELb1ELb0EEENS1_21CollectiveEpilogueFwdINS6_IJSA_SC_SB_EEES9_SE_SG_Li256ELb1ELb1ELb1ELb0EEENS1_36VarlenDynamicPersistentTileSchedulerILi128ELi80ELi256ELi128ELb1ELb1ELb1ELb0ELb1ELb1EEEEEEEEEvNT_6ParamsE:
[----:B------:R-:W-:Y:S01]  /*0000*/  LDC R1, c[0x0][0x37c] ;  /* 0x0000df00ff017b82 */ /* 0x000fe20000000800 */
[----:B------:R-:W-:Y:S05]  /*0010*/  EXIT ;  /* 0x000000000000794d */ /* 0x000fea0003800000 */
.L_x_1:
        /* <DEDUP_REMOVED lines=14> */
.L_x_46:


//--------------------- .text._ZN7cutlass13device_kernelIN5flash11enable_sm90INS1_16FlashAttnFwdSm90INS1_25CollectiveMainloopFwdSm90ILi2EN4cute5tupleIJNS5_1CILi1EEES8_S8_EEENS6_IJNS7_ILi128EEENS7_ILi80EEENS7_ILi256EEEEEELi256ENS_10bfloat16_tEfNS_4arch4Sm90ELb0ELb0ELb1ELb1ELb0ELb1ELb0ELb1ELb1ELb1ELb1ELb0EEENS1_21CollectiveEpilogueFwdINS6_IJSA_SC_SB_EEES9_SE_SG_Li256ELb1ELb1ELb1ELb0EEENS1_36VarlenDynamicPersistentTileSchedulerILi128ELi80ELi256ELi128ELb1ELb1ELb1ELb0ELb1ELb1EEEEEEEEEvNT_6ParamsE --------------------------
	.section	.text._ZN7cutlass13device_kernelIN5flash11enable_sm90INS1_16FlashAttnFwdSm90INS1_25CollectiveMainloopFwdSm90ILi2EN4cute5tupleIJNS5_1CILi1EEES8_S8_EEENS6_IJNS7_ILi128EEENS7_ILi80EEENS7_ILi256EEEEEELi256ENS_10bfloat16_tEfNS_4arch4Sm90ELb0ELb0ELb1ELb1ELb0ELb1ELb0ELb1ELb1ELb1ELb1ELb0EEENS1_21CollectiveEpilogueFwdINS6_IJSA_SC_SB_EEES9_SE_SG_Li256ELb1ELb1ELb1ELb0EEENS1_36VarlenDynamicPersistentTileSchedulerILi128ELi80ELi256ELi128ELb1ELb1ELb1ELb0ELb1ELb1EEEEEEEEEvNT_6ParamsE,"ax",@progbits
	.align	128
.text._ZN7cutlass13device_kernelIN5flash11enable_sm90INS1_16FlashAttnFwdSm90INS1_25CollectiveMainloopFwdSm90ILi2EN4cute5tupleIJNS5_1CILi1EEES8_S8_EEENS6_IJNS7_ILi128EEENS7_ILi80EEENS7_ILi256EEEEEELi256ENS_10bfloat16_tEfNS_4arch4Sm90ELb0ELb0ELb1ELb1ELb0ELb1ELb0ELb1ELb1ELb1ELb1ELb0EEENS1_21CollectiveEpilogueFwdINS6_IJSA_SC_SB_EEES9_SE_SG_Li256ELb1ELb1ELb1ELb0EEENS1_36VarlenDynamicPersistentTileSchedulerILi128ELi80ELi256ELi128ELb1ELb1ELb1ELb0ELb1ELb1EEEEEEEEEvNT_6ParamsE:
        .type           _ZN7cutlass13device_kernelIN5flash11enable_sm90INS1_16FlashAttnFwdSm90INS1_25CollectiveMainloopFwdSm90ILi2EN4cute5tupleIJNS5_1CILi1EEES8_S8_EEENS6_IJNS7_ILi128EEENS7_ILi80EEENS7_ILi256EEEEEELi256ENS_10bfloat16_tEfNS_4arch4Sm90ELb0ELb0ELb1ELb1ELb0ELb1ELb0ELb1ELb1ELb1ELb1ELb0EEENS1_21CollectiveEpilogueFwdINS6_IJSA_SC_SB_EEES9_SE_SG_Li256ELb1ELb1ELb1ELb0EEENS1_36VarlenDynamicPersistentTileSchedulerILi128ELi80ELi256ELi128ELb1ELb1ELb1ELb0ELb1ELb1EEEEEEEEEvNT_6ParamsE,@function
        .size           _ZN7cutlass13device_kernelIN5flash11enable_sm90INS1_16FlashAttnFwdSm90INS1_25CollectiveMainloopFwdSm90ILi2EN4cute5tupleIJNS5_1CILi1EEES8_S8_EEENS6_IJNS7_ILi128EEENS7_ILi80EEENS7_ILi256EEEEEELi256ENS_10bfloat16_tEfNS_4arch4Sm90ELb0ELb0ELb1ELb1ELb0ELb1ELb0ELb1ELb1ELb1ELb1ELb0EEENS1_21CollectiveEpilogueFwdINS6_IJSA_SC_SB_EEES9_SE_SG_Li256ELb1ELb1ELb1ELb0EEENS1_36VarlenDynamicPersistentTileSchedulerILi128ELi80ELi256ELi128ELb1ELb1ELb1ELb0ELb1ELb1EEEEEEEEEvNT_6ParamsE,(.L_x_47 - _ZN7cutlass13device_kernelIN5flash11enable_sm90INS1_16FlashAttnFwdSm90INS1_25CollectiveMainloopFwdSm90ILi2EN4cute5tupleIJNS5_1CILi1EEES8_S8_EEENS6_IJNS7_ILi128EEENS7_ILi80EEENS7_ILi256EEEEEELi256ENS_10bfloat16_tEfNS_4arch4Sm90ELb0ELb0ELb1ELb1ELb0ELb1ELb0ELb1ELb1ELb1ELb1ELb0EEENS1_21CollectiveEpilogueFwdINS6_IJSA_SC_SB_EEES9_SE_SG_Li256ELb1ELb1ELb1ELb0EEENS1_36VarlenDynamicPersistentTileSchedulerILi128ELi80ELi256ELi128ELb1ELb1ELb1ELb0ELb1ELb1EEEEEEEEEvNT_6ParamsE)
        .other          _ZN7cutlass13device_kernelIN5flash11enable_sm90INS1_16FlashAttnFwdSm90INS1_25CollectiveMainloopFwdSm90ILi2EN4cute5tupleIJNS5_1CILi1EEES8_S8_EEENS6_IJNS7_ILi128EEENS7_ILi80EEENS7_ILi256EEEEEELi256ENS_10bfloat16_tEfNS_4arch4Sm90ELb0ELb0ELb1ELb1ELb0ELb1ELb0ELb1ELb1ELb1ELb1ELb0EEENS1_21CollectiveEpilogueFwdINS6_IJSA_SC_SB_EEES9_SE_SG_Li256ELb1ELb1ELb1ELb0EEENS1_36VarlenDynamicPersistentTileSchedulerILi128ELi80ELi256ELi128ELb1ELb1ELb1ELb0ELb1ELb1EEEEEEEEEvNT_6ParamsE,@"STO_CUDA_ENTRY STV_DEFAULT"
_ZN7cutlass13device_kernelIN5flash11enable_sm90INS1_16FlashAttnFwdSm90INS1_25CollectiveMainloopFwdSm90ILi2EN4cute5tupleIJNS5_1CILi1EEES8_S8_EEENS6_IJNS7_ILi128EEENS7_ILi80EEENS7_ILi256EEEEEELi256ENS_10bfloat16_tEfNS_4arch4Sm90ELb0ELb0ELb1ELb1ELb0ELb1ELb0ELb1ELb1ELb1ELb1ELb0EEENS1_21CollectiveEpilogueFwdINS6_IJSA_SC_SB_EEES9_SE_SG_Li256ELb1ELb1ELb1ELb0EEENS1_36VarlenDynamicPersistentTileSchedulerILi128ELi80ELi256ELi128ELb1ELb1ELb1ELb0ELb1ELb1EEEEEEEEEvNT_6ParamsE:
[----:B------:R-:W-:Y:S01]  /*0000*/  LDC R1, c[0x0][0x37c] ;  /* 0x0000df00ff017b82 */ /* 0x000fe20000000800 */
[----:B------:R-:W-:Y:S05]  /*0010*/  EXIT ;  /* 0x000000000000794d */ /* 0x000fea0003800000 */
.L_x_2:
        /* <DEDUP_REMOVED lines=14> */
.L_x_47:


//--------------------- .text._ZN7cutlass13device_kernelIN5flash11enable_sm90INS1_16FlashAttnFwdSm90INS1_25CollectiveMainloopFwdSm90ILi2EN4cute5tupleIJNS5_1CILi1EEES8_S8_EEENS6_IJNS7_ILi128EEENS7_ILi64EEENS7_ILi256EEEEEELi256ENS_10bfloat16_tEfNS_4arch4Sm90ELb0ELb1ELb1ELb0ELb0ELb0ELb0ELb1ELb1ELb1ELb1ELb0EEENS1_21CollectiveEpilogueFwdINS6_IJSA_SC_SB_EEES9_SE_SG_Li256ELb0ELb1ELb1ELb0EEENS1_19SingleTileSchedulerILb0ELb1ELb1ELi128EEEEEEEEEvNT_6ParamsE --------------------------
	.section	.text._ZN7cutlass13device_kernelIN5flash11enable_sm90INS1_16FlashAttnFwdSm90INS1_25CollectiveMainloopFwdSm90ILi2EN4cute5tupleIJNS5_1CILi1EEES8_S8_EEENS6_IJNS7_ILi128EEENS7_ILi64EEENS7_ILi256EEEEEELi256ENS_10bfloat16_tEfNS_4arch4Sm90ELb0ELb1ELb1ELb0ELb0ELb0ELb0ELb1ELb1ELb1ELb1ELb0EEENS1_21CollectiveEpilogueFwdINS6_IJSA_SC_SB_EEES9_SE_SG_Li256ELb0ELb1ELb1ELb0EEENS1_19SingleTileSchedulerILb0ELb1ELb1ELi128EEEEEEEEEvNT_6ParamsE,"ax",@progbits
	.align	128
.text._ZN7cutlass13device_kernelIN5flash11enable_sm90INS1_16FlashAttnFwdSm90INS1_25CollectiveMainloopFwdSm90ILi2EN4cute5tupleIJNS5_1CILi1EEES8_S8_EEENS6_IJNS7_ILi128EEENS7_ILi64EEENS7_ILi256EEEEEELi256ENS_10bfloat16_tEfNS_4arch4Sm90ELb0ELb1ELb1ELb0ELb0ELb0ELb0ELb1ELb1ELb1ELb1ELb0EEENS1_21CollectiveEpilogueFwdINS6_IJSA_SC_SB_EEES9_SE_SG_Li256ELb0ELb1ELb1ELb0EEENS1_19SingleTileSchedulerILb0ELb1ELb1ELi128EEEEEEEEEvNT_6ParamsE:
        .type           _ZN7cutlass13device_kernelIN5flash11enable_sm90INS1_16FlashAttnFwdSm90INS1_25CollectiveMainloopFwdSm90ILi2EN4cute5tupleIJNS5_1CILi1EEES8_S8_EEENS6_IJNS7_ILi128EEENS7_ILi64EEENS7_ILi256EEEEEELi256ENS_10bfloat16_tEfNS_4arch4Sm90ELb0ELb1ELb1ELb0ELb0ELb0ELb0ELb1ELb1ELb1ELb1ELb0EEENS1_21CollectiveEpilogueFwdINS6_IJSA_SC_SB_EEES9_SE_SG_Li256ELb0ELb1ELb1ELb0EEENS1_19SingleTileSchedulerILb0ELb1ELb1ELi128EEEEEEEEEvNT_6ParamsE,@function
        .size           _ZN7cutlass13device_kernelIN5flash11enable_sm90INS1_16FlashAttnFwdSm90INS1_25CollectiveMainloopFwdSm90ILi2EN4cute5tupleIJNS5_1CILi1EEES8_S8_EEENS6_IJNS7_ILi128EEENS7_ILi64EEENS7_ILi256EEEEEELi256ENS_10bfloat16_tEfNS_4arch4Sm90ELb0ELb1ELb1ELb0ELb0ELb0ELb0ELb1ELb1ELb1ELb1ELb0EEENS1_21CollectiveEpilogueFwdINS6_IJSA_SC_SB_EEES9_SE_SG_Li256ELb0ELb1ELb1ELb0EEENS1_19SingleTileSchedulerILb0ELb1ELb1ELi128EEEEEEEEEvNT_6ParamsE,(.L_x_48 - _ZN7cutlass13device_kernelIN5flash11enable_sm90INS1_16FlashAttnFwdSm90INS1_25CollectiveMainloopFwdSm90ILi2EN4cute5tupleIJNS5_1CILi1EEES8_S8_EEENS6_IJNS7_ILi128EEENS7_ILi64EEENS7_ILi256EEEEEELi256ENS_10bfloat16_tEfNS_4arch4Sm90ELb0ELb1ELb1ELb0ELb0ELb0ELb0ELb1ELb1ELb1ELb1ELb0EEENS1_21CollectiveEpilogueFwdINS6_IJSA_SC_SB_EEES9_SE_SG_Li256ELb0ELb1ELb1ELb0EEENS1_19SingleTileSchedulerILb0ELb1ELb1ELi128EEEEEEEEEvNT_6ParamsE)
        .other          _ZN7cutlass13device_kernelIN5flash11enable_sm90INS1_16FlashAttnFwdSm90INS1_25CollectiveMainloopFwdSm90ILi2EN4cute5tupleIJNS5_1CILi1EEES8_S8_EEENS6_IJNS7_ILi128EEENS7_ILi64EEENS7_ILi256EEEEEELi256ENS_10bfloat16_tEfNS_4arch4Sm90ELb0ELb1ELb1ELb0ELb0ELb0ELb0ELb1ELb1ELb1ELb1ELb0EEENS1_21CollectiveEpilogueFwdINS6_IJSA_SC_SB_EEES9_SE_SG_Li256ELb0ELb1ELb1ELb0EEENS1_19SingleTileSchedulerILb0ELb1ELb1ELi128EEEEEEEEEvNT_6ParamsE,@"STO_CUDA_ENTRY STV_DEFAULT"
_ZN7cutlass13device_kernelIN5flash11enable_sm90INS1_16FlashAttnFwdSm90INS1_25CollectiveMainloopFwdSm90ILi2EN4cute5tupleIJNS5_1CILi1EEES8_S8_EEENS6_IJNS7_ILi128EEENS7_ILi64EEENS7_ILi256EEEEEELi256ENS_10bfloat16_tEfNS_4arch4Sm90ELb0ELb1ELb1ELb0ELb0ELb0ELb0ELb1ELb1ELb1ELb1ELb0EEENS1_21CollectiveEpilogueFwdINS6_IJSA_SC_SB_EEES9_SE_SG_Li256ELb0ELb1ELb1ELb0EEENS1_19SingleTileSchedulerILb0ELb1ELb1ELi128EEEEEEEEEvNT_6ParamsE:
[----:B------:R-:W-:Y:S01]  /*0000*/  LDC R1, c[0x0][0x37c] ;  /* 0x0000df00ff017b82 */ /* 0x000fe20000000800 */
[----:B------:R-:W-:Y:S05]  /*0010*/  EXIT ;  /* 0x000000000000794d */ /* 0x000fea0003800000 */
.L_x_3:
        /* <DEDUP_REMOVED lines=14> */
.L_x_48:


//--------------------- .text._ZN7cutlass13device_kernelIN5flash11enable_sm90INS1_16FlashAttnFwdSm90INS1_25CollectiveMainloopFwdSm90ILi2EN4cute5tupleIJNS5_1CILi1EEES8_S8_EEENS6_IJNS7_ILi128EEENS7_ILi64EEENS7_ILi256EEEEEELi256ENS_10bfloat16_tEfNS_4arch4Sm90ELb0ELb1ELb1ELb1ELb0ELb0ELb0ELb1ELb1ELb1ELb1ELb0EEENS1_21CollectiveEpilogueFwdINS6_IJSA_SC_SB_EEES9_SE_SG_Li256ELb1ELb1ELb1ELb0EEENS1_36VarlenDynamicPersistentTileSchedulerILi128ELi64ELi256ELi128ELb1ELb1ELb1ELb1ELb0ELb1EEEEEEEEEvNT_6ParamsE --------------------------
	.section	.text._ZN7cutlass13device_kernelIN5flash11enable_sm90INS1_16FlashAttnFwdSm90INS1_25CollectiveMainloopFwdSm90ILi2EN4cute5tupleIJNS5_1CILi1EEES8_S8_EEENS6_IJNS7_ILi128EEENS7_ILi64EEENS7_ILi256EEEEEELi256ENS_10bfloat16_tEfNS_4arch4Sm90ELb0ELb1ELb1ELb1ELb0ELb0ELb0ELb1ELb1ELb1ELb1ELb0EEENS1_21CollectiveEpilogueFwdINS6_IJSA_SC_SB_EEES9_SE_SG_Li256ELb1ELb1ELb1ELb0EEENS1_36VarlenDynamicPersistentTileSchedulerILi128ELi64ELi256ELi128ELb1ELb1ELb1ELb1ELb0ELb1EEEEEEEEEvNT_6ParamsE,"ax",@progbits
	.align	128
.text._ZN7cutlass13device_kernelIN5flash11enable_sm90INS1_16FlashAttnFwdSm90INS1_25CollectiveMainloopFwdSm90ILi2EN4cute5tupleIJNS5_1CILi1EEES8_S8_EEENS6_IJNS7_ILi128EEENS7_ILi64EEENS7_ILi256EEEEEELi256ENS_10bfloat16_tEfNS_4arch4Sm90ELb0ELb1ELb1ELb1ELb0ELb0ELb0ELb1ELb1ELb1ELb1ELb0EEENS1_21CollectiveEpilogueFwdINS6_IJSA_SC_SB_EEES9_SE_SG_Li256ELb1ELb1ELb1ELb0EEENS1_36VarlenDynamicPersistentTileSchedulerILi128ELi64ELi256ELi128ELb1ELb1ELb1ELb1ELb0ELb1EEEEEEEEEvNT_6ParamsE:
        .type           _ZN7cutlass13device_kernelIN5flash11enable_sm90INS1_16FlashAttnFwdSm90INS1_25CollectiveMainloopFwdSm90ILi2EN4cute5tupleIJNS5_1CILi1EEES8_S8_EEENS6_IJNS7_ILi128EEENS7_ILi64EEENS7_ILi256EEEEEELi256ENS_10bfloat16_tEfNS_4arch4Sm90ELb0ELb1ELb1ELb1ELb0ELb0ELb0ELb1ELb1ELb1ELb1ELb0EEENS1_21CollectiveEpilogueFwdINS6_IJSA_SC_SB_EEES9_SE_SG_Li256ELb1ELb1ELb1ELb0EEENS1_36VarlenDynamicPersistentTileSchedulerILi128ELi64ELi256ELi128ELb1ELb1ELb1ELb1ELb0ELb1EEEEEEEEEvNT_6ParamsE,@function
        .size           _ZN7cutlass13device_kernelIN5flash11enable_sm90INS1_16FlashAttnFwdSm90INS1_25CollectiveMainloopFwdSm90ILi2EN4cute5tupleIJNS5_1CILi1EEES8_S8_EEENS6_IJNS7_ILi128EEENS7_ILi64EEENS7_ILi256EEEEEELi256ENS_10bfloat16_tEfNS_4arch4Sm90ELb0ELb1ELb1ELb1ELb0ELb0ELb0ELb1ELb1ELb1ELb1ELb0EEENS1_21CollectiveEpilogueFwdINS6_IJSA_SC_SB_EEES9_SE_SG_Li256ELb1ELb1ELb1ELb0EEENS1_36VarlenDynamicPersistentTileSchedulerILi128ELi64ELi256ELi128ELb1ELb1ELb1ELb1ELb0ELb1EEEEEEEEEvNT_6ParamsE,(.L_x_49 - _ZN7cutlass13device_kernelIN5flash11enable_sm90INS1_16FlashAttnFwdSm90INS1_25CollectiveMainloopFwdSm90ILi2EN4cute5tupleIJNS5_1CILi1EEES8_S8_EEENS6_IJNS7_ILi128EEENS7_ILi64EEENS7_ILi256EEEEEELi256ENS_10bfloat16_tEfNS_4arch4Sm90ELb0ELb1ELb1ELb1ELb0ELb0ELb0ELb1ELb1ELb1ELb1ELb0EEENS1_21CollectiveEpilogueFwdINS6_IJSA_SC_SB_EEES9_SE_SG_Li256ELb1ELb1ELb1ELb0EEENS1_36VarlenDynamicPersistentTileSchedulerILi128ELi64ELi256ELi128ELb1ELb1ELb1ELb1ELb0ELb1EEEEEEEEEvNT_6ParamsE)
        .other          _ZN7cutlass13device_kernelIN5flash11enable_sm90INS1_16FlashAttnFwdSm90INS1_25CollectiveMainloopFwdSm90ILi2EN4cute5tupleIJNS5_1CILi1EEES8_S8_EEENS6_IJNS7_ILi128EEENS7_ILi64EEENS7_ILi256EEEEEELi256ENS_10bfloat16_tEfNS_4arch4Sm90ELb0ELb1ELb1ELb1ELb0ELb0ELb0ELb1ELb1ELb1ELb1ELb0EEENS1_21CollectiveEpilogueFwdINS6_IJSA_SC_SB_EEES9_SE_SG_Li256ELb1ELb1ELb1ELb0EEENS1_36VarlenDynamicPersistentTileSchedulerILi128ELi64ELi256ELi128ELb1ELb1ELb1ELb1ELb0ELb1EEEEEEEEEvNT_6ParamsE,@"STO_CUDA_ENTRY STV_DEFAULT"
_ZN7cutlass13device_kernelIN5flash11enable_sm90INS1_16FlashAttnFwdSm90INS1_25CollectiveMainloopFwdSm90ILi2EN4cute5tupleIJNS5_1CILi1EEES8_S8_EEENS6_IJNS7_ILi128EEENS7_ILi64EEENS7_ILi256EEEEEELi256ENS_10bfloat16_tEfNS_4arch4Sm90ELb0ELb1ELb1ELb1ELb0ELb0ELb0ELb1ELb1ELb1ELb1ELb0EEENS1_21CollectiveEpilogueFwdINS6_IJSA_SC_SB_EEES9_SE_SG_Li256ELb1ELb1ELb1ELb0EEENS1_36VarlenDynamicPersistentTileSchedulerILi128ELi64ELi256ELi128ELb1ELb1ELb1ELb1ELb0ELb1EEEEEEEEEvNT_6ParamsE:
[----:B------:R-:W-:Y:S01]  /*0000*/  LDC R1, c[0x0][0x37c] ;  /* 0x0000df00ff017b82 */ /* 0x000fe20000000800 */
[----:B------:R-:W-:Y:S05]  /*0010*/  EXIT ;  /* 0x000000000000794d */ /* 0x000fea0003800000 */
.L_x_4:
        /* <DEDUP_REMOVED lines=14> */
.L_x_49:


//--------------------- .text._ZN7cutlass13device_kernelIN5flash11enable_sm90INS1_16FlashAttnFwdSm90INS1_25CollectiveMainloopFwdSm90ILi2EN4cute5tupleIJNS5_1CILi1EEES8_S8_EEENS6_IJNS7_ILi128EEENS7_ILi64EEENS7_ILi256EEEEEELi256ENS_10bfloat16_tEfNS_4arch4Sm90ELb0ELb1ELb1ELb1ELb0ELb1ELb0ELb1ELb1ELb1ELb1ELb0EEENS1_21CollectiveEpilogueFwdINS6_IJSA_SC_SB_EEES9_SE_SG_Li256ELb1ELb1ELb1ELb0EEENS1_36VarlenDynamicPersistentTileSchedulerILi128ELi64ELi256ELi128ELb1ELb1ELb1ELb1ELb0ELb1EEEEEEEEEvNT_6ParamsE --------------------------
	.section	.text._ZN7cutlass13device_kernelIN5flash11enable_sm90INS1_16FlashAttnFwdSm90INS1_25CollectiveMainloopFwdSm90ILi2EN4cute5tupleIJNS5_1CILi1EEES8_S8_EEENS6_IJNS7_ILi128EEENS7_ILi64EEENS7_ILi256EEEEEELi256ENS_10bfloat16_tEfNS_4arch4Sm90ELb0ELb1ELb1ELb1ELb0ELb1ELb0ELb1ELb1ELb1ELb1ELb0EEENS1_21CollectiveEpilogueFwdINS6_IJSA_SC_SB_EEES9_SE_SG_Li256ELb1ELb1ELb1ELb0EEENS1_36VarlenDynamicPersistentTileSchedulerILi128ELi64ELi256ELi128ELb1ELb1ELb1ELb1ELb0ELb1EEEEEEEEEvNT_6ParamsE,"ax",@progbits
	.align	128
.text._ZN7cutlass13device_kernelIN5flash11enable_sm90INS1_16FlashAttnFwdSm90INS1_25CollectiveMainloopFwdSm90ILi2EN4cute5tupleIJNS5_1CILi1EEES8_S8_EEENS6_IJNS7_ILi128EEENS7_ILi64EEENS7_ILi256EEEEEELi256ENS_10bfloat16_tEfNS_4arch4Sm90ELb0ELb1ELb1ELb1ELb0ELb1ELb0ELb1ELb1ELb1ELb1ELb0EEENS1_21CollectiveEpilogueFwdINS6_IJSA_SC_SB_EEES9_SE_SG_Li256ELb1ELb1ELb1ELb0EEENS1_36VarlenDynamicPersistentTileSchedulerILi128ELi64ELi256ELi128ELb1ELb1ELb1ELb1ELb0ELb1EEEEEEEEEvNT_6ParamsE:
        .type           _ZN7cutlass13device_kernelIN5flash11enable_sm90INS1_16FlashAttnFwdSm90INS1_25CollectiveMainloopFwdSm90ILi2EN4cute5tupleIJNS5_1CILi1EEES8_S8_EEENS6_IJNS7_ILi128EEENS7_ILi64EEENS7_ILi256EEEEEELi256ENS_10bfloat16_tEfNS_4arch4Sm90ELb0ELb1ELb1ELb1ELb0ELb1ELb0ELb1ELb1ELb1ELb1ELb0EEENS1_21CollectiveEpilogueFwdINS6_IJSA_SC_SB_EEES9_SE_SG_Li256ELb1ELb1ELb1ELb0EEENS1_36VarlenDynamicPersistentTileSchedulerILi128ELi64ELi256ELi128ELb1ELb1ELb1ELb1ELb0ELb1EEEEEEEEEvNT_6ParamsE,@function
        .size           _ZN7cutlass13device_kernelIN5flash11enable_sm90INS1_16FlashAttnFwdSm90INS1_25CollectiveMainloopFwdSm90ILi2EN4cute5tupleIJNS5_1CILi1EEES8_S8_EEENS6_IJNS7_ILi128EEENS7_ILi64EEENS7_ILi256EEEEEELi256ENS_10bfloat16_tEfNS_4arch4Sm90ELb0ELb1ELb1ELb1ELb0ELb1ELb0ELb1ELb1ELb1ELb1ELb0EEENS1_21CollectiveEpilogueFwdINS6_IJSA_SC_SB_EEES9_SE_SG_Li256ELb1ELb1ELb1ELb0EEENS1_36VarlenDynamicPersistentTileSchedulerILi128ELi64ELi256ELi128ELb1ELb1ELb1ELb1ELb0ELb1EEEEEEEEEvNT_6ParamsE,(.L_x_50 - _ZN7cutlass13device_kernelIN5flash11enable_sm90INS1_16FlashAttnFwdSm90INS1_25CollectiveMainloopFwdSm90ILi2EN4cute5tupleIJNS5_1CILi1EEES8_S8_EEENS6_IJNS7_ILi128EEENS7_ILi64EEENS7_ILi256EEEEEELi256ENS_10bfloat16_tEfNS_4arch4Sm90ELb0ELb1ELb1ELb1ELb0ELb1ELb0ELb1ELb1ELb1ELb1ELb0EEENS1_21CollectiveEpilogueFwdINS6_IJSA_SC_SB_EEES9_SE_SG_Li256ELb1ELb1ELb1ELb0EEENS1_36VarlenDynamicPersistentTileSchedulerILi128ELi64ELi256ELi128ELb1ELb1ELb1ELb1ELb0ELb1EEEEEEEEEvNT_6ParamsE)
        .other          _ZN7cutlass13device_kernelIN5flash11enable_sm90INS1_16FlashAttnFwdSm90INS1_25CollectiveMainloopFwdSm90ILi2EN4cute5tupleIJNS5_1CILi1EEES8_S8_EEENS6_IJNS7_ILi128EEENS7_ILi64EEENS7_ILi256EEEEEELi256ENS_10bfloat16_tEfNS_4arch4Sm90ELb0ELb1ELb1ELb1ELb0ELb1ELb0ELb1ELb1ELb1ELb1ELb0EEENS1_21CollectiveEpilogueFwdINS6_IJSA_SC_SB_EEES9_SE_SG_Li256ELb1ELb1ELb1ELb0EEENS1_36VarlenDynamicPersistentTileSchedulerILi128ELi64ELi256ELi128ELb1ELb1ELb1ELb1ELb0ELb1EEEEEEEEEvNT_6ParamsE,@"STO_CUDA_ENTRY STV_DEFAULT"
_ZN7cutlass13device_kernelIN5flash11enable_sm90INS1_16FlashAttnFwdSm90INS1_25CollectiveMainloopFwdSm90ILi2EN4cute5tupleIJNS5_1CILi1EEES8_S8_EEENS6_IJNS7_ILi128EEENS7_ILi64EEENS7_ILi256EEEEEELi256ENS_10bfloat16_tEfNS_4arch4Sm90ELb0ELb1ELb1ELb1ELb0ELb1ELb0ELb1ELb1ELb1ELb1ELb0EEENS1_21CollectiveEpilogueFwdINS6_IJSA_SC_SB_EEES9_SE_SG_Li256ELb1ELb1ELb1ELb0EEENS1_36VarlenDynamicPersistentTileSchedulerILi128ELi64ELi256ELi128ELb1ELb1ELb1ELb1ELb0ELb1EEEEEEEEEvNT_6ParamsE:
[----:B------:R-:W-:Y:S01]  /*0000*/  LDC R1, c[0x0][0x37c] ;  /* 0x0000df00ff017b82 */ /* 0x000fe20000000800 */
[----:B------:R-:W-:Y:S05]  /*0010*/  EXIT ;  /* 0x000000000000794d */ /* 0x000fea0003800000 */
.L_x_5:
        /* <DEDUP_REMOVED lines=14> */
.L_x_50:


//--------------------- .text._ZN7cutlass13device_kernelIN5flash11enable_sm90INS1_16FlashAttnFwdSm90INS1_25CollectiveMainloopFwdSm90ILi2EN4cute5tupleIJNS5_1CILi1EEES8_S8_EEENS6_IJNS7_ILi128EEENS7_ILi80EEENS7_ILi256EEEEEELi256ENS_10bfloat16_tEfNS_4arch4Sm90ELb1ELb0ELb1ELb0ELb0ELb0ELb0ELb1ELb1ELb1ELb1ELb0EEENS1_21CollectiveEpilogueFwdINS6_IJSA_SC_SB_EEES9_SE_SG_Li256ELb0ELb1ELb1ELb0EEENS1_19SingleTileSchedulerILb0ELb1ELb1ELi128EEEEEEEEEvNT_6ParamsE --------------------------
	.section	.text._ZN7cutlass13device_kernelIN5flash11enable_sm90INS1_16FlashAttnFwdSm90INS1_25CollectiveMainloopFwdSm90ILi2EN4cute5tupleIJNS5_1CILi1EEES8_S8_EEENS6_IJNS7_ILi128EEENS7_ILi80EEENS7_ILi256EEEEEELi256ENS_10bfloat16_tEfNS_4arch4Sm90ELb1ELb0ELb1ELb0ELb0ELb0ELb0ELb1ELb1ELb1ELb1ELb0EEENS1_21CollectiveEpilogueFwdINS6_IJSA_SC_SB_EEES9_SE_SG_Li256ELb0ELb1ELb1ELb0EEENS1_19SingleTileSchedulerILb0ELb1ELb1ELi128EEEEEEEEEvNT_6ParamsE,"ax",@progbits
	.align	128
.text._ZN7cutlass13device_kernelIN5flash11enable_sm90INS1_16FlashAttnFwdSm90INS1_25CollectiveMainloopFwdSm90ILi2EN4cute5tupleIJNS5_1CILi1EEES8_S8_EEENS6_IJNS7_ILi128EEENS7_ILi80EEENS7_ILi256EEEEEELi256ENS_10bfloat16_tEfNS_4arch4Sm90ELb1ELb0ELb1ELb0ELb0ELb0ELb0ELb1ELb1ELb1ELb1ELb0EEENS1_21CollectiveEpilogueFwdINS6_IJSA_SC_SB_EEES9_SE_SG_Li256ELb0ELb1ELb1ELb0EEENS1_19SingleTileSchedulerILb0ELb1ELb1ELi128EEEEEEEEEvNT_6ParamsE:
        .type           _ZN7cutlass13device_kernelIN5flash11enable_sm90INS1_16FlashAttnFwdSm90INS1_25CollectiveMainloopFwdSm90ILi2EN4cute5tupleIJNS5_1CILi1EEES8_S8_EEENS6_IJNS7_ILi128EEENS7_ILi80EEENS7_ILi256EEEEEELi256ENS_10bfloat16_tEfNS_4arch4Sm90ELb1ELb0ELb1ELb0ELb0ELb0ELb0ELb1ELb1ELb1ELb1ELb0EEENS1_21CollectiveEpilogueFwdINS6_IJSA_SC_SB_EEES9_SE_SG_Li256ELb0ELb1ELb1ELb0EEENS1_19SingleTileSchedulerILb0ELb1ELb1ELi128EEEEEEEEEvNT_6ParamsE,@function
        .size           _ZN7cutlass13device_kernelIN5flash11enable_sm90INS1_16FlashAttnFwdSm90INS1_25CollectiveMainloopFwdSm90ILi2EN4cute5tupleIJNS5_1CILi1EEES8_S8_EEENS6_IJNS7_ILi128EEENS7_ILi80EEENS7_ILi256EEEEEELi256ENS_10bfloat16_tEfNS_4arch4Sm90ELb1ELb0ELb1ELb0ELb0ELb0ELb0ELb1ELb1ELb1ELb1ELb0EEENS1_21CollectiveEpilogueFwdINS6_IJSA_SC_SB_EEES9_SE_SG_Li256ELb0ELb1ELb1ELb0EEENS1_19SingleTileSchedulerILb0ELb1ELb1ELi128EEEEEEEEEvNT_6ParamsE,(.L_x_51 - _ZN7cutlass13device_kernelIN5flash11enable_sm90INS1_16FlashAttnFwdSm90INS1_25CollectiveMainloopFwdSm90ILi2EN4cute5tupleIJNS5_1CILi1EEES8_S8_EEENS6_IJNS7_ILi128EEENS7_ILi80EEENS7_ILi256EEEEEELi256ENS_10bfloat16_tEfNS_4arch4Sm90ELb1ELb0ELb1ELb0ELb0ELb0ELb0ELb1ELb1ELb1ELb1ELb0EEENS1_21CollectiveEpilogueFwdINS6_IJSA_SC_SB_EEES9_SE_SG_Li256ELb0ELb1ELb1ELb0EEENS1_19SingleTileSchedulerILb0ELb1ELb1ELi128EEEEEEEEEvNT_6ParamsE)
        .other          _ZN7cutlass13device_kernelIN5flash11enable_sm90INS1_16FlashAttnFwdSm90INS1_25CollectiveMainloopFwdSm90ILi2EN4cute5tupleIJNS5_1CILi1EEES8_S8_EEENS6_IJNS7_ILi128EEENS7_ILi80EEENS7_ILi256EEEEEELi256ENS_10bfloat16_tEfNS_4arch4Sm90ELb1ELb0ELb1ELb0ELb0ELb0ELb0ELb1ELb1ELb1ELb1ELb0EEENS1_21CollectiveEpilogueFwdINS6_IJSA_SC_SB_EEES9_SE_SG_Li256ELb0ELb1ELb1ELb0EEENS1_19SingleTileSchedulerILb0ELb1ELb1ELi128EEEEEEEEEvNT_6ParamsE,@"STO_CUDA_ENTRY STV_DEFAULT"
_ZN7cutlass13device_kernelIN5flash11enable_sm90INS1_16FlashAttnFwdSm90INS1_25CollectiveMainloopFwdSm90ILi2EN4cute5tupleIJNS5_1CILi1EEES8_S8_EEENS6_IJNS7_ILi128EEENS7_ILi80EEENS7_ILi256EEEEEELi256ENS_10bfloat16_tEfNS_4arch4Sm90ELb1ELb0ELb1ELb0ELb0ELb0ELb0ELb1ELb1ELb1ELb1ELb0EEENS1_21CollectiveEpilogueFwdINS6_IJSA_SC_SB_EEES9_SE_SG_Li256ELb0ELb1ELb1ELb0EEENS1_19SingleTileSchedulerILb0ELb1ELb1ELi128EEEEEEEEEvNT_6ParamsE:
[----:B------:R-:W-:Y:S01]  /*0000*/  LDC R1, c[0x0][0x37c] ;  /* 0x0000df00ff017b82 */ /* 0x000fe20000000800 */
[----:B------:R-:W-:Y:S05]  /*0010*/  EXIT ;  /* 0x000000000000794d */ /* 0x000fea0003800000 */
.L_x_6:
        /* <DEDUP_REMOVED lines=14> */
.L_x_51:


//--------------------- .text._ZN7cutlass13device_kernelIN5flash11enable_sm90INS1_16FlashAttnFwdSm90INS1_25CollectiveMainloopFwdSm90ILi2EN4cute5tupleIJNS5_1CILi1EEES8_S8_EEENS6_IJNS7_ILi128EEENS7_ILi80EEENS7_ILi256EEEEEELi256ENS_10bfloat16_tEfNS_4arch4Sm90ELb1ELb0ELb1ELb1ELb0ELb0ELb0ELb1ELb1ELb1ELb1ELb0EEENS1_21CollectiveEpilogueFwdINS6_IJSA_SC_SB_EEES9_SE_SG_Li256ELb1ELb1ELb1ELb0EEENS1_36VarlenDynamicPersistentTileSchedulerILi128ELi80ELi256ELi128ELb1ELb1ELb1ELb1ELb1ELb1EEEEEEEEEvNT_6ParamsE --------------------------
	.section	.text._ZN7cutlass13device_kernelIN5flash11enable_sm90INS1_16FlashAttnFwdSm90INS1_25CollectiveMainloopFwdSm90ILi2EN4cute5tupleIJNS5_1CILi1EEES8_S8_EEENS6_IJNS7_ILi128EEENS7_ILi80EEENS7_ILi256EEEEEELi256ENS_10bfloat16_tEfNS_4arch4Sm90ELb1ELb0ELb1ELb1ELb0ELb0ELb0ELb1ELb1ELb1ELb1ELb0EEENS1_21CollectiveEpilogueFwdINS6_IJSA_SC_SB_EEES9_SE_SG_Li256ELb1ELb1ELb1ELb0EEENS1_36VarlenDynamicPersistentTileSchedulerILi128ELi80ELi256ELi128ELb1ELb1ELb1ELb1ELb1ELb1EEEEEEEEEvNT_6ParamsE,"ax",@progbits
	.align	128
.text._ZN7cutlass13device_kernelIN5flash11enable_sm90INS1_16FlashAttnFwdSm90INS1_25CollectiveMainloopFwdSm90ILi2EN4cute5tupleIJNS5_1CILi1EEES8_S8_EEENS6_IJNS7_ILi128EEENS7_ILi80EEENS7_ILi256EEEEEELi256ENS_10bfloat16_tEfNS_4arch4Sm90ELb1ELb0ELb1ELb1ELb0ELb0ELb0ELb1ELb1ELb1ELb1ELb0EEENS1_21CollectiveEpilogueFwdINS6_IJSA_SC_SB_EEES9_SE_SG_Li256ELb1ELb1ELb1ELb0EEENS1_36VarlenDynamicPersistentTileSchedulerILi128ELi80ELi256ELi128ELb1ELb1ELb1ELb1ELb1ELb1EEEEEEEEEvNT_6ParamsE:
        .type           _ZN7cutlass13device_kernelIN5flash11enable_sm90INS1_16FlashAttnFwdSm90INS1_25CollectiveMainloopFwdSm90ILi2EN4cute5tupleIJNS5_1CILi1EEES8_S8_EEENS6_IJNS7_ILi128EEENS7_ILi80EEENS7_ILi256EEEEEELi256ENS_10bfloat16_tEfNS_4arch4Sm90ELb1ELb0ELb1ELb1ELb0ELb0ELb0ELb1ELb1ELb1ELb1ELb0EEENS1_21CollectiveEpilogueFwdINS6_IJSA_SC_SB_EEES9_SE_SG_Li256ELb1ELb1ELb1ELb0EEENS1_36VarlenDynamicPersistentTileSchedulerILi128ELi80ELi256ELi128ELb1ELb1ELb1ELb1ELb1ELb1EEEEEEEEEvNT_6ParamsE,@function
        .size           _ZN7cutlass13device_kernelIN5flash11enable_sm90INS1_16FlashAttnFwdSm90INS1_25CollectiveMainloopFwdSm90ILi2EN4cute5tupleIJNS5_1CILi1EEES8_S8_EEENS6_IJNS7_ILi128EEENS7_ILi80EEENS7_ILi256EEEEEELi256ENS_10bfloat16_tEfNS_4arch4Sm90ELb1ELb0ELb1ELb1ELb0ELb0ELb0ELb1ELb1ELb1ELb1ELb0EEENS1_21CollectiveEpilogueFwdINS6_IJSA_SC_SB_EEES9_SE_SG_Li256ELb1ELb1ELb1ELb0EEENS1_36VarlenDynamicPersistentTileSchedulerILi128ELi80ELi256ELi128ELb1ELb1ELb1ELb1ELb1ELb1EEEEEEEEEvNT_6ParamsE,(.L_x_52 - _ZN7cutlass13device_kernelIN5flash11enable_sm90INS1_16FlashAttnFwdSm90INS1_25CollectiveMainloopFwdSm90ILi2EN4cute5tupleIJNS5_1CILi1EEES8_S8_EEENS6_IJNS7_ILi128EEENS7_ILi80EEENS7_ILi256EEEEEELi256ENS_10bfloat16_tEfNS_4arch4Sm90ELb1ELb0ELb1ELb1ELb0ELb0ELb0ELb1ELb1ELb1ELb1ELb0EEENS1_21CollectiveEpilogueFwdINS6_IJSA_SC_SB_EEES9_SE_SG_Li256ELb1ELb1ELb1ELb0EEENS1_36VarlenDynamicPersistentTileSchedulerILi128ELi80ELi256ELi128ELb1ELb1ELb1ELb1ELb1ELb1EEEEEEEEEvNT_6ParamsE)
        .other          _ZN7cutlass13device_kernelIN5flash11enable_sm90INS1_16FlashAttnFwdSm90INS1_25CollectiveMainloopFwdSm90ILi2EN4cute5tupleIJNS5_1CILi1EEES8_S8_EEENS6_IJNS7_ILi128EEENS7_ILi80EEENS7_ILi256EEEEEELi256ENS_10bfloat16_tEfNS_4arch4Sm90ELb1ELb0ELb1ELb1ELb0ELb0ELb0ELb1ELb1ELb1ELb1ELb0EEENS1_21CollectiveEpilogueFwdINS6_IJSA_SC_SB_EEES9_SE_SG_Li256ELb1ELb1ELb1ELb0EEENS1_36VarlenDynamicPersistentTileSchedulerILi128ELi80ELi256ELi128ELb1ELb1ELb1ELb1ELb1ELb1EEEEEEEEEvNT_6ParamsE,@"STO_CUDA_ENTRY STV_DEFAULT"
_ZN7cutlass13device_kernelIN5flash11enable_sm90INS1_16FlashAttnFwdSm90INS1_25CollectiveMainloopFwdSm90ILi2EN4cute5tupleIJNS5_1CILi1EEES8_S8_EEENS6_IJNS7_ILi128EEENS7_ILi80EEENS7_ILi256EEEEEELi256ENS_10bfloat16_tEfNS_4arch4Sm90ELb1ELb0ELb1ELb1ELb0ELb0ELb0ELb1ELb1ELb1ELb1ELb0EEENS1_21CollectiveEpilogueFwdINS6_IJSA_SC_SB_EEES9_SE_SG_Li256ELb1ELb1ELb1ELb0EEENS1_36VarlenDynamicPersistentTileSchedulerILi128ELi80ELi256ELi128ELb1ELb1ELb1ELb1ELb1ELb1EEEEEEEEEvNT_6ParamsE:
[----:B------:R-:W-:Y:S01]  /*0000*/  LDC R1, c[0x0][0x37c] ;  /* 0x0000df00ff017b82 */ /* 0x000fe20000000800 */
[----:B------:R-:W-:Y:S05]  /*0010*/  EXIT ;  /* 0x000000000000794d */ /* 0x000fea0003800000 */
.L_x_7:
        /* <DEDUP_REMOVED lines=14> */
.L_x_52:


//--------------------- .text._ZN7cutlass13device_kernelIN5flash11enable_sm90INS1_16FlashAttnFwdSm90INS1_25CollectiveMainloopFwdSm90ILi2EN4cute5tupleIJNS5_1CILi1EEES8_S8_EEENS6_IJNS7_ILi128EEENS7_ILi80EEENS7_ILi256EEEEEELi256ENS_10bfloat16_tEfNS_4arch4Sm90ELb1ELb0ELb1ELb1ELb0ELb1ELb0ELb1ELb1ELb1ELb1ELb0EEENS1_21CollectiveEpilogueFwdINS6_IJSA_SC_SB_EEES9_SE_SG_Li256ELb1ELb1ELb1ELb0EEENS1_36VarlenDynamicPersistentTileSchedulerILi128ELi80ELi256ELi128ELb1ELb1ELb1ELb1ELb1ELb1EEEEEEEEEvNT_6ParamsE --------------------------
	.section	.text._ZN7cutlass13device_kernelIN5flash11enable_sm90INS1_16FlashAttnFwdSm90INS1_25CollectiveMainloopFwdSm90ILi2EN4cute5tupleIJNS5_1CILi1EEES8_S8_EEENS6_IJNS7_ILi128EEENS7_ILi80EEENS7_ILi256EEEEEELi256ENS_10bfloat16_tEfNS_4arch4Sm90ELb1ELb0ELb1ELb1ELb0ELb1ELb0ELb1ELb1ELb1ELb1ELb0EEENS1_21CollectiveEpilogueFwdINS6_IJSA_SC_SB_EEES9_SE_SG_Li256ELb1ELb1ELb1ELb0EEENS1_36VarlenDynamicPersistentTileSchedulerILi128ELi80ELi256ELi128ELb1ELb1ELb1ELb1ELb1ELb1EEEEEEEEEvNT_6ParamsE,"ax",@progbits
	.align	128
.text._ZN7cutlass13device_kernelIN5flash11enable_sm90INS1_16FlashAttnFwdSm90INS1_25CollectiveMainloopFwdSm90ILi2EN4cute5tupleIJNS5_1CILi1EEES8_S8_EEENS6_IJNS7_ILi128EEENS7_ILi80EEENS7_ILi256EEEEEELi256ENS_10bfloat16_tEfNS_4arch4Sm90ELb1ELb0ELb1ELb1ELb0ELb1ELb0ELb1ELb1ELb1ELb1ELb0EEENS1_21CollectiveEpilogueFwdINS6_IJSA_SC_SB_EEES9_SE_SG_Li256ELb1ELb1ELb1ELb0EEENS1_36VarlenDynamicPersistentTileSchedulerILi128ELi80ELi256ELi128ELb1ELb1ELb1ELb1ELb1ELb1EEEEEEEEEvNT_6ParamsE:
        .type           _ZN7cutlass13device_kernelIN5flash11enable_sm90INS1_16FlashAttnFwdSm90INS1_25CollectiveMainloopFwdSm90ILi2EN4cute5tupleIJNS5_1CILi1EEES8_S8_EEENS6_IJNS7_ILi128EEENS7_ILi80EEENS7_ILi256EEEEEELi256ENS_10bfloat16_tEfNS_4arch4Sm90ELb1ELb0ELb1ELb1ELb0ELb1ELb0ELb1ELb1ELb1ELb1ELb0EEENS1_21CollectiveEpilogueFwdINS6_IJSA_SC_SB_EEES9_SE_SG_Li256ELb1ELb1ELb1ELb0EEENS1_36VarlenDynamicPersistentTileSchedulerILi128ELi80ELi256ELi128ELb1ELb1ELb1ELb1ELb1ELb1EEEEEEEEEvNT_6ParamsE,@function
        .size           _ZN7cutlass13device_kernelIN5flash11enable_sm90INS1_16FlashAttnFwdSm90INS1_25CollectiveMainloopFwdSm90ILi2EN4cute5tupleIJNS5_1CILi1EEES8_S8_EEENS6_IJNS7_ILi128EEENS7_ILi80EEENS7_ILi256EEEEEELi256ENS_10bfloat16_tEfNS_4arch4Sm90ELb1ELb0ELb1ELb1ELb0ELb1ELb0ELb1ELb1ELb1ELb1ELb0EEENS1_21CollectiveEpilogueFwdINS6_IJSA_SC_SB_EEES9_SE_SG_Li256ELb1ELb1ELb1ELb0EEENS1_36VarlenDynamicPersistentTileSchedulerILi128ELi80ELi256ELi128ELb1ELb1ELb1ELb1ELb1ELb1EEEEEEEEEvNT_6ParamsE,(.L_x_53 - _ZN7cutlass13device_kernelIN5flash11enable_sm90INS1_16FlashAttnFwdSm90INS1_25CollectiveMainloopFwdSm90ILi2EN4cute5tupleIJNS5_1CILi1EEES8_S8_EEENS6_IJNS7_ILi128EEENS7_ILi80EEENS7_ILi256EEEEEELi256ENS_10bfloat16_tEfNS_4arch4Sm90ELb1ELb0ELb1ELb1ELb0ELb1ELb0ELb1ELb1ELb1ELb1ELb0EEENS1_21CollectiveEpilogueFwdINS6_IJSA_SC_SB_EEES9_SE_SG_Li256ELb1ELb1ELb1ELb0EEENS1_36VarlenDynamicPersistentTileSchedulerILi128ELi80ELi256ELi128ELb1ELb1ELb1ELb1ELb1ELb1EEEEEEEEEvNT_6ParamsE)
        .other          _ZN7cutlass13device_kernelIN5flash11enable_sm90INS1_16FlashAttnFwdSm90INS1_25CollectiveMainloopFwdSm90ILi2EN4cute5tupleIJNS5_1CILi1EEES8_S8_EEENS6_IJNS7_ILi128EEENS7_ILi80EEENS7_ILi256EEEEEELi256ENS_10bfloat16_tEfNS_4arch4Sm90ELb1ELb0ELb1ELb1ELb0ELb1ELb0ELb1ELb1ELb1ELb1ELb0EEENS1_21CollectiveEpilogueFwdINS6_IJSA_SC_SB_EEES9_SE_SG_Li256ELb1ELb1ELb1ELb0EEENS1_36VarlenDynamicPersistentTileSchedulerILi128ELi80ELi256ELi128ELb1ELb1ELb1ELb1ELb1ELb1EEEEEEEEEvNT_6ParamsE,@"STO_CUDA_ENTRY STV_DEFAULT"
_ZN7cutlass13device_kernelIN5flash11enable_sm90INS1_16FlashAttnFwdSm90INS1_25CollectiveMainloopFwdSm90ILi2EN4cute5tupleIJNS5_1CILi1EEES8_S8_EEENS6_IJNS7_ILi128EEENS7_ILi80EEENS7_ILi256EEEEEELi256ENS_10bfloat16_tEfNS_4arch4Sm90ELb1ELb0ELb1ELb1ELb0ELb1ELb0ELb1ELb1ELb1ELb1ELb0EEENS1_21CollectiveEpilogueFwdINS6_IJSA_SC_SB_EEES9_SE_SG_Li256ELb1ELb1ELb1ELb0EEENS1_36VarlenDynamicPersistentTileSchedulerILi128ELi80ELi256ELi128ELb1ELb1ELb1ELb1ELb1ELb1EEEEEEEEEvNT_6ParamsE:
[----:B------:R-:W-:Y:S01]  /*0000*/  LDC R1, c[0x0][0x37c] ;  /* 0x0000df00ff017b82 */ /* 0x000fe20000000800 */
[----:B------:R-:W-:Y:S05]  /*0010*/  EXIT ;  /* 0x000000000000794d */ /* 0x000fea0003800000 */
.L_x_8:
        /* <DEDUP_REMOVED lines=14> */
.L_x_53:


//--------------------- .text._ZN7cutlass13device_kernelIN5flash11enable_sm90INS1_16FlashAttnFwdSm90INS1_25CollectiveMainloopFwdSm90ILi2EN4cute5tupleIJNS5_1CILi1EEES8_S8_EEENS6_IJNS7_ILi128EEENS7_ILi112EEENS7_ILi192EEEEEELi192ENS_10bfloat16_tEfNS_4arch4Sm90ELb0ELb0ELb1ELb0ELb0ELb0ELb0ELb1ELb1ELb1ELb1ELb0EEENS1_21CollectiveEpilogueFwdINS6_IJSA_SC_SB_EEES9_SE_SG_Li256ELb0ELb1ELb1ELb0EEENS1_19SingleTileSchedulerILb0ELb1ELb1ELi128EEEEEEEEEvNT_6ParamsE --------------------------
	.section	.text._ZN7cutlass13device_kernelIN5flash11enable_sm90INS1_16FlashAttnFwdSm90INS1_25CollectiveMainloopFwdSm90ILi2EN4cute5tupleIJNS5_1CILi1EEES8_S8_EEENS6_IJNS7_ILi128EEENS7_ILi112EEENS7_ILi192EEEEEELi192ENS_10bfloat16_tEfNS_4arch4Sm90ELb0ELb0ELb1ELb0ELb0ELb0ELb0ELb1ELb1ELb1ELb1ELb0EEENS1_21CollectiveEpilogueFwdINS6_IJSA_SC_SB_EEES9_SE_SG_Li256ELb0ELb1ELb1ELb0EEENS1_19SingleTileSchedulerILb0ELb1ELb1ELi128EEEEEEEEEvNT_6ParamsE,"ax",@progbits
	.align	128
.text._ZN7cutlass13device_kernelIN5flash11enable_sm90INS1_16FlashAttnFwdSm90INS1_25CollectiveMainloopFwdSm90ILi2EN4cute5tupleIJNS5_1CILi1EEES8_S8_EEENS6_IJNS7_ILi128EEENS7_ILi112EEENS7_ILi192EEEEEELi192ENS_10bfloat16_tEfNS_4arch4Sm90ELb0ELb0ELb1ELb0ELb0ELb0ELb0ELb1ELb1ELb1ELb1ELb0EEENS1_21CollectiveEpilogueFwdINS6_IJSA_SC_SB_EEES9_SE_SG_Li256ELb0ELb1ELb1ELb0EEENS1_19SingleTileSchedulerILb0ELb1ELb1ELi128EEEEEEEEEvNT_6ParamsE:
        .type           _ZN7cutlass13device_kernelIN5flash11enable_sm90INS1_16FlashAttnFwdSm90INS1_25CollectiveMainloopFwdSm90ILi2EN4cute5tupleIJNS5_1CILi1EEES8_S8_EEENS6_IJNS7_ILi128EEENS7_ILi112EEENS7_ILi192EEEEEELi192ENS_10bfloat16_tEfNS_4arch4Sm90ELb0ELb0ELb1ELb0ELb0ELb0ELb0ELb1ELb1ELb1ELb1ELb0EEENS1_21CollectiveEpilogueFwdINS6_IJSA_SC_SB_EEES9_SE_SG_Li256ELb0ELb1ELb1ELb0EEENS1_19SingleTileSchedulerILb0ELb1ELb1ELi128EEEEEEEEEvNT_6ParamsE,@function
        .size           _ZN7cutlass13device_kernelIN5flash11enable_sm90INS1_16FlashAttnFwdSm90INS1_25CollectiveMainloopFwdSm90ILi2EN4cute5tupleIJNS5_1CILi1EEES8_S8_EEENS6_IJNS7_ILi128EEENS7_ILi112EEENS7_ILi192EEEEEELi192ENS_10bfloat16_tEfNS_4arch4Sm90ELb0ELb0ELb1ELb0ELb0ELb0ELb0ELb1ELb1ELb1ELb1ELb0EEENS1_21CollectiveEpilogueFwdINS6_IJSA_SC_SB_EEES9_SE_SG_Li256ELb0ELb1ELb1ELb0EEENS1_19SingleTileSchedulerILb0ELb1ELb1ELi128EEEEEEEEEvNT_6ParamsE,(.L_x_54 - _ZN7cutlass13device_kernelIN5flash11enable_sm90INS1_16FlashAttnFwdSm90INS1_25CollectiveMainloopFwdSm90ILi2EN4cute5tupleIJNS5_1CILi1EEES8_S8_EEENS6_IJNS7_ILi128EEENS7_ILi112EEENS7_ILi192EEEEEELi192ENS_10bfloat16_tEfNS_4arch4Sm90ELb0ELb0ELb1ELb0ELb0ELb0ELb0ELb1ELb1ELb1ELb1ELb0EEENS1_21CollectiveEpilogueFwdINS6_IJSA_SC_SB_EEES9_SE_SG_Li256ELb0ELb1ELb1ELb0EEENS1_19SingleTileSchedulerILb0ELb1ELb1ELi128EEEEEEEEEvNT_6ParamsE)
        .other          _ZN7cutlass13device_kernelIN5flash11enable_sm90INS1_16FlashAttnFwdSm90INS1_25CollectiveMainloopFwdSm90ILi2EN4cute5tupleIJNS5_1CILi1EEES8_S8_EEENS6_IJNS7_ILi128EEENS7_ILi112EEENS7_ILi192EEEEEELi192ENS_10bfloat16_tEfNS_4arch4Sm90ELb0ELb0ELb1ELb0ELb0ELb0ELb0ELb1ELb1ELb1ELb1ELb0EEENS1_21CollectiveEpilogueFwdINS6_IJSA_SC_SB_EEES9_SE_SG_Li256ELb0ELb1ELb1ELb0EEENS1_19SingleTileSchedulerILb0ELb1ELb1ELi128EEEEEEEEEvNT_6ParamsE,@"STO_CUDA_ENTRY STV_DEFAULT"
_ZN7cutlass13device_kernelIN5flash11enable_sm90INS1_16FlashAttnFwdSm90INS1_25CollectiveMainloopFwdSm90ILi2EN4cute5tupleIJNS5_1CILi1EEES8_S8_EEENS6_IJNS7_ILi128EEENS7_ILi112EEENS7_ILi192EEEEEELi192ENS_10bfloat16_tEfNS_4arch4Sm90ELb0ELb0ELb1ELb0ELb0ELb0ELb0ELb1ELb1ELb1ELb1ELb0EEENS1_21CollectiveEpilogueFwdINS6_IJSA_SC_SB_EEES9_SE_SG_Li256ELb0ELb1ELb1ELb0EEENS1_19SingleTileSchedulerILb0ELb1ELb1ELi128EEEEEEEEEvNT_6ParamsE:
[----:B------:R-:W-:Y:S01]  /*0000*/  LDC R1, c[0x0][0x37c] ;  /* 0x0000df00ff017b82 */ /* 0x000fe20000000800 */
[----:B------:R-:W-:Y:S05]  /*0010*/  EXIT ;  /* 0x000000000000794d */ /* 0x000fea0003800000 */
.L_x_9:
        /* <DEDUP_REMOVED lines=14> */
.L_x_54:


//--------------------- .text._ZN7cutlass13device_kernelIN5flash11enable_sm90INS1_16FlashAttnFwdSm90INS1_25CollectiveMainloopFwdSm90ILi2EN4cute5tupleIJNS5_1CILi1EEES8_S8_EEENS6_IJNS7_ILi128EEENS7_ILi112EEENS7_ILi192EEEEEELi192ENS_10bfloat16_tEfNS_4arch4Sm90ELb0ELb0ELb1ELb1ELb0ELb0ELb0ELb1ELb1ELb1ELb1ELb0EEENS1_21CollectiveEpilogueFwdINS6_IJSA_SC_SB_EEES9_SE_SG_Li256ELb1ELb1ELb1ELb0EEENS1_36VarlenDynamicPersistentTileSchedulerILi128ELi112ELi256ELi128ELb1ELb1ELb1ELb0ELb1ELb1EEEEEEEEEvNT_6ParamsE --------------------------
	.section	.text._ZN7cutlass13device_kernelIN5flash11enable_sm90INS1_16FlashAttnFwdSm90INS1_25CollectiveMainloopFwdSm90ILi2EN4cute5tupleIJNS5_1CILi1EEES8_S8_EEENS6_IJNS7_ILi128EEENS7_ILi112EEENS7_ILi192EEEEEELi192ENS_10bfloat16_tEfNS_4arch4Sm90ELb0ELb0ELb1ELb1ELb0ELb0ELb0ELb1ELb1ELb1ELb1ELb0EEENS1_21CollectiveEpilogueFwdINS6_IJSA_SC_SB_EEES9_SE_SG_Li256ELb1ELb1ELb1ELb0EEENS1_36VarlenDynamicPersistentTileSchedulerILi128ELi112ELi256ELi128ELb1ELb1ELb1ELb0ELb1ELb1EEEEEEEEEvNT_6ParamsE,"ax",@progbits
	.align	128
.text._ZN7cutlass13device_kernelIN5flash11enable_sm90INS1_16FlashAttnFwdSm90INS1_25CollectiveMainloopFwdSm90ILi2EN4cute5tupleIJNS5_1CILi1EEES8_S8_EEENS6_IJNS7_ILi128EEENS7_ILi112EEENS7_ILi192EEEEEELi192ENS_10bfloat16_tEfNS_4arch4Sm90ELb0ELb0ELb1ELb1ELb0ELb0ELb0ELb1ELb1ELb1ELb1ELb0EEENS1_21CollectiveEpilogueFwdINS6_IJSA_SC_SB_EEES9_SE_SG_Li256ELb1ELb1ELb1ELb0EEENS1_36VarlenDynamicPersistentTileSchedulerILi128ELi112ELi256ELi128ELb1ELb1ELb1ELb0ELb1ELb1EEEEEEEEEvNT_6ParamsE:
        .type           _ZN7cutlass13device_kernelIN5flash11enable_sm90INS1_16FlashAttnFwdSm90INS1_25CollectiveMainloopFwdSm90ILi2EN4cute5tupleIJNS5_1CILi1EEES8_S8_EEENS6_IJNS7_ILi128EEENS7_ILi112EEENS7_ILi192EEEEEELi192ENS_10bfloat16_tEfNS_4arch4Sm90ELb0ELb0ELb1ELb1ELb0ELb0ELb0ELb1ELb1ELb1ELb1ELb0EEENS1_21CollectiveEpilogueFwdINS6_IJSA_SC_SB_EEES9_SE_SG_Li256ELb1ELb1ELb1ELb0EEENS1_36VarlenDynamicPersistentTileSchedulerILi128ELi112ELi256ELi128ELb1ELb1ELb1ELb0ELb1ELb1EEEEEEEEEvNT_6ParamsE,@function
        .size           _ZN7cutlass13device_kernelIN5flash11enable_sm90INS1_16FlashAttnFwdSm90INS1_25CollectiveMainloopFwdSm90ILi2EN4cute5tupleIJNS5_1CILi1EEES8_S8_EEENS6_IJNS7_ILi128EEENS7_ILi112EEENS7_ILi192EEEEEELi192ENS_10bfloat16_tEfNS_4arch4Sm90ELb0ELb0ELb1ELb1ELb0ELb0ELb0ELb1ELb1ELb1ELb1ELb0EEENS1_21CollectiveEpilogueFwdINS6_IJSA_SC_SB_EEES9_SE_SG_Li256ELb1ELb1ELb1ELb0EEENS1_36VarlenDynamicPersistentTileSchedulerILi128ELi112ELi256ELi128ELb1ELb1ELb1ELb0ELb1ELb1EEEEEEEEEvNT_6ParamsE,(.L_x_55 - _ZN7cutlass13device_kernelIN5flash11enable_sm90INS1_16FlashAttnFwdSm90INS1_25CollectiveMainloopFwdSm90ILi2EN4cute5tupleIJNS5_1CILi1EEES8_S8_EEENS6_IJNS7_ILi128EEENS7_ILi112EEENS7_ILi192EEEEEELi192ENS_10bfloat16_tEfNS_4arch4Sm90ELb0ELb0ELb1ELb1ELb0ELb0ELb0ELb1ELb1ELb1ELb1ELb0EEENS1_21CollectiveEpilogueFwdINS6_IJSA_SC_SB_EEES9_SE_SG_Li256ELb1ELb1ELb1ELb0EEENS1_36VarlenDynamicPersistentTileSchedulerILi128ELi112ELi256ELi128ELb1ELb1ELb1ELb0ELb1ELb1EEEEEEEEEvNT_6ParamsE)
        .other          _ZN7cutlass13device_kernelIN5flash11enable_sm90INS1_16FlashAttnFwdSm90INS1_25CollectiveMainloopFwdSm90ILi2EN4cute5tupleIJNS5_1CILi1EEES8_S8_EEENS6_IJNS7_ILi128EEENS7_ILi112EEENS7_ILi192EEEEEELi192ENS_10bfloat16_tEfNS_4arch4Sm90ELb0ELb0ELb1ELb1ELb0ELb0ELb0ELb1ELb1ELb1ELb1ELb0EEENS1_21CollectiveEpilogueFwdINS6_IJSA_SC_SB_EEES9_SE_SG_Li256ELb1ELb1ELb1ELb0EEENS1_36VarlenDynamicPersistentTileSchedulerILi128ELi112ELi256ELi128ELb1ELb1ELb1ELb0ELb1ELb1EEEEEEEEEvNT_6ParamsE,@"STO_CUDA_ENTRY STV_DEFAULT"
_ZN7cutlass13device_kernelIN5flash11enable_sm90INS1_16FlashAttnFwdSm90INS1_25CollectiveMainloopFwdSm90ILi2EN4cute5tupleIJNS5_1CILi1EEES8_S8_EEENS6_IJNS7_ILi128EEENS7_ILi112EEENS7_ILi192EEEEEELi192ENS_10bfloat16_tEfNS_4arch4Sm90ELb0ELb0ELb1ELb1ELb0ELb0ELb0ELb1ELb1ELb1ELb1ELb0EEENS1_21CollectiveEpilogueFwdINS6_IJSA_SC_SB_EEES9_SE_SG_Li256ELb1ELb1ELb1ELb0EEENS1_36VarlenDynamicPersistentTileSchedulerILi128ELi112ELi256ELi128ELb1ELb1ELb1ELb0ELb1ELb1EEEEEEEEEvNT_6ParamsE:
[----:B------:R-:W-:Y:S01]  /*0000*/  LDC R1, c[0x0][0x37c] ;  /* 0x0000df00ff017b82 */ /* 0x000fe20000000800 */
[----:B------:R-:W-:Y:S05]  /*0010*/  EXIT ;  /* 0x000000000000794d */ /* 0x000fea0003800000 */
.L_x_10:
        /* <DEDUP_REMOVED lines=14> */
.L_x_55:


//--------------------- .text._ZN7cutlass13device_kernelIN5flash11enable_sm90INS1_16FlashAttnFwdSm90INS1_25CollectiveMainloopFwdSm90ILi2EN4cute5tupleIJNS5_1CILi1EEES8_S8_EEENS6_IJNS7_ILi128EEENS7_ILi112EEENS7_ILi192EEEEEELi192ENS_10bfloat16_tEfNS_4arch4Sm90ELb0ELb0ELb1ELb1ELb0ELb1ELb0ELb1ELb1ELb1ELb1ELb0EEENS1_21CollectiveEpilogueFwdINS6_IJSA_SC_SB_EEES9_SE_SG_Li256ELb1ELb1ELb1ELb0EEENS1_36VarlenDynamicPersistentTileSchedulerILi128ELi112ELi256ELi128ELb1ELb1ELb1ELb0ELb1ELb1EEEEEEEEEvNT_6ParamsE --------------------------
	.section	.text._ZN7cutlass13device_kernelIN5flash11enable_sm90INS1_16FlashAttnFwdSm90INS1_25CollectiveMainloopFwdSm90ILi2EN4cute5tupleIJNS5_1CILi1EEES8_S8_EEENS6_IJNS7_ILi128EEENS7_ILi112EEENS7_ILi192EEEEEELi192ENS_10bfloat16_tEfNS_4arch4Sm90ELb0ELb0ELb1ELb1ELb0ELb1ELb0ELb1ELb1ELb1ELb1ELb0EEENS1_21CollectiveEpilogueFwdINS6_IJSA_SC_SB_EEES9_SE_SG_Li256ELb1ELb1ELb1ELb0EEENS1_36VarlenDynamicPersistentTileSchedulerILi128ELi112ELi256ELi128ELb1ELb1ELb1ELb0ELb1ELb1EEEEEEEEEvNT_6ParamsE,"ax",@progbits
	.align	128
.text._ZN7cutlass13device_kernelIN5flash11enable_sm90INS1_16FlashAttnFwdSm90INS1_25CollectiveMainloopFwdSm90ILi2EN4cute5tupleIJNS5_1CILi1EEES8_S8_EEENS6_IJNS7_ILi128EEENS7_ILi112EEENS7_ILi192EEEEEELi192ENS_10bfloat16_tEfNS_4arch4Sm90ELb0ELb0ELb1ELb1ELb0ELb1ELb0ELb1ELb1ELb1ELb1ELb0EEENS1_21CollectiveEpilogueFwdINS6_IJSA_SC_SB_EEES9_SE_SG_Li256ELb1ELb1ELb1ELb0EEENS1_36VarlenDynamicPersistentTileSchedulerILi128ELi112ELi256ELi128ELb1ELb1ELb1ELb0ELb1ELb1EEEEEEEEEvNT_6ParamsE:
        .type           _ZN7cutlass13device_kernelIN5flash11enable_sm90INS1_16FlashAttnFwdSm90INS1_25CollectiveMainloopFwdSm90ILi2EN4cute5tupleIJNS5_1CILi1EEES8_S8_EEENS6_IJNS7_ILi128EEENS7_ILi112EEENS7_ILi192EEEEEELi192ENS_10bfloat16_tEfNS_4arch4Sm90ELb0ELb0ELb1ELb1ELb0ELb1ELb0ELb1ELb1ELb1ELb1ELb0EEENS1_21CollectiveEpilogueFwdINS6_IJSA_SC_SB_EEES9_SE_SG_Li256ELb1ELb1ELb1ELb0EEENS1_36VarlenDynamicPersistentTileSchedulerILi128ELi112ELi256ELi128ELb1ELb1ELb1ELb0ELb1ELb1EEEEEEEEEvNT_6ParamsE,@function
        .size           _ZN7cutlass13device_kernelIN5flash11enable_sm90INS1_16FlashAttnFwdSm90INS1_25CollectiveMainloopFwdSm90ILi2EN4cute5tupleIJNS5_1CILi1EEES8_S8_EEENS6_IJNS7_ILi128EEENS7_ILi112EEENS7_ILi192EEEEEELi192ENS_10bfloat16_tEfNS_4arch4Sm90ELb0ELb0ELb1ELb1ELb0ELb1ELb0ELb1ELb1ELb1ELb1ELb0EEENS1_21CollectiveEpilogueFwdINS6_IJSA_SC_SB_EEES9_SE_SG_Li256ELb1ELb1ELb1ELb0EEENS1_36VarlenDynamicPersistentTileSchedulerILi128ELi112ELi256ELi128ELb1ELb1ELb1ELb0ELb1ELb1EEEEEEEEEvNT_6ParamsE,(.L_x_56 - _ZN7cutlass13device_kernelIN5flash11enable_sm90INS1_16FlashAttnFwdSm90INS1_25CollectiveMainloopFwdSm90ILi2EN4cute5tupleIJNS5_1CILi1EEES8_S8_EEENS6_IJNS7_ILi128EEENS7_ILi112EEENS7_ILi192EEEEEELi192ENS_10bfloat16_tEfNS_4arch4Sm90ELb0ELb0ELb1ELb1ELb0ELb1ELb0ELb1ELb1ELb1ELb1ELb0EEENS1_21CollectiveEpilogueFwdINS6_IJSA_SC_SB_EEES9_SE_SG_Li256ELb1ELb1ELb1ELb0EEENS1_36VarlenDynamicPersistentTileSchedulerILi128ELi112ELi256ELi128ELb1ELb1ELb1ELb0ELb1ELb1EEEEEEEEEvNT_6ParamsE)
        .other          _ZN7cutlass13device_kernelIN5flash11enable_sm90INS1_16FlashAttnFwdSm90INS1_25CollectiveMainloopFwdSm90ILi2EN4cute5tupleIJNS5_1CILi1EEES8_S8_EEENS6_IJNS7_ILi128EEENS7_ILi112EEENS7_ILi192EEEEEELi192ENS_10bfloat16_tEfNS_4arch4Sm90ELb0ELb0ELb1ELb1ELb0ELb1ELb0ELb1ELb1ELb1ELb1ELb0EEENS1_21CollectiveEpilogueFwdINS6_IJSA_SC_SB_EEES9_SE_SG_Li256ELb1ELb1ELb1ELb0EEENS1_36VarlenDynamicPersistentTileSchedulerILi128ELi112ELi256ELi128ELb1ELb1ELb1ELb0ELb1ELb1EEEEEEEEEvNT_6ParamsE,@"STO_CUDA_ENTRY STV_DEFAULT"
_ZN7cutlass13device_kernelIN5flash11enable_sm90INS1_16FlashAttnFwdSm90INS1_25CollectiveMainloopFwdSm90ILi2EN4cute5tupleIJNS5_1CILi1EEES8_S8_EEENS6_IJNS7_ILi128EEENS7_ILi112EEENS7_ILi192EEEEEELi192ENS_10bfloat16_tEfNS_4arch4Sm90ELb0ELb0ELb1ELb1ELb0ELb1ELb0ELb1ELb1ELb1ELb1ELb0EEENS1_21CollectiveEpilogueFwdINS6_IJSA_SC_SB_EEES9_SE_SG_Li256ELb1ELb1ELb1ELb0EEENS1_36VarlenDynamicPersistentTileSchedulerILi128ELi112ELi256ELi128ELb1ELb1ELb1ELb0ELb1ELb1EEEEEEEEEvNT_6ParamsE:
[----:B------:R-:W-:Y:S01]  /*0000*/  LDC R1, c[0x0][0x37c] ;  /* 0x0000df00ff017b82 */ /* 0x000fe20000000800 */
[----:B------:R-:W-:Y:S05]  /*0010*/  EXIT ;  /* 0x000000000000794d */ /* 0x000fea0003800000 */
.L_x_11:
        /* <DEDUP_REMOVED lines=14> */
.L_x_56:


//--------------------- .text._ZN7cutlass13device_kernelIN5flash11enable_sm90INS1_16FlashAttnFwdSm90INS1_25CollectiveMainloopFwdSm90ILi2EN4cute5tupleIJNS5_1CILi1EEES8_S8_EEENS6_IJNS7_ILi128EEENS7_ILi96EEENS7_ILi192EEEEEELi192ENS_10bfloat16_tEfNS_4arch4Sm90ELb0ELb1ELb1ELb0ELb0ELb0ELb0ELb1ELb1ELb1ELb1ELb0EEENS1_21CollectiveEpilogueFwdINS6_IJSA_SC_SB_EEES9_SE_SG_Li256ELb0ELb1ELb1ELb0EEENS1_19SingleTileSchedulerILb0ELb1ELb1ELi128EEEEEEEEEvNT_6ParamsE --------------------------
	.section	.text._ZN7cutlass13device_kernelIN5flash11enable_sm90INS1_16FlashAttnFwdSm90INS1_25CollectiveMainloopFwdSm90ILi2EN4cute5tupleIJNS5_1CILi1EEES8_S8_EEENS6_IJNS7_ILi128EEENS7_ILi96EEENS7_ILi192EEEEEELi192ENS_10bfloat16_tEfNS_4arch4Sm90ELb0ELb1ELb1ELb0ELb0ELb0ELb0ELb1ELb1ELb1ELb1ELb0EEENS1_21CollectiveEpilogueFwdINS6_IJSA_SC_SB_EEES9_SE_SG_Li256ELb0ELb1ELb1ELb0EEENS1_19SingleTileSchedulerILb0ELb1ELb1ELi128EEEEEEEEEvNT_6ParamsE,"ax",@progbits
	.align	128
.text._ZN7cutlass13device_kernelIN5flash11enable_sm90INS1_16FlashAttnFwdSm90INS1_25CollectiveMainloopFwdSm90ILi2EN4cute5tupleIJNS5_1CILi1EEES8_S8_EEENS6_IJNS7_ILi128EEENS7_ILi96EEENS7_ILi192EEEEEELi192ENS_10bfloat16_tEfNS_4arch4Sm90ELb0ELb1ELb1ELb0ELb0ELb0ELb0ELb1ELb1ELb1ELb1ELb0EEENS1_21CollectiveEpilogueFwdINS6_IJSA_SC_SB_EEES9_SE_SG_Li256ELb0ELb1ELb1ELb0EEENS1_19SingleTileSchedulerILb0ELb1ELb1ELi128EEEEEEEEEvNT_6ParamsE:
        .type           _ZN7cutlass13device_kernelIN5flash11enable_sm90INS1_16FlashAttnFwdSm90INS1_25CollectiveMainloopFwdSm90ILi2EN4cute5tupleIJNS5_1CILi1EEES8_S8_EEENS6_IJNS7_ILi128EEENS7_ILi96EEENS7_ILi192EEEEEELi192ENS_10bfloat16_tEfNS_4arch4Sm90ELb0ELb1ELb1ELb0ELb0ELb0ELb0ELb1ELb1ELb1ELb1ELb0EEENS1_21CollectiveEpilogueFwdINS6_IJSA_SC_SB_EEES9_SE_SG_Li256ELb0ELb1ELb1ELb0EEENS1_19SingleTileSchedulerILb0ELb1ELb1ELi128EEEEEEEEEvNT_6ParamsE,@function
        .size           _ZN7cutlass13device_kernelIN5flash11enable_sm90INS1_16FlashAttnFwdSm90INS1_25CollectiveMainloopFwdSm90ILi2EN4cute5tupleIJNS5_1CILi1EEES8_S8_EEENS6_IJNS7_ILi128EEENS7_ILi96EEENS7_ILi192EEEEEELi192ENS_10bfloat16_tEfNS_4arch4Sm90ELb0ELb1ELb1ELb0ELb0ELb0ELb0ELb1ELb1ELb1ELb1ELb0EEENS1_21CollectiveEpilogueFwdINS6_IJSA_SC_SB_EEES9_SE_SG_Li256ELb0ELb1ELb1ELb0EEENS1_19SingleTileSchedulerILb0ELb1ELb1ELi128EEEEEEEEEvNT_6ParamsE,(.L_x_57 - _ZN7cutlass13device_kernelIN5flash11enable_sm90INS1_16FlashAttnFwdSm90INS1_25CollectiveMainloopFwdSm90ILi2EN4cute5tupleIJNS5_1CILi1EEES8_S8_EEENS6_IJNS7_ILi128EEENS7_ILi96EEENS7_ILi192EEEEEELi192ENS_10bfloat16_tEfNS_4arch4Sm90ELb0ELb1ELb1ELb0ELb0ELb0ELb0ELb1ELb1ELb1ELb1ELb0EEENS1_21CollectiveEpilogueFwdINS6_IJSA_SC_SB_EEES9_SE_SG_Li256ELb0ELb1ELb1ELb0EEENS1_19SingleTileSchedulerILb0ELb1ELb1ELi128EEEEEEEEEvNT_6ParamsE)
        .other          _ZN7cutlass13device_kernelIN5flash11enable_sm90INS1_16FlashAttnFwdSm90INS1_25CollectiveMainloopFwdSm90ILi2EN4cute5tupleIJNS5_1CILi1EEES8_S8_EEENS6_IJNS7_ILi128EEENS7_ILi96EEENS7_ILi192EEEEEELi192ENS_10bfloat16_tEfNS_4arch4Sm90ELb0ELb1ELb1ELb0ELb0ELb0ELb0ELb1ELb1ELb1ELb1ELb0EEENS1_21CollectiveEpilogueFwdINS6_IJSA_SC_SB_EEES9_SE_SG_Li256ELb0ELb1ELb1ELb0EEENS1_19SingleTileSchedulerILb0ELb1ELb1ELi128EEEEEEEEEvNT_6ParamsE,@"STO_CUDA_ENTRY STV_DEFAULT"
_ZN7cutlass13device_kernelIN5flash11enable_sm90INS1_16FlashAttnFwdSm90INS1_25CollectiveMainloopFwdSm90ILi2EN4cute5tupleIJNS5_1CILi1EEES8_S8_EEENS6_IJNS7_ILi128EEENS7_ILi96EEENS7_ILi192EEEEEELi192ENS_10bfloat16_tEfNS_4arch4Sm90ELb0ELb1ELb1ELb0ELb0ELb0ELb0ELb1ELb1ELb1ELb1ELb0EEENS1_21CollectiveEpilogueFwdINS6_IJSA_SC_SB_EEES9_SE_SG_Li256ELb0ELb1ELb1ELb0EEENS1_19SingleTileSchedulerILb0ELb1ELb1ELi128EEEEEEEEEvNT_6ParamsE:
[----:B------:R-:W-:Y:S01]  /*0000*/  LDC R1, c[0x0][0x37c] ;  /* 0x0000df00ff017b82 */ /* 0x000fe20000000800 */
[----:B------:R-:W-:Y:S05]  /*0010*/  EXIT ;  /* 0x000000000000794d */ /* 0x000fea0003800000 */
.L_x_12:
        /* <DEDUP_REMOVED lines=14> */
.L_x_57:


//--------------------- .text._ZN7cutlass13device_kernelIN5flash11enable_sm90INS1_16FlashAttnFwdSm90INS1_25CollectiveMainloopFwdSm90ILi2EN4cute5tupleIJNS5_1CILi1EEES8_S8_EEENS6_IJNS7_ILi128EEENS7_ILi96EEENS7_ILi192EEEEEELi192ENS_10bfloat16_tEfNS_4arch4Sm90ELb0ELb1ELb1ELb1ELb0ELb0ELb0ELb1ELb1ELb1ELb1ELb0EEENS1_21CollectiveEpilogueFwdINS6_IJSA_SC_SB_EEES9_SE_SG_Li256ELb1ELb1ELb1ELb0EEENS1_36VarlenDynamicPersistentTileSchedulerILi128ELi96ELi256ELi128ELb1ELb1ELb1ELb1ELb0ELb1EEEEEEEEEvNT_6ParamsE --------------------------
	.section	.text._ZN7cutlass13device_kernelIN5flash11enable_sm90INS1_16FlashAttnFwdSm90INS1_25CollectiveMainloopFwdSm90ILi2EN4cute5tupleIJNS5_1CILi1EEES8_S8_EEENS6_IJNS7_ILi128EEENS7_ILi96EEENS7_ILi192EEEEEELi192ENS_10bfloat16_tEfNS_4arch4Sm90ELb0ELb1ELb1ELb1ELb0ELb0ELb0ELb1ELb1ELb1ELb1ELb0EEENS1_21CollectiveEpilogueFwdINS6_IJSA_SC_SB_EEES9_SE_SG_Li256ELb1ELb1ELb1ELb0EEENS1_36VarlenDynamicPersistentTileSchedulerILi128ELi96ELi256ELi128ELb1ELb1ELb1ELb1ELb0ELb1EEEEEEEEEvNT_6ParamsE,"ax",@progbits
	.align	128
.text._ZN7cutlass13device_kernelIN5flash11enable_sm90INS1_16FlashAttnFwdSm90INS1_25CollectiveMainloopFwdSm90ILi2EN4cute5tupleIJNS5_1CILi1EEES8_S8_EEENS6_IJNS7_ILi128EEENS7_ILi96EEENS7_ILi192EEEEEELi192ENS_10bfloat16_tEfNS_4arch4Sm90ELb0ELb1ELb1ELb1ELb0ELb0ELb0ELb1ELb1ELb1ELb1ELb0EEENS1_21CollectiveEpilogueFwdINS6_IJSA_SC_SB_EEES9_SE_SG_Li256ELb1ELb1ELb1ELb0EEENS1_36VarlenDynamicPersistentTileSchedulerILi128ELi96ELi256ELi128ELb1ELb1ELb1ELb1ELb0ELb1EEEEEEEEEvNT_6ParamsE:
        .type           _ZN7cutlass13device_kernelIN5flash11enable_sm90INS1_16FlashAttnFwdSm90INS1_25CollectiveMainloopFwdSm90ILi2EN4cute5tupleIJNS5_1CILi1EEES8_S8_EEENS6_IJNS7_ILi128EEENS7_ILi96EEENS7_ILi192EEEEEELi192ENS_10bfloat16_tEfNS_4arch4Sm90ELb0ELb1ELb1ELb1ELb0ELb0ELb0ELb1ELb1ELb1ELb1ELb0EEENS1_21CollectiveEpilogueFwdINS6_IJSA_SC_SB_EEES9_SE_SG_Li256ELb1ELb1ELb1ELb0EEENS1_36VarlenDynamicPersistentTileSchedulerILi128ELi96ELi256ELi128ELb1ELb1ELb1ELb1ELb0ELb1EEEEEEEEEvNT_6ParamsE,@function
        .size           _ZN7cutlass13device_kernelIN5flash11enable_sm90INS1_16FlashAttnFwdSm90INS1_25CollectiveMainloopFwdSm90ILi2EN4cute5tupleIJNS5_1CILi1EEES8_S8_EEENS6_IJNS7_ILi128EEENS7_ILi96EEENS7_ILi192EEEEEELi192ENS_10bfloat16_tEfNS_4arch4Sm90ELb0ELb1ELb1ELb1ELb0ELb0ELb0ELb1ELb1ELb1ELb1ELb0EEENS1_21CollectiveEpilogueFwdINS6_IJSA_SC_SB_EEES9_SE_SG_Li256ELb1ELb1ELb1ELb0EEENS1_36VarlenDynamicPersistentTileSchedulerILi128ELi96ELi256ELi128ELb1ELb1ELb1ELb1ELb0ELb1EEEEEEEEEvNT_6ParamsE,(.L_x_58 - _ZN7cutlass13device_kernelIN5flash11enable_sm90INS1_16FlashAttnFwdSm90INS1_25CollectiveMainloopFwdSm90ILi2EN4cute5tupleIJNS5_1CILi1EEES8_S8_EEENS6_IJNS7_ILi128EEENS7_ILi96EEENS7_ILi192EEEEEELi192ENS_10bfloat16_tEfNS_4arch4Sm90ELb0ELb1ELb1ELb1ELb0ELb0ELb0ELb1ELb1ELb1ELb1ELb0EEENS1_21CollectiveEpilogueFwdINS6_IJSA_SC_SB_EEES9_SE_SG_Li256ELb1ELb1ELb1ELb0EEENS1_36VarlenDynamicPersistentTileSchedulerILi128ELi96ELi256ELi128ELb1ELb1ELb1ELb1ELb0ELb1EEEEEEEEEvNT_6ParamsE)
        .other          _ZN7cutlass13device_kernelIN5flash11enable_sm90INS1_16FlashAttnFwdSm90INS1_25CollectiveMainloopFwdSm90ILi2EN4cute5tupleIJNS5_1CILi1EEES8_S8_EEENS6_IJNS7_ILi128EEENS7_ILi96EEENS7_ILi192EEEEEELi192ENS_10bfloat16_tEfNS_4arch4Sm90ELb0ELb1ELb1ELb1ELb0ELb0ELb0ELb1ELb1ELb1ELb1ELb0EEENS1_21CollectiveEpilogueFwdINS6_IJSA_SC_SB_EEES9_SE_SG_Li256ELb1ELb1ELb1ELb0EEENS1_36VarlenDynamicPersistentTileSchedulerILi128ELi96ELi256ELi128ELb1ELb1ELb1ELb1ELb0ELb1EEEEEEEEEvNT_6ParamsE,@"STO_CUDA_ENTRY STV_DEFAULT"
_ZN7cutlass13device_kernelIN5flash11enable_sm90INS1_16FlashAttnFwdSm90INS1_25CollectiveMainloopFwdSm90ILi2EN4cute5tupleIJNS5_1CILi1EEES8_S8_EEENS6_IJNS7_ILi128EEENS7_ILi96EEENS7_ILi192EEEEEELi192ENS_10bfloat16_tEfNS_4arch4Sm90ELb0ELb1ELb1ELb1ELb0ELb0ELb0ELb1ELb1ELb1ELb1ELb0EEENS1_21CollectiveEpilogueFwdINS6_IJSA_SC_SB_EEES9_SE_SG_Li256ELb1ELb1ELb1ELb0EEENS1_36VarlenDynamicPersistentTileSchedulerILi128ELi96ELi256ELi128ELb1ELb1ELb1ELb1ELb0ELb1EEEEEEEEEvNT_6ParamsE:
[----:B------:R-:W-:Y:S01]  /*0000*/  LDC R1, c[0x0][0x37c] ;  /* 0x0000df00ff017b82 */ /* 0x000fe20000000800 */
[----:B------:R-:W-:Y:S05]  /*0010*/  EXIT ;  /* 0x000000000000794d */ /* 0x000fea0003800000 */
.L_x_13:
        /* <DEDUP_REMOVED lines=14> */
.L_x_58:


//--------------------- .text._ZN7cutlass13device_kernelIN5flash11enable_sm90INS1_16FlashAttnFwdSm90INS1_25CollectiveMainloopFwdSm90ILi2EN4cute5tupleIJNS5_1CILi1EEES8_S8_EEENS6_IJNS7_ILi128EEENS7_ILi96EEENS7_ILi192EEEEEELi192ENS_10bfloat16_tEfNS_4arch4Sm90ELb0ELb1ELb1ELb1ELb0ELb1ELb0ELb1ELb1ELb1ELb1ELb0EEENS1_21CollectiveEpilogueFwdINS6_IJSA_SC_SB_EEES9_SE_SG_Li256ELb1ELb1ELb1ELb0EEENS1_36VarlenDynamicPersistentTileSchedulerILi128ELi96ELi256ELi128ELb1ELb1ELb1ELb1ELb0ELb1EEEEEEEEEvNT_6ParamsE --------------------------
	.section	.text._ZN7cutlass13device_kernelIN5flash11enable_sm90INS1_16FlashAttnFwdSm90INS1_25CollectiveMainloopFwdSm90ILi2EN4cute5tupleIJNS5_1CILi1EEES8_S8_EEENS6_IJNS7_ILi128EEENS7_ILi96EEENS7_ILi192EEEEEELi192ENS_10bfloat16_tEfNS_4arch4Sm90ELb0ELb1ELb1ELb1ELb0ELb1ELb0ELb1ELb1ELb1ELb1ELb0EEENS1_21CollectiveEpilogueFwdINS6_IJSA_SC_SB_EEES9_SE_SG_Li256ELb1ELb1ELb1ELb0EEENS1_36VarlenDynamicPersistentTileSchedulerILi128ELi96ELi256ELi128ELb1ELb1ELb1ELb1ELb0ELb1EEEEEEEEEvNT_6ParamsE,"ax",@progbits
	.align	128
.text._ZN7cutlass13device_kernelIN5flash11enable_sm90INS1_16FlashAttnFwdSm90INS1_25CollectiveMainloopFwdSm90ILi2EN4cute5tupleIJNS5_1CILi1EEES8_S8_EEENS6_IJNS7_ILi128EEENS7_ILi96EEENS7_ILi192EEEEEELi192ENS_10bfloat16_tEfNS_4arch4Sm90ELb0ELb1ELb1ELb1ELb0ELb1ELb0ELb1ELb1ELb1ELb1ELb0EEENS1_21CollectiveEpilogueFwdINS6_IJSA_SC_SB_EEES9_SE_SG_Li256ELb1ELb1ELb1ELb0EEENS1_36VarlenDynamicPersistentTileSchedulerILi128ELi96ELi256ELi128ELb1ELb1ELb1ELb1ELb0ELb1EEEEEEEEEvNT_6ParamsE:
        .type           _ZN7cutlass13device_kernelIN5flash11enable_sm90INS1_16FlashAttnFwdSm90INS1_25CollectiveMainloopFwdSm90ILi2EN4cute5tupleIJNS5_1CILi1EEES8_S8_EEENS6_IJNS7_ILi128EEENS7_ILi96EEENS7_ILi192EEEEEELi192ENS_10bfloat16_tEfNS_4arch4Sm90ELb0ELb1ELb1ELb1ELb0ELb1ELb0ELb1ELb1ELb1ELb1ELb0EEENS1_21CollectiveEpilogueFwdINS6_IJSA_SC_SB_EEES9_SE_SG_Li256ELb1ELb1ELb1ELb0EEENS1_36VarlenDynamicPersistentTileSchedulerILi128ELi96ELi256ELi128ELb1ELb1ELb1ELb1ELb0ELb1EEEEEEEEEvNT_6ParamsE,@function
        .size           _ZN7cutlass13device_kernelIN5flash11enable_sm90INS1_16FlashAttnFwdSm90INS1_25CollectiveMainloopFwdSm90ILi2EN4cute5tupleIJNS5_1CILi1EEES8_S8_EEENS6_IJNS7_ILi128EEENS7_ILi96EEENS7_ILi192EEEEEELi192ENS_10bfloat16_tEfNS_4arch4Sm90ELb0ELb1ELb1ELb1ELb0ELb1ELb0ELb1ELb1ELb1ELb1ELb0EEENS1_21CollectiveEpilogueFwdINS6_IJSA_SC_SB_EEES9_SE_SG_Li256ELb1ELb1ELb1ELb0EEENS1_36VarlenDynamicPersistentTileSchedulerILi128ELi96ELi256ELi128ELb1ELb1ELb1ELb1ELb0ELb1EEEEEEEEEvNT_6ParamsE,(.L_x_59 - _ZN7cutlass13device_kernelIN5flash11enable_sm90INS1_16FlashAttnFwdSm90INS1_25CollectiveMainloopFwdSm90ILi2EN4cute5tupleIJNS5_1CILi1EEES8_S8_EEENS6_IJNS7_ILi128EEENS7_ILi96EEENS7_ILi192EEEEEELi192ENS_10bfloat16_tEfNS_4arch4Sm90ELb0ELb1ELb1ELb1ELb0ELb1ELb0ELb1ELb1ELb1ELb1ELb0EEENS1_21CollectiveEpilogueFwdINS6_IJSA_SC_SB_EEES9_SE_SG_Li256ELb1ELb1ELb1ELb0EEENS1_36VarlenDynamicPersistentTileSchedulerILi128ELi96ELi256ELi128ELb1ELb1ELb1ELb1ELb0ELb1EEEEEEEEEvNT_6ParamsE)
        .other          _ZN7cutlass13device_kernelIN5flash11enable_sm90INS1_16FlashAttnFwdSm90INS1_25CollectiveMainloopFwdSm90ILi2EN4cute5tupleIJNS5_1CILi1EEES8_S8_EEENS6_IJNS7_ILi128EEENS7_ILi96EEENS7_ILi192EEEEEELi192ENS_10bfloat16_tEfNS_4arch4Sm90ELb0ELb1ELb1ELb1ELb0ELb1ELb0ELb1ELb1ELb1ELb1ELb0EEENS1_21CollectiveEpilogueFwdINS6_IJSA_SC_SB_EEES9_SE_SG_Li256ELb1ELb1ELb1ELb0EEENS1_36VarlenDynamicPersistentTileSchedulerILi128ELi96ELi256ELi128ELb1ELb1ELb1ELb1ELb0ELb1EEEEEEEEEvNT_6ParamsE,@"STO_CUDA_ENTRY STV_DEFAULT"
_ZN7cutlass13device_kernelIN5flash11enable_sm90INS1_16FlashAttnFwdSm90INS1_25CollectiveMainloopFwdSm90ILi2EN4cute5tupleIJNS5_1CILi1EEES8_S8_EEENS6_IJNS7_ILi128EEENS7_ILi96EEENS7_ILi192EEEEEELi192ENS_10bfloat16_tEfNS_4arch4Sm90ELb0ELb1ELb1ELb1ELb0ELb1ELb0ELb1ELb1ELb1ELb1ELb0EEENS1_21CollectiveEpilogueFwdINS6_IJSA_SC_SB_EEES9_SE_SG_Li256ELb1ELb1ELb1ELb0EEENS1_36VarlenDynamicPersistentTileSchedulerILi128ELi96ELi256ELi128ELb1ELb1ELb1ELb1ELb0ELb1EEEEEEEEEvNT_6ParamsE:
[----:B------:R-:W-:Y:S01]  /*0000*/  LDC R1, c[0x0][0x37c] ;  /* 0x0000df00ff017b82 */ /* 0x000fe20000000800 */
[----:B------:R-:W-:Y:S05]  /*0010*/  EXIT ;  /* 0x000000000000794d */ /* 0x000fea0003800000 */
.L_x_14:
        /* <DEDUP_REMOVED lines=14> */
.L_x_59:


//--------------------- .text._ZN7cutlass13device_kernelIN5flash11enable_sm90INS1_16FlashAttnFwdSm90INS1_25CollectiveMainloopFwdSm90ILi2EN4cute5tupleIJNS5_1CILi1EEES8_S8_EEENS6_IJNS7_ILi128EEENS7_ILi112EEENS7_ILi192EEEEEELi192ENS_10bfloat16_tEfNS_4arch4Sm90ELb1ELb0ELb1ELb0ELb0ELb0ELb0ELb1ELb1ELb1ELb1ELb0EEENS1_21CollectiveEpilogueFwdINS6_IJSA_SC_SB_EEES9_SE_SG_Li256ELb0ELb1ELb1ELb0EEENS1_19SingleTileSchedulerILb0ELb1ELb1ELi128EEEEEEEEEvNT_6ParamsE --------------------------
	.section	.text._ZN7cutlass13device_kernelIN5flash11enable_sm90INS1_16FlashAttnFwdSm90INS1_25CollectiveMainloopFwdSm90ILi2EN4cute5tupleIJNS5_1CILi1EEES8_S8_EEENS6_IJNS7_ILi128EEENS7_ILi112EEENS7_ILi192EEEEEELi192ENS_10bfloat16_tEfNS_4arch4Sm90ELb1ELb0ELb1ELb0ELb0ELb0ELb0ELb1ELb1ELb1ELb1ELb0EEENS1_21CollectiveEpilogueFwdINS6_IJSA_SC_SB_EEES9_SE_SG_Li256ELb0ELb1ELb1ELb0EEENS1_19SingleTileSchedulerILb0ELb1ELb1ELi128EEEEEEEEEvNT_6ParamsE,"ax",@progbits
	.align	128
.text._ZN7cutlass13device_kernelIN5flash11enable_sm90INS1_16FlashAttnFwdSm90INS1_25CollectiveMainloopFwdSm90ILi2EN4cute5tupleIJNS5_1CILi1EEES8_S8_EEENS6_IJNS7_ILi128EEENS7_ILi112EEENS7_ILi192EEEEEELi192ENS_10bfloat16_tEfNS_4arch4Sm90ELb1ELb0ELb1ELb0ELb0ELb0ELb0ELb1ELb1ELb1ELb1ELb0EEENS1_21CollectiveEpilogueFwdINS6_IJSA_SC_SB_EEES9_SE_SG_Li256ELb0ELb1ELb1ELb0EEENS1_19SingleTileSchedulerILb0ELb1ELb1ELi128EEEEEEEEEvNT_6ParamsE:
        .type           _ZN7cutlass13device_kernelIN5flash11enable_sm90INS1_16FlashAttnFwdSm90INS1_25CollectiveMainloopFwdSm90ILi2EN4cute5tupleIJNS5_1CILi1EEES8_S8_EEENS6_IJNS7_ILi128EEENS7_ILi112EEENS7_ILi192EEEEEELi192ENS_10bfloat16_tEfNS_4arch4Sm90ELb1ELb0ELb1ELb0ELb0ELb0ELb0ELb1ELb1ELb1ELb1ELb0EEENS1_21CollectiveEpilogueFwdINS6_IJSA_SC_SB_EEES9_SE_SG_Li256ELb0ELb1ELb1ELb0EEENS1_19SingleTileSchedulerILb0ELb1ELb1ELi128EEEEEEEEEvNT_6ParamsE,@function
        .size           _ZN7cutlass13device_kernelIN5flash11enable_sm90INS1_16FlashAttnFwdSm90INS1_25CollectiveMainloopFwdSm90ILi2EN4cute5tupleIJNS5_1CILi1EEES8_S8_EEENS6_IJNS7_ILi128EEENS7_ILi112EEENS7_ILi192EEEEEELi192ENS_10bfloat16_tEfNS_4arch4Sm90ELb1ELb0ELb1ELb0ELb0ELb0ELb0ELb1ELb1ELb1ELb1ELb0EEENS1_21CollectiveEpilogueFwdINS6_IJSA_SC_SB_EEES9_SE_SG_Li256ELb0ELb1ELb1ELb0EEENS1_19SingleTileSchedulerILb0ELb1ELb1ELi128EEEEEEEEEvNT_6ParamsE,(.L_x_60 - _ZN7cutlass13device_kernelIN5flash11enable_sm90INS1_16FlashAttnFwdSm90INS1_25CollectiveMainloopFwdSm90ILi2EN4cute5tupleIJNS5_1CILi1EEES8_S8_EEENS6_IJNS7_ILi128EEENS7_ILi112EEENS7_ILi192EEEEEELi192ENS_10bfloat16_tEfNS_4arch4Sm90ELb1ELb0ELb1ELb0ELb0ELb0ELb0ELb1ELb1ELb1ELb1ELb0EEENS1_21CollectiveEpilogueFwdINS6_IJSA_SC_SB_EEES9_SE_SG_Li256ELb0ELb1ELb1ELb0EEENS1_19SingleTileSchedulerILb0ELb1ELb1ELi128EEEEEEEEEvNT_6ParamsE)
        .other          _ZN7cutlass13device_kernelIN5flash11enable_sm90INS1_16FlashAttnFwdSm90INS1_25CollectiveMainloopFwdSm90ILi2EN4cute5tupleIJNS5_1CILi1EEES8_S8_EEENS6_IJNS7_ILi128EEENS7_ILi112EEENS7_ILi192EEEEEELi192ENS_10bfloat16_tEfNS_4arch4Sm90ELb1ELb0ELb1ELb0ELb0ELb0ELb0ELb1ELb1ELb1ELb1ELb0EEENS1_21CollectiveEpilogueFwdINS6_IJSA_SC_SB_EEES9_SE_SG_Li256ELb0ELb1ELb1ELb0EEENS1_19SingleTileSchedulerILb0ELb1ELb1ELi128EEEEEEEEEvNT_6ParamsE,@"STO_CUDA_ENTRY STV_DEFAULT"
_ZN7cutlass13device_kernelIN5flash11enable_sm90INS1_16FlashAttnFwdSm90INS1_25CollectiveMainloopFwdSm90ILi2EN4cute5tupleIJNS5_1CILi1EEES8_S8_EEENS6_IJNS7_ILi128EEENS7_ILi112EEENS7_ILi192EEEEEELi192ENS_10bfloat16_tEfNS_4arch4Sm90ELb1ELb0ELb1ELb0ELb0ELb0ELb0ELb1ELb1ELb1ELb1ELb0EEENS1_21CollectiveEpilogueFwdINS6_IJSA_SC_SB_EEES9_SE_SG_Li256ELb0ELb1ELb1ELb0EEENS1_19SingleTileSchedulerILb0ELb1ELb1ELi128EEEEEEEEEvNT_6ParamsE:
[----:B------:R-:W-:Y:S01]  /*0000*/  LDC R1, c[0x0][0x37c] ;  /* 0x0000df00ff017b82 */ /* 0x000fe20000000800 */
[----:B------:R-:W-:Y:S05]  /*0010*/  EXIT ;  /* 0x000000000000794d */ /* 0x000fea0003800000 */
.L_x_15:
        /* <DEDUP_REMOVED lines=14> */
.L_x_60:


//--------------------- .text._ZN7cutlass13device_kernelIN5flash11enable_sm90INS1_16FlashAttnFwdSm90INS1_25CollectiveMainloopFwdSm90ILi2EN4cute5tupleIJNS5_1CILi1EEES8_S8_EEENS6_IJNS7_ILi128EEENS7_ILi112EEENS7_ILi192EEEEEELi192ENS_10bfloat16_tEfNS_4arch4Sm90ELb1ELb0ELb1ELb1ELb0ELb0ELb0ELb1ELb1ELb1ELb1ELb0EEENS1_21CollectiveEpilogueFwdINS6_IJSA_SC_SB_EEES9_SE_SG_Li256ELb1ELb1ELb1ELb0EEENS1_36VarlenDynamicPersistentTileSchedulerILi128ELi112ELi256ELi128ELb1ELb1ELb1ELb1ELb1ELb1EEEEEEEEEvNT_6ParamsE --------------------------
	.section	.text._ZN7cutlass13device_kernelIN5flash11enable_sm90INS1_16FlashAttnFwdSm90INS1_25CollectiveMainloopFwdSm90ILi2EN4cute5tupleIJNS5_1CILi1EEES8_S8_EEENS6_IJNS7_ILi128EEENS7_ILi112EEENS7_ILi192EEEEEELi192ENS_10bfloat16_tEfNS_4arch4Sm90ELb1ELb0ELb1ELb1ELb0ELb0ELb0ELb1ELb1ELb1ELb1ELb0EEENS1_21CollectiveEpilogueFwdINS6_IJSA_SC_SB_EEES9_SE_SG_Li256ELb1ELb1ELb1ELb0EEENS1_36VarlenDynamicPersistentTileSchedulerILi128ELi112ELi256ELi128ELb1ELb1ELb1ELb1ELb1ELb1EEEEEEEEEvNT_6ParamsE,"ax",@progbits
	.align	128
.text._ZN7cutlass13device_kernelIN5flash11enable_sm90INS1_16FlashAttnFwdSm90INS1_25CollectiveMainloopFwdSm90ILi2EN4cute5tupleIJNS5_1CILi1EEES8_S8_EEENS6_IJNS7_ILi128EEENS7_ILi112EEENS7_ILi192EEEEEELi192ENS_10bfloat16_tEfNS_4arch4Sm90ELb1ELb0ELb1ELb1ELb0ELb0ELb0ELb1ELb1ELb1ELb1ELb0EEENS1_21CollectiveEpilogueFwdINS6_IJSA_SC_SB_EEES9_SE_SG_Li256ELb1ELb1ELb1ELb0EEENS1_36VarlenDynamicPersistentTileSchedulerILi128ELi112ELi256ELi128ELb1ELb1ELb1ELb1ELb1ELb1EEEEEEEEEvNT_6ParamsE:
        .type           _ZN7cutlass13device_kernelIN5flash11enable_sm90INS1_16FlashAttnFwdSm90INS1_25CollectiveMainloopFwdSm90ILi2EN4cute5tupleIJNS5_1CILi1EEES8_S8_EEENS6_IJNS7_ILi128EEENS7_ILi112EEENS7_ILi192EEEEEELi192ENS_10bfloat16_tEfNS_4arch4Sm90ELb1ELb0ELb1ELb1ELb0ELb0ELb0ELb1ELb1ELb1ELb1ELb0EEENS1_21CollectiveEpilogueFwdINS6_IJSA_SC_SB_EEES9_SE_SG_Li256ELb1ELb1ELb1ELb0EEENS1_36VarlenDynamicPersistentTileSchedulerILi128ELi112ELi256ELi128ELb1ELb1ELb1ELb1ELb1ELb1EEEEEEEEEvNT_6ParamsE,@function
        .size           _ZN7cutlass13device_kernelIN5flash11enable_sm90INS1_16FlashAttnFwdSm90INS1_25CollectiveMainloopFwdSm90ILi2EN4cute5tupleIJNS5_1CILi1EEES8_S8_EEENS6_IJNS7_ILi128EEENS7_ILi112EEENS7_ILi192EEEEEELi192ENS_10bfloat16_tEfNS_4arch4Sm90ELb1ELb0ELb1ELb1ELb0ELb0ELb0ELb1ELb1ELb1ELb1ELb0EEENS1_21CollectiveEpilogueFwdINS6_IJSA_SC_SB_EEES9_SE_SG_Li256ELb1ELb1ELb1ELb0EEENS1_36VarlenDynamicPersistentTileSchedulerILi128ELi112ELi256ELi128ELb1ELb1ELb1ELb1ELb1ELb1EEEEEEEEEvNT_6ParamsE,(.L_x_61 - _ZN7cutlass13device_kernelIN5flash11enable_sm90INS1_16FlashAttnFwdSm90INS1_25CollectiveMainloopFwdSm90ILi2EN4cute5tupleIJNS5_1CILi1EEES8_S8_EEENS6_IJNS7_ILi128EEENS7_ILi112EEENS7_ILi192EEEEEELi192ENS_10bfloat16_tEfNS_4arch4Sm90ELb1ELb0ELb1ELb1ELb0ELb0ELb0ELb1ELb1ELb1ELb1ELb0EEENS1_21CollectiveEpilogueFwdINS6_IJSA_SC_SB_EEES9_SE_SG_Li256ELb1ELb1ELb1ELb0EEENS1_36VarlenDynamicPersistentTileSchedulerILi128ELi112ELi256ELi128ELb1ELb1ELb1ELb1ELb1ELb1EEEEEEEEEvNT_6ParamsE)
        .other          _ZN7cutlass13device_kernelIN5flash11enable_sm90INS1_16FlashAttnFwdSm90INS1_25CollectiveMainloopFwdSm90ILi2EN4cute5tupleIJNS5_1CILi1EEES8_S8_EEENS6_IJNS7_ILi128EEENS7_ILi112EEENS7_ILi192EEEEEELi192ENS_10bfloat16_tEfNS_4arch4Sm90ELb1ELb0ELb1ELb1ELb0ELb0ELb0ELb1ELb1ELb1ELb1ELb0EEENS1_21CollectiveEpilogueFwdINS6_IJSA_SC_SB_EEES9_SE_SG_Li256ELb1ELb1ELb1ELb0EEENS1_36VarlenDynamicPersistentTileSchedulerILi128ELi112ELi256ELi128ELb1ELb1ELb1ELb1ELb1ELb1EEEEEEEEEvNT_6ParamsE,@"STO_CUDA_ENTRY STV_DEFAULT"
_ZN7cutlass13device_kernelIN5flash11enable_sm90INS1_16FlashAttnFwdSm90INS1_25CollectiveMainloopFwdSm90ILi2EN4cute5tupleIJNS5_1CILi1EEES8_S8_EEENS6_IJNS7_ILi128EEENS7_ILi112EEENS7_ILi192EEEEEELi192ENS_10bfloat16_tEfNS_4arch4Sm90ELb1ELb0ELb1ELb1ELb0ELb0ELb0ELb1ELb1ELb1ELb1ELb0EEENS1_21CollectiveEpilogueFwdINS6_IJSA_SC_SB_EEES9_SE_SG_Li256ELb1ELb1ELb1ELb0EEENS1_36VarlenDynamicPersistentTileSchedulerILi128ELi112ELi256ELi128ELb1ELb1ELb1ELb1ELb1ELb1EEEEEEEEEvNT_6ParamsE:
[----:B------:R-:W-:Y:S01]  /*0000*/  LDC R1, c[0x0][0x37c] ;  /* 0x0000df00ff017b82 */ /* 0x000fe20000000800 */
[----:B------:R-:W-:Y:S05]  /*0010*/  EXIT ;  /* 0x000000000000794d */ /* 0x000fea0003800000 */
.L_x_16:
        /* <DEDUP_REMOVED lines=14> */
.L_x_61:


//--------------------- .text._ZN7cutlass13device_kernelIN5flash11enable_sm90INS1_16FlashAttnFwdSm90INS1_25CollectiveMainloopFwdSm90ILi2EN4cute5tupleIJNS5_1CILi1EEES8_S8_EEENS6_IJNS7_ILi128EEENS7_ILi112EEENS7_ILi192EEEEEELi192ENS_10bfloat16_tEfNS_4arch4Sm90ELb1ELb0ELb1ELb1ELb0ELb1ELb0ELb1ELb1ELb1ELb1ELb0EEENS1_21CollectiveEpilogueFwdINS6_IJSA_SC_SB_EEES9_SE_SG_Li256ELb1ELb1ELb1ELb0EEENS1_36VarlenDynamicPersistentTileSchedulerILi128ELi112ELi256ELi128ELb1ELb1ELb1ELb1ELb1ELb1EEEEEEEEEvNT_6ParamsE --------------------------
	.section	.text._ZN7cutlass13device_kernelIN5flash11enable_sm90INS1_16FlashAttnFwdSm90INS1_25CollectiveMainloopFwdSm90ILi2EN4cute5tupleIJNS5_1CILi1EEES8_S8_EEENS6_IJNS7_ILi128EEENS7_ILi112EEENS7_ILi192EEEEEELi192ENS_10bfloat16_tEfNS_4arch4Sm90ELb1ELb0ELb1ELb1ELb0ELb1ELb0ELb1ELb1ELb1ELb1ELb0EEENS1_21CollectiveEpilogueFwdINS6_IJSA_SC_SB_EEES9_SE_SG_Li256ELb1ELb1ELb1ELb0EEENS1_36VarlenDynamicPersistentTileSchedulerILi128ELi112ELi256ELi128ELb1ELb1ELb1ELb1ELb1ELb1EEEEEEEEEvNT_6ParamsE,"ax",@progbits
	.align	128
.text._ZN7cutlass13device_kernelIN5flash11enable_sm90INS1_16FlashAttnFwdSm90INS1_25CollectiveMainloopFwdSm90ILi2EN4cute5tupleIJNS5_1CILi1EEES8_S8_EEENS6_IJNS7_ILi128EEENS7_ILi112EEENS7_ILi192EEEEEELi192ENS_10bfloat16_tEfNS_4arch4Sm90ELb1ELb0ELb1ELb1ELb0ELb1ELb0ELb1ELb1ELb1ELb1ELb0EEENS1_21CollectiveEpilogueFwdINS6_IJSA_SC_SB_EEES9_SE_SG_Li256ELb1ELb1ELb1ELb0EEENS1_36VarlenDynamicPersistentTileSchedulerILi128ELi112ELi256ELi128ELb1ELb1ELb1ELb1ELb1ELb1EEEEEEEEEvNT_6ParamsE:
        .type           _ZN7cutlass13device_kernelIN5flash11enable_sm90INS1_16FlashAttnFwdSm90INS1_25CollectiveMainloopFwdSm90ILi2EN4cute5tupleIJNS5_1CILi1EEES8_S8_EEENS6_IJNS7_ILi128EEENS7_ILi112EEENS7_ILi192EEEEEELi192ENS_10bfloat16_tEfNS_4arch4Sm90ELb1ELb0ELb1ELb1ELb0ELb1ELb0ELb1ELb1ELb1ELb1ELb0EEENS1_21CollectiveEpilogueFwdINS6_IJSA_SC_SB_EEES9_SE_SG_Li256ELb1ELb1ELb1ELb0EEENS1_36VarlenDynamicPersistentTileSchedulerILi128ELi112ELi256ELi128ELb1ELb1ELb1ELb1ELb1ELb1EEEEEEEEEvNT_6ParamsE,@function
        .size           _ZN7cutlass13device_kernelIN5flash11enable_sm90INS1_16FlashAttnFwdSm90INS1_25CollectiveMainloopFwdSm90ILi2EN4cute5tupleIJNS5_1CILi1EEES8_S8_EEENS6_IJNS7_ILi128EEENS7_ILi112EEENS7_ILi192EEEEEELi192ENS_10bfloat16_tEfNS_4arch4Sm90ELb1ELb0ELb1ELb1ELb0ELb1ELb0ELb1ELb1ELb1ELb1ELb0EEENS1_21CollectiveEpilogueFwdINS6_IJSA_SC_SB_EEES9_SE_SG_Li256ELb1ELb1ELb1ELb0EEENS1_36VarlenDynamicPersistentTileSchedulerILi128ELi112ELi256ELi128ELb1ELb1ELb1ELb1ELb1ELb1EEEEEEEEEvNT_6ParamsE,(.L_x_62 - _ZN7cutlass13device_kernelIN5flash11enable_sm90INS1_16FlashAttnFwdSm90INS1_25CollectiveMainloopFwdSm90ILi2EN4cute5tupleIJNS5_1CILi1EEES8_S8_EEENS6_IJNS7_ILi128EEENS7_ILi112EEENS7_ILi192EEEEEELi192ENS_10bfloat16_tEfNS_4arch4Sm90ELb1ELb0ELb1ELb1ELb0ELb1ELb0ELb1ELb1ELb1ELb1ELb0EEENS1_21CollectiveEpilogueFwdINS6_IJSA_SC_SB_EEES9_SE_SG_Li256ELb1ELb1ELb1ELb0EEENS1_36VarlenDynamicPersistentTileSchedulerILi128ELi112ELi256ELi128ELb1ELb1ELb1ELb1ELb1ELb1EEEEEEEEEvNT_6ParamsE)
        .other          _ZN7cutlass13device_kernelIN5flash11enable_sm90INS1_16FlashAttnFwdSm90INS1_25CollectiveMainloopFwdSm90ILi2EN4cute5tupleIJNS5_1CILi1EEES8_S8_EEENS6_IJNS7_ILi128EEENS7_ILi112EEENS7_ILi192EEEEEELi192ENS_10bfloat16_tEfNS_4arch4Sm90ELb1ELb0ELb1ELb1ELb0ELb1ELb0ELb1ELb1ELb1ELb1ELb0EEENS1_21CollectiveEpilogueFwdINS6_IJSA_SC_SB_EEES9_SE_SG_Li256ELb1ELb1ELb1ELb0EEENS1_36VarlenDynamicPersistentTileSchedulerILi128ELi112ELi256ELi128ELb1ELb1ELb1ELb1ELb1ELb1EEEEEEEEEvNT_6ParamsE,@"STO_CUDA_ENTRY STV_DEFAULT"
_ZN7cutlass13device_kernelIN5flash11enable_sm90INS1_16FlashAttnFwdSm90INS1_25CollectiveMainloopFwdSm90ILi2EN4cute5tupleIJNS5_1CILi1EEES8_S8_EEENS6_IJNS7_ILi128EEENS7_ILi112EEENS7_ILi192EEEEEELi192ENS_10bfloat16_tEfNS_4arch4Sm90ELb1ELb0ELb1ELb1ELb0ELb1ELb0ELb1ELb1ELb1ELb1ELb0EEENS1_21CollectiveEpilogueFwdINS6_IJSA_SC_SB_EEES9_SE_SG_Li256ELb1ELb1ELb1ELb0EEENS1_36VarlenDynamicPersistentTileSchedulerILi128ELi112ELi256ELi128ELb1ELb1ELb1ELb1ELb1ELb1EEEEEEEEEvNT_6ParamsE:
[----:B------:R-:W-:Y:S01]  /*0000*/  LDC R1, c[0x0][0x37c] ;  /* 0x0000df00ff017b82 */ /* 0x000fe20000000800 */
[----:B------:R-:W-:Y:S05]  /*0010*/  EXIT ;  /* 0x000000000000794d */ /* 0x000fea0003800000 */
.L_x_17:
        /* <DEDUP_REMOVED lines=14> */
.L_x_62:


//--------------------- .text._ZN7cutlass13device_kernelIN5flash11enable_sm90INS1_16FlashAttnFwdSm90INS1_25CollectiveMainloopFwdSm90ILi2EN4cute5tupleIJNS5_1CILi1EEES8_S8_EEENS6_IJNS7_ILi128EEENS7_ILi176EEESA_EEELi128ENS_10bfloat16_tEfNS_4arch4Sm90ELb0ELb0ELb1ELb0ELb0ELb0ELb0ELb1ELb1ELb1ELb1ELb0EEENS1_21CollectiveEpilogueFwdINS6_IJSA_SA_SB_EEES9_SD_SF_Li256ELb0ELb1ELb1ELb0EEENS1_19SingleTileSchedulerILb0ELb1ELb1ELi128EEEEEEEEEvNT_6ParamsE --------------------------
	.section	.text._ZN7cutlass13device_kernelIN5flash11enable_sm90INS1_16FlashAttnFwdSm90INS1_25CollectiveMainloopFwdSm90ILi2EN4cute5tupleIJNS5_1CILi1EEES8_S8_EEENS6_IJNS7_ILi128EEENS7_ILi176EEESA_EEELi128ENS_10bfloat16_tEfNS_4arch4Sm90ELb0ELb0ELb1ELb0ELb0ELb0ELb0ELb1ELb1ELb1ELb1ELb0EEENS1_21CollectiveEpilogueFwdINS6_IJSA_SA_SB_EEES9_SD_SF_Li256ELb0ELb1ELb1ELb0EEENS1_19SingleTileSchedulerILb0ELb1ELb1ELi128EEEEEEEEEvNT_6ParamsE,"ax",@progbits
	.align	128
.text._ZN7cutlass13device_kernelIN5flash11enable_sm90INS1_16FlashAttnFwdSm90INS1_25CollectiveMainloopFwdSm90ILi2EN4cute5tupleIJNS5_1CILi1EEES8_S8_EEENS6_IJNS7_ILi128EEENS7_ILi176EEESA_EEELi128ENS_10bfloat16_tEfNS_4arch4Sm90ELb0ELb0ELb1ELb0ELb0ELb0ELb0ELb1ELb1ELb1ELb1ELb0EEENS1_21CollectiveEpilogueFwdINS6_IJSA_SA_SB_EEES9_SD_SF_Li256ELb0ELb1ELb1ELb0EEENS1_19SingleTileSchedulerILb0ELb1ELb1ELi128EEEEEEEEEvNT_6ParamsE:
        .type           _ZN7cutlass13device_kernelIN5flash11enable_sm90INS1_16FlashAttnFwdSm90INS1_25CollectiveMainloopFwdSm90ILi2EN4cute5tupleIJNS5_1CILi1EEES8_S8_EEENS6_IJNS7_ILi128EEENS7_ILi176EEESA_EEELi128ENS_10bfloat16_tEfNS_4arch4Sm90ELb0ELb0ELb1ELb0ELb0ELb0ELb0ELb1ELb1ELb1ELb1ELb0EEENS1_21CollectiveEpilogueFwdINS6_IJSA_SA_SB_EEES9_SD_SF_Li256ELb0ELb1ELb1ELb0EEENS1_19SingleTileSchedulerILb0ELb1ELb1ELi128EEEEEEEEEvNT_6ParamsE,@function
        .size           _ZN7cutlass13device_kernelIN5flash11enable_sm90INS1_16FlashAttnFwdSm90INS1_25CollectiveMainloopFwdSm90ILi2EN4cute5tupleIJNS5_1CILi1EEES8_S8_EEENS6_IJNS7_ILi128EEENS7_ILi176EEESA_EEELi128ENS_10bfloat16_tEfNS_4arch4Sm90ELb0ELb0ELb1ELb0ELb0ELb0ELb0ELb1ELb1ELb1ELb1ELb0EEENS1_21CollectiveEpilogueFwdINS6_IJSA_SA_SB_EEES9_SD_SF_Li256ELb0ELb1ELb1ELb0EEENS1_19SingleTileSchedulerILb0ELb1ELb1ELi128EEEEEEEEEvNT_6ParamsE,(.L_x_63 - _ZN7cutlass13device_kernelIN5flash11enable_sm90INS1_16FlashAttnFwdSm90INS1_25CollectiveMainloopFwdSm90ILi2EN4cute5tupleIJNS5_1CILi1EEES8_S8_EEENS6_IJNS7_ILi128EEENS7_ILi176EEESA_EEELi128ENS_10bfloat16_tEfNS_4arch4Sm90ELb0ELb0ELb1ELb0ELb0ELb0ELb0ELb1ELb1ELb1ELb1ELb0EEENS1_21CollectiveEpilogueFwdINS6_IJSA_SA_SB_EEES9_SD_SF_Li256ELb0ELb1ELb1ELb0EEENS1_19SingleTileSchedulerILb0ELb1ELb1ELi128EEEEEEEEEvNT_6ParamsE)
        .other          _ZN7cutlass13device_kernelIN5flash11enable_sm90INS1_16FlashAttnFwdSm90INS1_25CollectiveMainloopFwdSm90ILi2EN4cute5tupleIJNS5_1CILi1EEES8_S8_EEENS6_IJNS7_ILi128EEENS7_ILi176EEESA_EEELi128ENS_10bfloat16_tEfNS_4arch4Sm90ELb0ELb0ELb1ELb0ELb0ELb0ELb0ELb1ELb1ELb1ELb1ELb0EEENS1_21CollectiveEpilogueFwdINS6_IJSA_SA_SB_EEES9_SD_SF_Li256ELb0ELb1ELb1ELb0EEENS1_19SingleTileSchedulerILb0ELb1ELb1ELi128EEEEEEEEEvNT_6ParamsE,@"STO_CUDA_ENTRY STV_DEFAULT"
_ZN7cutlass13device_kernelIN5flash11enable_sm90INS1_16FlashAttnFwdSm90INS1_25CollectiveMainloopFwdSm90ILi2EN4cute5tupleIJNS5_1CILi1EEES8_S8_EEENS6_IJNS7_ILi128EEENS7_ILi176EEESA_EEELi128ENS_10bfloat16_tEfNS_4arch4Sm90ELb0ELb0ELb1ELb0ELb0ELb0ELb0ELb1ELb1ELb1ELb1ELb0EEENS1_21CollectiveEpilogueFwdINS6_IJSA_SA_SB_EEES9_SD_SF_Li256ELb0ELb1ELb1ELb0EEENS1_19SingleTileSchedulerILb0ELb1ELb1ELi128EEEEEEEEEvNT_6ParamsE:
[----:B------:R-:W-:Y:S01]  /*0000*/  LDC R1, c[0x0][0x37c] ;  /* 0x0000df00ff017b82 */ /* 0x000fe20000000800 */
[----:B------:R-:W-:Y:S05]  /*0010*/  EXIT ;  /* 0x000000000000794d */ /* 0x000fea0003800000 */
.L_x_18:
        /* <DEDUP_REMOVED lines=14> */
.L_x_63:


//--------------------- .text._ZN7cutlass13device_kernelIN5flash11enable_sm90INS1_16FlashAttnFwdSm90INS1_25CollectiveMainloopFwdSm90ILi2EN4cute5tupleIJNS5_1CILi1EEES8_S8_EEENS6_IJNS7_ILi128EEENS7_ILi176EEESA_EEELi128ENS_10bfloat16_tEfNS_4arch4Sm90ELb0ELb0ELb1ELb1ELb0ELb0ELb0ELb1ELb1ELb1ELb1ELb0EEENS1_21CollectiveEpilogueFwdINS6_IJSA_SA_SB_EEES9_SD_SF_Li256ELb1ELb1ELb1ELb0EEENS1_36VarlenDynamicPersistentTileSchedulerILi128ELi176ELi256ELi128ELb1ELb1ELb1ELb0ELb1ELb1EEEEEEEEEvNT_6ParamsE --------------------------
	.section	.text._ZN7cutlass13device_kernelIN5flash11enable_sm90INS1_16FlashAttnFwdSm90INS1_25CollectiveMainloopFwdSm90ILi2EN4cute5tupleIJNS5_1CILi1EEES8_S8_EEENS6_IJNS7_ILi128EEENS7_ILi176EEESA_EEELi128ENS_10bfloat16_tEfNS_4arch4Sm90ELb0ELb0ELb1ELb1ELb0ELb0ELb0ELb1ELb1ELb1ELb1ELb0EEENS1_21CollectiveEpilogueFwdINS6_IJSA_SA_SB_EEES9_SD_SF_Li256ELb1ELb1ELb1ELb0EEENS1_36VarlenDynamicPersistentTileSchedulerILi128ELi176ELi256ELi128ELb1ELb1ELb1ELb0ELb1ELb1EEEEEEEEEvNT_6ParamsE,"ax",@progbits
	.align	128
.text._ZN7cutlass13device_kernelIN5flash11enable_sm90INS1_16FlashAttnFwdSm90INS1_25CollectiveMainloopFwdSm90ILi2EN4cute5tupleIJNS5_1CILi1EEES8_S8_EEENS6_IJNS7_ILi128EEENS7_ILi176EEESA_EEELi128ENS_10bfloat16_tEfNS_4arch4Sm90ELb0ELb0ELb1ELb1ELb0ELb0ELb0ELb1ELb1ELb1ELb1ELb0EEENS1_21CollectiveEpilogueFwdINS6_IJSA_SA_SB_EEES9_SD_SF_Li256ELb1ELb1ELb1ELb0EEENS1_36VarlenDynamicPersistentTileSchedulerILi128ELi176ELi256ELi128ELb1ELb1ELb1ELb0ELb1ELb1EEEEEEEEEvNT_6ParamsE:
        .type           _ZN7cutlass13device_kernelIN5flash11enable_sm90INS1_16FlashAttnFwdSm90INS1_25CollectiveMainloopFwdSm90ILi2EN4cute5tupleIJNS5_1CILi1EEES8_S8_EEENS6_IJNS7_ILi128EEENS7_ILi176EEESA_EEELi128ENS_10bfloat16_tEfNS_4arch4Sm90ELb0ELb0ELb1ELb1ELb0ELb0ELb0ELb1ELb1ELb1ELb1ELb0EEENS1_21CollectiveEpilogueFwdINS6_IJSA_SA_SB_EEES9_SD_SF_Li256ELb1ELb1ELb1ELb0EEENS1_36VarlenDynamicPersistentTileSchedulerILi128ELi176ELi256ELi128ELb1ELb1ELb1ELb0ELb1ELb1EEEEEEEEEvNT_6ParamsE,@function
        .size           _ZN7cutlass13device_kernelIN5flash11enable_sm90INS1_16FlashAttnFwdSm90INS1_25CollectiveMainloopFwdSm90ILi2EN4cute5tupleIJNS5_1CILi1EEES8_S8_EEENS6_IJNS7_ILi128EEENS7_ILi176EEESA_EEELi128ENS_10bfloat16_tEfNS_4arch4Sm90ELb0ELb0ELb1ELb1ELb0ELb0ELb0ELb1ELb1ELb1ELb1ELb0EEENS1_21CollectiveEpilogueFwdINS6_IJSA_SA_SB_EEES9_SD_SF_Li256ELb1ELb1ELb1ELb0EEENS1_36VarlenDynamicPersistentTileSchedulerILi128ELi176ELi256ELi128ELb1ELb1ELb1ELb0ELb1ELb1EEEEEEEEEvNT_6ParamsE,(.L_x_64 - _ZN7cutlass13device_kernelIN5flash11enable_sm90INS1_16FlashAttnFwdSm90INS1_25CollectiveMainloopFwdSm90ILi2EN4cute5tupleIJNS5_1CILi1EEES8_S8_EEENS6_IJNS7_ILi128EEENS7_ILi176EEESA_EEELi128ENS_10bfloat16_tEfNS_4arch4Sm90ELb0ELb0ELb1ELb1ELb0ELb0ELb0ELb1ELb1ELb1ELb1ELb0EEENS1_21CollectiveEpilogueFwdINS6_IJSA_SA_SB_EEES9_SD_SF_Li256ELb1ELb1ELb1ELb0EEENS1_36VarlenDynamicPersistentTileSchedulerILi128ELi176ELi256ELi128ELb1ELb1ELb1ELb0ELb1ELb1EEEEEEEEEvNT_6ParamsE)
        .other          _ZN7cutlass13device_kernelIN5flash11enable_sm90INS1_16FlashAttnFwdSm90INS1_25CollectiveMainloopFwdSm90ILi2EN4cute5tupleIJNS5_1CILi1EEES8_S8_EEENS6_IJNS7_ILi128EEENS7_ILi176EEESA_EEELi128ENS_10bfloat16_tEfNS_4arch4Sm90ELb0ELb0ELb1ELb1ELb0ELb0ELb0ELb1ELb1ELb1ELb1ELb0EEENS1_21CollectiveEpilogueFwdINS6_IJSA_SA_SB_EEES9_SD_SF_Li256ELb1ELb1ELb1ELb0EEENS1_36VarlenDynamicPersistentTileSchedulerILi128ELi176ELi256ELi128ELb1ELb1ELb1ELb0ELb1ELb1EEEEEEEEEvNT_6ParamsE,@"STO_CUDA_ENTRY STV_DEFAULT"
_ZN7cutlass13device_kernelIN5flash11enable_sm90INS1_16FlashAttnFwdSm90INS1_25CollectiveMainloopFwdSm90ILi2EN4cute5tupleIJNS5_1CILi1EEES8_S8_EEENS6_IJNS7_ILi128EEENS7_ILi176EEESA_EEELi128ENS_10bfloat16_tEfNS_4arch4Sm90ELb0ELb0ELb1ELb1ELb0ELb0ELb0ELb1ELb1ELb1ELb1ELb0EEENS1_21CollectiveEpilogueFwdINS6_IJSA_SA_SB_EEES9_SD_SF_Li256ELb1ELb1ELb1ELb0EEENS1_36VarlenDynamicPersistentTileSchedulerILi128ELi176ELi256ELi128ELb1ELb1ELb1ELb0ELb1ELb1EEEEEEEEEvNT_6ParamsE:
[----:B------:R-:W-:Y:S01]  /*0000*/  LDC R1, c[0x0][0x37c] ;  /* 0x0000df00ff017b82 */ /* 0x000fe20000000800 */
[----:B------:R-:W-:Y:S05]  /*0010*/  EXIT ;  /* 0x000000000000794d */ /* 0x000fea0003800000 */
.L_x_19:
        /* <DEDUP_REMOVED lines=14> */
.L_x_64:


//--------------------- .text._ZN7cutlass13device_kernelIN5flash11enable_sm90INS1_16FlashAttnFwdSm90INS1_25CollectiveMainloopFwdSm90ILi2EN4cute5tupleIJNS5_1CILi1EEES8_S8_EEENS6_IJNS7_ILi128EEENS7_ILi176EEESA_EEELi128ENS_10bfloat16_tEfNS_4arch4Sm90ELb0ELb0ELb1ELb1ELb0ELb1ELb0ELb1ELb1ELb1ELb1ELb0EEENS1_21CollectiveEpilogueFwdINS6_IJSA_SA_SB_EEES9_SD_SF_Li256ELb1ELb1ELb1ELb0EEENS1_36VarlenDynamicPersistentTileSchedulerILi128ELi176ELi256ELi128ELb1ELb1ELb1ELb0ELb1ELb1EEEEEEEEEvNT_6ParamsE --------------------------
	.section	.text._ZN7cutlass13device_kernelIN5flash11enable_sm90INS1_16FlashAttnFwdSm90INS1_25CollectiveMainloopFwdSm90ILi2EN4cute5tupleIJNS5_1CILi1EEES8_S8_EEENS6_IJNS7_ILi128EEENS7_ILi176EEESA_EEELi128ENS_10bfloat16_tEfNS_4arch4Sm90ELb0ELb0ELb1ELb1ELb0ELb1ELb0ELb1ELb1ELb1ELb1ELb0EEENS1_21CollectiveEpilogueFwdINS6_IJSA_SA_SB_EEES9_SD_SF_Li256ELb1ELb1ELb1ELb0EEENS1_36VarlenDynamicPersistentTileSchedulerILi128ELi176ELi256ELi128ELb1ELb1ELb1ELb0ELb1ELb1EEEEEEEEEvNT_6ParamsE,"ax",@progbits
	.align	128
.text._ZN7cutlass13device_kernelIN5flash11enable_sm90INS1_16FlashAttnFwdSm90INS1_25CollectiveMainloopFwdSm90ILi2EN4cute5tupleIJNS5_1CILi1EEES8_S8_EEENS6_IJNS7_ILi128EEENS7_ILi176EEESA_EEELi128ENS_10bfloat16_tEfNS_4arch4Sm90ELb0ELb0ELb1ELb1ELb0ELb1ELb0ELb1ELb1ELb1ELb1ELb0EEENS1_21CollectiveEpilogueFwdINS6_IJSA_SA_SB_EEES9_SD_SF_Li256ELb1ELb1ELb1ELb0EEENS1_36VarlenDynamicPersistentTileSchedulerILi128ELi176ELi256ELi128ELb1ELb1ELb1ELb0ELb1ELb1EEEEEEEEEvNT_6ParamsE:
        .type           _ZN7cutlass13device_kernelIN5flash11enable_sm90INS1_16FlashAttnFwdSm90INS1_25CollectiveMainloopFwdSm90ILi2EN4cute5tupleIJNS5_1CILi1EEES8_S8_EEENS6_IJNS7_ILi128EEENS7_ILi176EEESA_EEELi128ENS_10bfloat16_tEfNS_4arch4Sm90ELb0ELb0ELb1ELb1ELb0ELb1ELb0ELb1ELb1ELb1ELb1ELb0EEENS1_21CollectiveEpilogueFwdINS6_IJSA_SA_SB_EEES9_SD_SF_Li256ELb1ELb1ELb1ELb0EEENS1_36VarlenDynamicPersistentTileSchedulerILi128ELi176ELi256ELi128ELb1ELb1ELb1ELb0ELb1ELb1EEEEEEEEEvNT_6ParamsE,@function
        .size           _ZN7cutlass13device_kernelIN5flash11enable_sm90INS1_16FlashAttnFwdSm90INS1_25CollectiveMainloopFwdSm90ILi2EN4cute5tupleIJNS5_1CILi1EEES8_S8_EEENS6_IJNS7_ILi128EEENS7_ILi176EEESA_EEELi128ENS_10bfloat16_tEfNS_4arch4Sm90ELb0ELb0ELb1ELb1ELb0ELb1ELb0ELb1ELb1ELb1ELb1ELb0EEENS1_21CollectiveEpilogueFwdINS6_IJSA_SA_SB_EEES9_SD_SF_Li256ELb1ELb1ELb1ELb0EEENS1_36VarlenDynamicPersistentTileSchedulerILi128ELi176ELi256ELi128ELb1ELb1ELb1ELb0ELb1ELb1EEEEEEEEEvNT_6ParamsE,(.L_x_65 - _ZN7cutlass13device_kernelIN5flash11enable_sm90INS1_16FlashAttnFwdSm90INS1_25CollectiveMainloopFwdSm90ILi2EN4cute5tupleIJNS5_1CILi1EEES8_S8_EEENS6_IJNS7_ILi128EEENS7_ILi176EEESA_EEELi128ENS_10bfloat16_tEfNS_4arch4Sm90ELb0ELb0ELb1ELb1ELb0ELb1ELb0ELb1ELb1ELb1ELb1ELb0EEENS1_21CollectiveEpilogueFwdINS6_IJSA_SA_SB_EEES9_SD_SF_Li256ELb1ELb1ELb1ELb0EEENS1_36VarlenDynamicPersistentTileSchedulerILi128ELi176ELi256ELi128ELb1ELb1ELb1ELb0ELb1ELb1EEEEEEEEEvNT_6ParamsE)
        .other          _ZN7cutlass13device_kernelIN5flash11enable_sm90INS1_16FlashAttnFwdSm90INS1_25CollectiveMainloopFwdSm90ILi2EN4cute5tupleIJNS5_1CILi1EEES8_S8_EEENS6_IJNS7_ILi128EEENS7_ILi176EEESA_EEELi128ENS_10bfloat16_tEfNS_4arch4Sm90ELb0ELb0ELb1ELb1ELb0ELb1ELb0ELb1ELb1ELb1ELb1ELb0EEENS1_21CollectiveEpilogueFwdINS6_IJSA_SA_SB_EEES9_SD_SF_Li256ELb1ELb1ELb1ELb0EEENS1_36VarlenDynamicPersistentTileSchedulerILi128ELi176ELi256ELi128ELb1ELb1ELb1ELb0ELb1ELb1EEEEEEEEEvNT_6ParamsE,@"STO_CUDA_ENTRY STV_DEFAULT"
_ZN7cutlass13device_kernelIN5flash11enable_sm90INS1_16FlashAttnFwdSm90INS1_25CollectiveMainloopFwdSm90ILi2EN4cute5tupleIJNS5_1CILi1EEES8_S8_EEENS6_IJNS7_ILi128EEENS7_ILi176EEESA_EEELi128ENS_10bfloat16_tEfNS_4arch4Sm90ELb0ELb0ELb1ELb1ELb0ELb1ELb0ELb1ELb1ELb1ELb1ELb0EEENS1_21CollectiveEpilogueFwdINS6_IJSA_SA_SB_EEES9_SD_SF_Li256ELb1ELb1ELb1ELb0EEENS1_36VarlenDynamicPersistentTileSchedulerILi128ELi176ELi256ELi128ELb1ELb1ELb1ELb0ELb1ELb1EEEEEEEEEvNT_6ParamsE:
[----:B------:R-:W-:Y:S01]  /*0000*/  LDC R1, c[0x0][0x37c] ;  /* 0x0000df00ff017b82 */ /* 0x000fe20000000800 */
[----:B------:R-:W-:Y:S05]  /*0010*/  EXIT ;  /* 0x000000000000794d */ /* 0x000fea0003800000 */
.L_x_20:
        /* <DEDUP_REMOVED lines=14> */
.L_x_65:


//--------------------- .text._ZN7cutlass13device_kernelIN5flash11enable_sm90INS1_16FlashAttnFwdSm90INS1_25CollectiveMainloopFwdSm90ILi2EN4cute5tupleIJNS5_1CILi1EEES8_S8_EEENS6_IJNS7_ILi128EEESA_SA_EEELi128ENS_10bfloat16_tEfNS_4arch4Sm90ELb0ELb1ELb1ELb0ELb0ELb0ELb0ELb1ELb1ELb1ELb1ELb0EEENS1_21CollectiveEpilogueFwdISB_S9_SC_SE_Li256ELb0ELb1ELb1ELb0EEENS1_19SingleTileSchedulerILb0ELb1ELb1ELi128EEEEEEEEEvNT_6ParamsE --------------------------
	.section	.text._ZN7cutlass13device_kernelIN5flash11enable_sm90INS1_16FlashAttnFwdSm90INS1_25CollectiveMainloopFwdSm90ILi2EN4cute5tupleIJNS5_1CILi1EEES8_S8_EEENS6_IJNS7_ILi128EEESA_SA_EEELi128ENS_10bfloat16_tEfNS_4arch4Sm90ELb0ELb1ELb1ELb0ELb0ELb0ELb0ELb1ELb1ELb1ELb1ELb0EEENS1_21CollectiveEpilogueFwdISB_S9_SC_SE_Li256ELb0ELb1ELb1ELb0EEENS1_19SingleTileSchedulerILb0ELb1ELb1ELi128EEEEEEEEEvNT_6ParamsE,"ax",@progbits
	.align	128
.text._ZN7cutlass13device_kernelIN5flash11enable_sm90INS1_16FlashAttnFwdSm90INS1_25CollectiveMainloopFwdSm90ILi2EN4cute5tupleIJNS5_1CILi1EEES8_S8_EEENS6_IJNS7_ILi128EEESA_SA_EEELi128ENS_10bfloat16_tEfNS_4arch4Sm90ELb0ELb1ELb1ELb0ELb0ELb0ELb0ELb1ELb1ELb1ELb1ELb0EEENS1_21CollectiveEpilogueFwdISB_S9_SC_SE_Li256ELb0ELb1ELb1ELb0EEENS1_19SingleTileSchedulerILb0ELb1ELb1ELi128EEEEEEEEEvNT_6ParamsE:
        .type           _ZN7cutlass13device_kernelIN5flash11enable_sm90INS1_16FlashAttnFwdSm90INS1_25CollectiveMainloopFwdSm90ILi2EN4cute5tupleIJNS5_1CILi1EEES8_S8_EEENS6_IJNS7_ILi128EEESA_SA_EEELi128ENS_10bfloat16_tEfNS_4arch4Sm90ELb0ELb1ELb1ELb0ELb0ELb0ELb0ELb1ELb1ELb1ELb1ELb0EEENS1_21CollectiveEpilogueFwdISB_S9_SC_SE_Li256ELb0ELb1ELb1ELb0EEENS1_19SingleTileSchedulerILb0ELb1ELb1ELi128EEEEEEEEEvNT_6ParamsE,@function
        .size           _ZN7cutlass13device_kernelIN5flash11enable_sm90INS1_16FlashAttnFwdSm90INS1_25CollectiveMainloopFwdSm90ILi2EN4cute5tupleIJNS5_1CILi1EEES8_S8_EEENS6_IJNS7_ILi128EEESA_SA_EEELi128ENS_10bfloat16_tEfNS_4arch4Sm90ELb0ELb1ELb1ELb0ELb0ELb0ELb0ELb1ELb1ELb1ELb1ELb0EEENS1_21CollectiveEpilogueFwdISB_S9_SC_SE_Li256ELb0ELb1ELb1ELb0EEENS1_19SingleTileSchedulerILb0ELb1ELb1ELi128EEEEEEEEEvNT_6ParamsE,(.L_x_66 - _ZN7cutlass13device_kernelIN5flash11enable_sm90INS1_16FlashAttnFwdSm90INS1_25CollectiveMainloopFwdSm90ILi2EN4cute5tupleIJNS5_1CILi1EEES8_S8_EEENS6_IJNS7_ILi128EEESA_SA_EEELi128ENS_10bfloat16_tEfNS_4arch4Sm90ELb0ELb1ELb1ELb0ELb0ELb0ELb0ELb1ELb1ELb1ELb1ELb0EEENS1_21CollectiveEpilogueFwdISB_S9_SC_SE_Li256ELb0ELb1ELb1ELb0EEENS1_19SingleTileSchedulerILb0ELb1ELb1ELi128EEEEEEEEEvNT_6ParamsE)
        .other          _ZN7cutlass13device_kernelIN5flash11enable_sm90INS1_16FlashAttnFwdSm90INS1_25CollectiveMainloopFwdSm90ILi2EN4cute5tupleIJNS5_1CILi1EEES8_S8_EEENS6_IJNS7_ILi128EEESA_SA_EEELi128ENS_10bfloat16_tEfNS_4arch4Sm90ELb0ELb1ELb1ELb0ELb0ELb0ELb0ELb1ELb1ELb1ELb1ELb0EEENS1_21CollectiveEpilogueFwdISB_S9_SC_SE_Li256ELb0ELb1ELb1ELb0EEENS1_19SingleTileSchedulerILb0ELb1ELb1ELi128EEEEEEEEEvNT_6ParamsE,@"STO_CUDA_ENTRY STV_DEFAULT"
_ZN7cutlass13device_kernelIN5flash11enable_sm90INS1_16FlashAttnFwdSm90INS1_25CollectiveMainloopFwdSm90ILi2EN4cute5tupleIJNS5_1CILi1EEES8_S8_EEENS6_IJNS7_ILi128EEESA_SA_EEELi128ENS_10bfloat16_tEfNS_4arch4Sm90ELb0ELb1ELb1ELb0ELb0ELb0ELb0ELb1ELb1ELb1ELb1ELb0EEENS1_21CollectiveEpilogueFwdISB_S9_SC_SE_Li256ELb0ELb1ELb1ELb0EEENS1_19SingleTileSchedulerILb0ELb1ELb1ELi128EEEEEEEEEvNT_6ParamsE:
[----:B------:R-:W-:Y:S01]  /*0000*/  LDC R1, c[0x0][0x37c] ;  /* 0x0000df00ff017b82 */ /* 0x000fe20000000800 */
[----:B------:R-:W-:Y:S05]  /*0010*/  EXIT ;  /* 0x000000000000794d */ /* 0x000fea0003800000 */
.L_x_21:
        /* <DEDUP_REMOVED lines=14> */
.L_x_66:


//--------------------- .text._ZN7cutlass13device_kernelIN5flash11enable_sm90INS1_16FlashAttnFwdSm90INS1_25CollectiveMainloopFwdSm90ILi2EN4cute5tupleIJNS5_1CILi1EEES8_S8_EEENS6_IJNS7_ILi128EEESA_SA_EEELi128ENS_10bfloat16_tEfNS_4arch4Sm90ELb0ELb1ELb1ELb1ELb0ELb0ELb0ELb1ELb1ELb1ELb1ELb0EEENS1_21CollectiveEpilogueFwdISB_S9_SC_SE_Li256ELb1ELb1ELb1ELb0EEENS1_36VarlenDynamicPersistentTileSchedulerILi128ELi128ELi256ELi128ELb1ELb1ELb1ELb1ELb0ELb1EEEEEEEEEvNT_6ParamsE --------------------------
	.section	.text._ZN7cutlass13device_kernelIN5flash11enable_sm90INS1_16FlashAttnFwdSm90INS1_25CollectiveMainloopFwdSm90ILi2EN4cute5tupleIJNS5_1CILi1EEES8_S8_EEENS6_IJNS7_ILi128EEESA_SA_EEELi128ENS_10bfloat16_tEfNS_4arch4Sm90ELb0ELb1ELb1ELb1ELb0ELb0ELb0ELb1ELb1ELb1ELb1ELb0EEENS1_21CollectiveEpilogueFwdISB_S9_SC_SE_Li256ELb1ELb1ELb1ELb0EEENS1_36VarlenDynamicPersistentTileSchedulerILi128ELi128ELi256ELi128ELb1ELb1ELb1ELb1ELb0ELb1EEEEEEEEEvNT_6ParamsE,"ax",@progbits
	.align	128
.text._ZN7cutlass13device_kernelIN5flash11enable_sm90INS1_16FlashAttnFwdSm90INS1_25CollectiveMainloopFwdSm90ILi2EN4cute5tupleIJNS5_1CILi1EEES8_S8_EEENS6_IJNS7_ILi128EEESA_SA_EEELi128ENS_10bfloat16_tEfNS_4arch4Sm90ELb0ELb1ELb1ELb1ELb0ELb0ELb0ELb1ELb1ELb1ELb1ELb0EEENS1_21CollectiveEpilogueFwdISB_S9_SC_SE_Li256ELb1ELb1ELb1ELb0EEENS1_36VarlenDynamicPersistentTileSchedulerILi128ELi128ELi256ELi128ELb1ELb1ELb1ELb1ELb0ELb1EEEEEEEEEvNT_6ParamsE:
        .type           _ZN7cutlass13device_kernelIN5flash11enable_sm90INS1_16FlashAttnFwdSm90INS1_25CollectiveMainloopFwdSm90ILi2EN4cute5tupleIJNS5_1CILi1EEES8_S8_EEENS6_IJNS7_ILi128EEESA_SA_EEELi128ENS_10bfloat16_tEfNS_4arch4Sm90ELb0ELb1ELb1ELb1ELb0ELb0ELb0ELb1ELb1ELb1ELb1ELb0EEENS1_21CollectiveEpilogueFwdISB_S9_SC_SE_Li256ELb1ELb1ELb1ELb0EEENS1_36VarlenDynamicPersistentTileSchedulerILi128ELi128ELi256ELi128ELb1ELb1ELb1ELb1ELb0ELb1EEEEEEEEEvNT_6ParamsE,@function
        .size           _ZN7cutlass13device_kernelIN5flash11enable_sm90INS1_16FlashAttnFwdSm90INS1_25CollectiveMainloopFwdSm90ILi2EN4cute5tupleIJNS5_1CILi1EEES8_S8_EEENS6_IJNS7_ILi128EEESA_SA_EEELi128ENS_10bfloat16_tEfNS_4arch4Sm90ELb0ELb1ELb1ELb1ELb0ELb0ELb0ELb1ELb1ELb1ELb1ELb0EEENS1_21CollectiveEpilogueFwdISB_S9_SC_SE_Li256ELb1ELb1ELb1ELb0EEENS1_36VarlenDynamicPersistentTileSchedulerILi128ELi128ELi256ELi128ELb1ELb1ELb1ELb1ELb0ELb1EEEEEEEEEvNT_6ParamsE,(.L_x_67 - _ZN7cutlass13device_kernelIN5flash11enable_sm90INS1_16FlashAttnFwdSm90INS1_25CollectiveMainloopFwdSm90ILi2EN4cute5tupleIJNS5_1CILi1EEES8_S8_EEENS6_IJNS7_ILi128EEESA_SA_EEELi128ENS_10bfloat16_tEfNS_4arch4Sm90ELb0ELb1ELb1ELb1ELb0ELb0ELb0ELb1ELb1ELb1ELb1ELb0EEENS1_21CollectiveEpilogueFwdISB_S9_SC_SE_Li256ELb1ELb1ELb1ELb0EEENS1_36VarlenDynamicPersistentTileSchedulerILi128ELi128ELi256ELi128ELb1ELb1ELb1ELb1ELb0ELb1EEEEEEEEEvNT_6ParamsE)
        .other          _ZN7cutlass13device_kernelIN5flash11enable_sm90INS1_16FlashAttnFwdSm90INS1_25CollectiveMainloopFwdSm90ILi2EN4cute5tupleIJNS5_1CILi1EEES8_S8_EEENS6_IJNS7_ILi128EEESA_SA_EEELi128ENS_10bfloat16_tEfNS_4arch4Sm90ELb0ELb1ELb1ELb1ELb0ELb0ELb0ELb1ELb1ELb1ELb1ELb0EEENS1_21CollectiveEpilogueFwdISB_S9_SC_SE_Li256ELb1ELb1ELb1ELb0EEENS1_36VarlenDynamicPersistentTileSchedulerILi128ELi128ELi256ELi128ELb1ELb1ELb1ELb1ELb0ELb1EEEEEEEEEvNT_6ParamsE,@"STO_CUDA_ENTRY STV_DEFAULT"
_ZN7cutlass13device_kernelIN5flash11enable_sm90INS1_16FlashAttnFwdSm90INS1_25CollectiveMainloopFwdSm90ILi2EN4cute5tupleIJNS5_1CILi1EEES8_S8_EEENS6_IJNS7_ILi128EEESA_SA_EEELi128ENS_10bfloat16_tEfNS_4arch4Sm90ELb0ELb1ELb1ELb1ELb0ELb0ELb0ELb1ELb1ELb1ELb1ELb0EEENS1_21CollectiveEpilogueFwdISB_S9_SC_SE_Li256ELb1ELb1ELb1ELb0EEENS1_36VarlenDynamicPersistentTileSchedulerILi128ELi128ELi256ELi128ELb1ELb1ELb1ELb1ELb0ELb1EEEEEEEEEvNT_6ParamsE:
[----:B------:R-:W-:Y:S01]  /*0000*/  LDC R1, c[0x0][0x37c] ;  /* 0x0000df00ff017b82 */ /* 0x000fe20000000800 */
[----:B------:R-:W-:Y:S05]  /*0010*/  EXIT ;  /* 0x000000000000794d */ /* 0x000fea0003800000 */
.L_x_22:
        /* <DEDUP_REMOVED lines=14> */
.L_x_67:


//--------------------- .text._ZN7cutlass13device_kernelIN5flash11enable_sm90INS1_16FlashAttnFwdSm90INS1_25CollectiveMainloopFwdSm90ILi2EN4cute5tupleIJNS5_1CILi1EEES8_S8_EEENS6_IJNS7_ILi128EEESA_SA_EEELi128ENS_10bfloat16_tEfNS_4arch4Sm90ELb0ELb1ELb1ELb1ELb0ELb1ELb0ELb1ELb1ELb1ELb1ELb0EEENS1_21CollectiveEpilogueFwdISB_S9_SC_SE_Li256ELb1ELb1ELb1ELb0EEENS1_36VarlenDynamicPersistentTileSchedulerILi128ELi128ELi256ELi128ELb1ELb1ELb1ELb1ELb0ELb1EEEEEEEEEvNT_6ParamsE --------------------------
	.section	.text._ZN7cutlass13device_kernelIN5flash11enable_sm90INS1_16FlashAttnFwdSm90INS1_25CollectiveMainloopFwdSm90ILi2EN4cute5tupleIJNS5_1CILi1EEES8_S8_EEENS6_IJNS7_ILi128EEESA_SA_EEELi128ENS_10bfloat16_tEfNS_4arch4Sm90ELb0ELb1ELb1ELb1ELb0ELb1ELb0ELb1ELb1ELb1ELb1ELb0EEENS1_21CollectiveEpilogueFwdISB_S9_SC_SE_Li256ELb1ELb1ELb1ELb0EEENS1_36VarlenDynamicPersistentTileSchedulerILi128ELi128ELi256ELi128ELb1ELb1ELb1ELb1ELb0ELb1EEEEEEEEEvNT_6ParamsE,"ax",@progbits
	.align	128
.text._ZN7cutlass13device_kernelIN5flash11enable_sm90INS1_16FlashAttnFwdSm90INS1_25CollectiveMainloopFwdSm90ILi2EN4cute5tupleIJNS5_1CILi1EEES8_S8_EEENS6_IJNS7_ILi128EEESA_SA_EEELi128ENS_10bfloat16_tEfNS_4arch4Sm90ELb0ELb1ELb1ELb1ELb0ELb1ELb0ELb1ELb1ELb1ELb1ELb0EEENS1_21CollectiveEpilogueFwdISB_S9_SC_SE_Li256ELb1ELb1ELb1ELb0EEENS1_36VarlenDynamicPersistentTileSchedulerILi128ELi128ELi256ELi128ELb1ELb1ELb1ELb1ELb0ELb1EEEEEEEEEvNT_6ParamsE:
        .type           _ZN7cutlass13device_kernelIN5flash11enable_sm90INS1_16FlashAttnFwdSm90INS1_25CollectiveMainloopFwdSm90ILi2EN4cute5tupleIJNS5_1CILi1EEES8_S8_EEENS6_IJNS7_ILi128EEESA_SA_EEELi128ENS_10bfloat16_tEfNS_4arch4Sm90ELb0ELb1ELb1ELb1ELb0ELb1ELb0ELb1ELb1ELb1ELb1ELb0EEENS1_21CollectiveEpilogueFwdISB_S9_SC_SE_Li256ELb1ELb1ELb1ELb0EEENS1_36VarlenDynamicPersistentTileSchedulerILi128ELi128ELi256ELi128ELb1ELb1ELb1ELb1ELb0ELb1EEEEEEEEEvNT_6ParamsE,@function
        .size           _ZN7cutlass13device_kernelIN5flash11enable_sm90INS1_16FlashAttnFwdSm90INS1_25CollectiveMainloopFwdSm90ILi2EN4cute5tupleIJNS5_1CILi1EEES8_S8_EEENS6_IJNS7_ILi128EEESA_SA_EEELi128ENS_10bfloat16_tEfNS_4arch4Sm90ELb0ELb1ELb1ELb1ELb0ELb1ELb0ELb1ELb1ELb1ELb1ELb0EEENS1_21CollectiveEpilogueFwdISB_S9_SC_SE_Li256ELb1ELb1ELb1ELb0EEENS1_36VarlenDynamicPersistentTileSchedulerILi128ELi128ELi256ELi128ELb1ELb1ELb1ELb1ELb0ELb1EEEEEEEEEvNT_6ParamsE,(.L_x_68 - _ZN7cutlass13device_kernelIN5flash11enable_sm90INS1_16FlashAttnFwdSm90INS1_25CollectiveMainloopFwdSm90ILi2EN4cute5tupleIJNS5_1CILi1EEES8_S8_EEENS6_IJNS7_ILi128EEESA_SA_EEELi128ENS_10bfloat16_tEfNS_4arch4Sm90ELb0ELb1ELb1ELb1ELb0ELb1ELb0ELb1ELb1ELb1ELb1ELb0EEENS1_21CollectiveEpilogueFwdISB_S9_SC_SE_Li256ELb1ELb1ELb1ELb0EEENS1_36VarlenDynamicPersistentTileSchedulerILi128ELi128ELi256ELi128ELb1ELb1ELb1ELb1ELb0ELb1EEEEEEEEEvNT_6ParamsE)
        .other          _ZN7cutlass13device_kernelIN5flash11enable_sm90INS1_16FlashAttnFwdSm90INS1_25CollectiveMainloopFwdSm90ILi2EN4cute5tupleIJNS5_1CILi1EEES8_S8_EEENS6_IJNS7_ILi128EEESA_SA_EEELi128ENS_10bfloat16_tEfNS_4arch4Sm90ELb0ELb1ELb1ELb1ELb0ELb1ELb0ELb1ELb1ELb1ELb1ELb0EEENS1_21CollectiveEpilogueFwdISB_S9_SC_SE_Li256ELb1ELb1ELb1ELb0EEENS1_36VarlenDynamicPersistentTileSchedulerILi128ELi128ELi256ELi128ELb1ELb1ELb1ELb1ELb0ELb1EEEEEEEEEvNT_6ParamsE,@"STO_CUDA_ENTRY STV_DEFAULT"
_ZN7cutlass13device_kernelIN5flash11enable_sm90INS1_16FlashAttnFwdSm90INS1_25CollectiveMainloopFwdSm90ILi2EN4cute5tupleIJNS5_1CILi1EEES8_S8_EEENS6_IJNS7_ILi128EEESA_SA_EEELi128ENS_10bfloat16_tEfNS_4arch4Sm90ELb0ELb1ELb1ELb1ELb0ELb1ELb0ELb1ELb1ELb1ELb1ELb0EEENS1_21CollectiveEpilogueFwdISB_S9_SC_SE_Li256ELb1ELb1ELb1ELb0EEENS1_36VarlenDynamicPersistentTileSchedulerILi128ELi128ELi256ELi128ELb1ELb1ELb1ELb1ELb0ELb1EEEEEEEEEvNT_6ParamsE:
[----:B------:R-:W-:Y:S01]  /*0000*/  LDC R1, c[0x0][0x37c] ;  /* 0x0000df00ff017b82 */ /* 0x000fe20000000800 */
[----:B------:R-:W-:Y:S05]  /*0010*/  EXIT ;  /* 0x000000000000794d */ /* 0x000fea0003800000 */
.L_x_23:
        /* <DEDUP_REMOVED lines=14> */
.L_x_68:


//--------------------- .text._ZN7cutlass13device_kernelIN5flash11enable_sm90INS1_16FlashAttnFwdSm90INS1_25CollectiveMainloopFwdSm90ILi2EN4cute5tupleIJNS5_1CILi1EEES8_S8_EEENS6_IJNS7_ILi128EEESA_SA_EEELi128ENS_10bfloat16_tEfNS_4arch4Sm90ELb1ELb0ELb1ELb0ELb0ELb0ELb0ELb1ELb1ELb1ELb1ELb0EEENS1_21CollectiveEpilogueFwdISB_S9_SC_SE_Li256ELb0ELb1ELb1ELb0EEENS1_19SingleTileSchedulerILb0ELb1ELb1ELi128EEEEEEEEEvNT_6ParamsE --------------------------
	.section	.text._ZN7cutlass13device_kernelIN5flash11enable_sm90INS1_16FlashAttnFwdSm90INS1_25CollectiveMainloopFwdSm90ILi2EN4cute5tupleIJNS5_1CILi1EEES8_S8_EEENS6_IJNS7_ILi128EEESA_SA_EEELi128ENS_10bfloat16_tEfNS_4arch4Sm90ELb1ELb0ELb1ELb0ELb0ELb0ELb0ELb1ELb1ELb1ELb1ELb0EEENS1_21CollectiveEpilogueFwdISB_S9_SC_SE_Li256ELb0ELb1ELb1ELb0EEENS1_19SingleTileSchedulerILb0ELb1ELb1ELi128EEEEEEEEEvNT_6ParamsE,"ax",@progbits
	.align	128
.text._ZN7cutlass13device_kernelIN5flash11enable_sm90INS1_16FlashAttnFwdSm90INS1_25CollectiveMainloopFwdSm90ILi2EN4cute5tupleIJNS5_1CILi1EEES8_S8_EEENS6_IJNS7_ILi128EEESA_SA_EEELi128ENS_10bfloat16_tEfNS_4arch4Sm90ELb1ELb0ELb1ELb0ELb0ELb0ELb0ELb1ELb1ELb1ELb1ELb0EEENS1_21CollectiveEpilogueFwdISB_S9_SC_SE_Li256ELb0ELb1ELb1ELb0EEENS1_19SingleTileSchedulerILb0ELb1ELb1ELi128EEEEEEEEEvNT_6ParamsE:
        .type           _ZN7cutlass13device_kernelIN5flash11enable_sm90INS1_16FlashAttnFwdSm90INS1_25CollectiveMainloopFwdSm90ILi2EN4cute5tupleIJNS5_1CILi1EEES8_S8_EEENS6_IJNS7_ILi128EEESA_SA_EEELi128ENS_10bfloat16_tEfNS_4arch4Sm90ELb1ELb0ELb1ELb0ELb0ELb0ELb0ELb1ELb1ELb1ELb1ELb0EEENS1_21CollectiveEpilogueFwdISB_S9_SC_SE_Li256ELb0ELb1ELb1ELb0EEENS1_19SingleTileSchedulerILb0ELb1ELb1ELi128EEEEEEEEEvNT_6ParamsE,@function
        .size           _ZN7cutlass13device_kernelIN5flash11enable_sm90INS1_16FlashAttnFwdSm90INS1_25CollectiveMainloopFwdSm90ILi2EN4cute5tupleIJNS5_1CILi1EEES8_S8_EEENS6_IJNS7_ILi128EEESA_SA_EEELi128ENS_10bfloat16_tEfNS_4arch4Sm90ELb1ELb0ELb1ELb0ELb0ELb0ELb0ELb1ELb1ELb1ELb1ELb0EEENS1_21CollectiveEpilogueFwdISB_S9_SC_SE_Li256ELb0ELb1ELb1ELb0EEENS1_19SingleTileSchedulerILb0ELb1ELb1ELi128EEEEEEEEEvNT_6ParamsE,(.L_x_69 - _ZN7cutlass13device_kernelIN5flash11enable_sm90INS1_16FlashAttnFwdSm90INS1_25CollectiveMainloopFwdSm90ILi2EN4cute5tupleIJNS5_1CILi1EEES8_S8_EEENS6_IJNS7_ILi128EEESA_SA_EEELi128ENS_10bfloat16_tEfNS_4arch4Sm90ELb1ELb0ELb1ELb0ELb0ELb0ELb0ELb1ELb1ELb1ELb1ELb0EEENS1_21CollectiveEpilogueFwdISB_S9_SC_SE_Li256ELb0ELb1ELb1ELb0EEENS1_19SingleTileSchedulerILb0ELb1ELb1ELi128EEEEEEEEEvNT_6ParamsE)
        .other          _ZN7cutlass13device_kernelIN5flash11enable_sm90INS1_16FlashAttnFwdSm90INS1_25CollectiveMainloopFwdSm90ILi2EN4cute5tupleIJNS5_1CILi1EEES8_S8_EEENS6_IJNS7_ILi128EEESA_SA_EEELi128ENS_10bfloat16_tEfNS_4arch4Sm90ELb1ELb0ELb1ELb0ELb0ELb0ELb0ELb1ELb1ELb1ELb1ELb0EEENS1_21CollectiveEpilogueFwdISB_S9_SC_SE_Li256ELb0ELb1ELb1ELb0EEENS1_19SingleTileSchedulerILb0ELb1ELb1ELi128EEEEEEEEEvNT_6ParamsE,@"STO_CUDA_ENTRY STV_DEFAULT"
_ZN7cutlass13device_kernelIN5flash11enable_sm90INS1_16FlashAttnFwdSm90INS1_25CollectiveMainloopFwdSm90ILi2EN4cute5tupleIJNS5_1CILi1EEES8_S8_EEENS6_IJNS7_ILi128EEESA_SA_EEELi128ENS_10bfloat16_tEfNS_4arch4Sm90ELb1ELb0ELb1ELb0ELb0ELb0ELb0ELb1ELb1ELb1ELb1ELb0EEENS1_21CollectiveEpilogueFwdISB_S9_SC_SE_Li256ELb0ELb1ELb1ELb0EEENS1_19SingleTileSchedulerILb0ELb1ELb1ELi128EEEEEEEEEvNT_6ParamsE:
[----:B------:R-:W-:Y:S01]  /*0000*/  LDC R1, c[0x0][0x37c] ;  /* 0x0000df00ff017b82 */ /* 0x000fe20000000800 */
[----:B------:R-:W-:Y:S05]  /*0010*/  EXIT ;  /* 0x000000000000794d */ /* 0x000fea0003800000 */
.L_x_24:
        /* <DEDUP_REMOVED lines=14> */
.L_x_69:


//--------------------- .text._ZN7cutlass13device_kernelIN5flash11enable_sm90INS1_16FlashAttnFwdSm90INS1_25CollectiveMainloopFwdSm90ILi2EN4cute5tupleIJNS5_1CILi1EEES8_S8_EEENS6_IJNS7_ILi128EEESA_SA_EEELi128ENS_10bfloat16_tEfNS_4arch4Sm90ELb1ELb0ELb1ELb1ELb0ELb0ELb0ELb1ELb1ELb1ELb1ELb0EEENS1_21CollectiveEpilogueFwdISB_S9_SC_SE_Li256ELb1ELb1ELb1ELb0EEENS1_36VarlenDynamicPersistentTileSchedulerILi128ELi128ELi256ELi128ELb1ELb1ELb1ELb1ELb1ELb1EEEEEEEEEvNT_6ParamsE --------------------------
	.section	.text._ZN7cutlass13device_kernelIN5flash11enable_sm90INS1_16FlashAttnFwdSm90INS1_25CollectiveMainloopFwdSm90ILi2EN4cute5tupleIJNS5_1CILi1EEES8_S8_EEENS6_IJNS7_ILi128EEESA_SA_EEELi128ENS_10bfloat16_tEfNS_4arch4Sm90ELb1ELb0ELb1ELb1ELb0ELb0ELb0ELb1ELb1ELb1ELb1ELb0EEENS1_21CollectiveEpilogueFwdISB_S9_SC_SE_Li256ELb1ELb1ELb1ELb0EEENS1_36VarlenDynamicPersistentTileSchedulerILi128ELi128ELi256ELi128ELb1ELb1ELb1ELb1ELb1ELb1EEEEEEEEEvNT_6ParamsE,"ax",@progbits
	.align	128
.text._ZN7cutlass13device_kernelIN5flash11enable_sm90INS1_16FlashAttnFwdSm90INS1_25CollectiveMainloopFwdSm90ILi2EN4cute5tupleIJNS5_1CILi1EEES8_S8_EEENS6_IJNS7_ILi128EEESA_SA_EEELi128ENS_10bfloat16_tEfNS_4arch4Sm90ELb1ELb0ELb1ELb1ELb0ELb0ELb0ELb1ELb1ELb1ELb1ELb0EEENS1_21CollectiveEpilogueFwdISB_S9_SC_SE_Li256ELb1ELb1ELb1ELb0EEENS1_36VarlenDynamicPersistentTileSchedulerILi128ELi128ELi256ELi128ELb1ELb1ELb1ELb1ELb1ELb1EEEEEEEEEvNT_6ParamsE:
        .type           _ZN7cutlass13device_kernelIN5flash11enable_sm90INS1_16FlashAttnFwdSm90INS1_25CollectiveMainloopFwdSm90ILi2EN4cute5tupleIJNS5_1CILi1EEES8_S8_EEENS6_IJNS7_ILi128EEESA_SA_EEELi128ENS_10bfloat16_tEfNS_4arch4Sm90ELb1ELb0ELb1ELb1ELb0ELb0ELb0ELb1ELb1ELb1ELb1ELb0EEENS1_21CollectiveEpilogueFwdISB_S9_SC_SE_Li256ELb1ELb1ELb1ELb0EEENS1_36VarlenDynamicPersistentTileSchedulerILi128ELi128ELi256ELi128ELb1ELb1ELb1ELb1ELb1ELb1EEEEEEEEEvNT_6ParamsE,@function
        .size           _ZN7cutlass13device_kernelIN5flash11enable_sm90INS1_16FlashAttnFwdSm90INS1_25CollectiveMainloopFwdSm90ILi2EN4cute5tupleIJNS5_1CILi1EEES8_S8_EEENS6_IJNS7_ILi128EEESA_SA_EEELi128ENS_10bfloat16_tEfNS_4arch4Sm90ELb1ELb0ELb1ELb1ELb0ELb0ELb0ELb1ELb1ELb1ELb1ELb0EEENS1_21CollectiveEpilogueFwdISB_S9_SC_SE_Li256ELb1ELb1ELb1ELb0EEENS1_36VarlenDynamicPersistentTileSchedulerILi128ELi128ELi256ELi128ELb1ELb1ELb1ELb1ELb1ELb1EEEEEEEEEvNT_6ParamsE,(.L_x_70 - _ZN7cutlass13device_kernelIN5flash11enable_sm90INS1_16FlashAttnFwdSm90INS1_25CollectiveMainloopFwdSm90ILi2EN4cute5tupleIJNS5_1CILi1EEES8_S8_EEENS6_IJNS7_ILi128EEESA_SA_EEELi128ENS_10bfloat16_tEfNS_4arch4Sm90ELb1ELb0ELb1ELb1ELb0ELb0ELb0ELb1ELb1ELb1ELb1ELb0EEENS1_21CollectiveEpilogueFwdISB_S9_SC_SE_Li256ELb1ELb1ELb1ELb0EEENS1_36VarlenDynamicPersistentTileSchedulerILi128ELi128ELi256ELi128ELb1ELb1ELb1ELb1ELb1ELb1EEEEEEEEEvNT_6ParamsE)
        .other          _ZN7cutlass13device_kernelIN5flash11enable_sm90INS1_16FlashAttnFwdSm90INS1_25CollectiveMainloopFwdSm90ILi2EN4cute5tupleIJNS5_1CILi1EEES8_S8_EEENS6_IJNS7_ILi128EEESA_SA_EEELi128ENS_10bfloat16_tEfNS_4arch4Sm90ELb1ELb0ELb1ELb1ELb0ELb0ELb0ELb1ELb1ELb1ELb1ELb0EEENS1_21CollectiveEpilogueFwdISB_S9_SC_SE_Li256ELb1ELb1ELb1ELb0EEENS1_36VarlenDynamicPersistentTileSchedulerILi128ELi128ELi256ELi128ELb1ELb1ELb1ELb1ELb1ELb1EEEEEEEEEvNT_6ParamsE,@"STO_CUDA_ENTRY STV_DEFAULT"
_ZN7cutlass13device_kernelIN5flash11enable_sm90INS1_16FlashAttnFwdSm90INS1_25CollectiveMainloopFwdSm90ILi2EN4cute5tupleIJNS5_1CILi1EEES8_S8_EEENS6_IJNS7_ILi128EEESA_SA_EEELi128ENS_10bfloat16_tEfNS_4arch4Sm90ELb1ELb0ELb1ELb1ELb0ELb0ELb0ELb1ELb1ELb1ELb1ELb0EEENS1_21CollectiveEpilogueFwdISB_S9_SC_SE_Li256ELb1ELb1ELb1ELb0EEENS1_36VarlenDynamicPersistentTileSchedulerILi128ELi128ELi256ELi128ELb1ELb1ELb1ELb1ELb1ELb1EEEEEEEEEvNT_6ParamsE:
[----:B------:R-:W-:Y:S01]  /*0000*/  LDC R1, c[0x0][0x37c] ;  /* 0x0000df00ff017b82 */ /* 0x000fe20000000800 */
[----:B------:R-:W-:Y:S05]  /*0010*/  EXIT ;  /* 0x000000000000794d */ /* 0x000fea0003800000 */
.L_x_25:
        /* <DEDUP_REMOVED lines=14> */
.L_x_70:


//--------------------- .text._ZN7cutlass13device_kernelIN5flash11enable_sm90INS1_16FlashAttnFwdSm90INS1_25CollectiveMainloopFwdSm90ILi2EN4cute5tupleIJNS5_1CILi1EEES8_S8_EEENS6_IJNS7_ILi128EEESA_SA_EEELi128ENS_10bfloat16_tEfNS_4arch4Sm90ELb1ELb0ELb1ELb1ELb0ELb1ELb0ELb1ELb1ELb1ELb1ELb0EEENS1_21CollectiveEpilogueFwdISB_S9_SC_SE_Li256ELb1ELb1ELb1ELb0EEENS1_36VarlenDynamicPersistentTileSchedulerILi128ELi128ELi256ELi128ELb1ELb1ELb1ELb1ELb1ELb1EEEEEEEEEvNT_6ParamsE --------------------------
	.section	.text._ZN7cutlass13device_kernelIN5flash11enable_sm90INS1_16FlashAttnFwdSm90INS1_25CollectiveMainloopFwdSm90ILi2EN4cute5tupleIJNS5_1CILi1EEES8_S8_EEENS6_IJNS7_ILi128EEESA_SA_EEELi128ENS_10bfloat16_tEfNS_4arch4Sm90ELb1ELb0ELb1ELb1ELb0ELb1ELb0ELb1ELb1ELb1ELb1ELb0EEENS1_21CollectiveEpilogueFwdISB_S9_SC_SE_Li256ELb1ELb1ELb1ELb0EEENS1_36VarlenDynamicPersistentTileSchedulerILi128ELi128ELi256ELi128ELb1ELb1ELb1ELb1ELb1ELb1EEEEEEEEEvNT_6ParamsE,"ax",@progbits
	.align	128
.text._ZN7cutlass13device_kernelIN5flash11enable_sm90INS1_16FlashAttnFwdSm90INS1_25CollectiveMainloopFwdSm90ILi2EN4cute5tupleIJNS5_1CILi1EEES8_S8_EEENS6_IJNS7_ILi128EEESA_SA_EEELi128ENS_10bfloat16_tEfNS_4arch4Sm90ELb1ELb0ELb1ELb1ELb0ELb1ELb0ELb1ELb1ELb1ELb1ELb0EEENS1_21CollectiveEpilogueFwdISB_S9_SC_SE_Li256ELb1ELb1ELb1ELb0EEENS1_36VarlenDynamicPersistentTileSchedulerILi128ELi128ELi256ELi128ELb1ELb1ELb1ELb1ELb1ELb1EEEEEEEEEvNT_6ParamsE:
        .type           _ZN7cutlass13device_kernelIN5flash11enable_sm90INS1_16FlashAttnFwdSm90INS1_25CollectiveMainloopFwdSm90ILi2EN4cute5tupleIJNS5_1CILi1EEES8_S8_EEENS6_IJNS7_ILi128EEESA_SA_EEELi128ENS_10bfloat16_tEfNS_4arch4Sm90ELb1ELb0ELb1ELb1ELb0ELb1ELb0ELb1ELb1ELb1ELb1ELb0EEENS1_21CollectiveEpilogueFwdISB_S9_SC_SE_Li256ELb1ELb1ELb1ELb0EEENS1_36VarlenDynamicPersistentTileSchedulerILi128ELi128ELi256ELi128ELb1ELb1ELb1ELb1ELb1ELb1EEEEEEEEEvNT_6ParamsE,@function
        .size           _ZN7cutlass13device_kernelIN5flash11enable_sm90INS1_16FlashAttnFwdSm90INS1_25CollectiveMainloopFwdSm90ILi2EN4cute5tupleIJNS5_1CILi1EEES8_S8_EEENS6_IJNS7_ILi128EEESA_SA_EEELi128ENS_10bfloat16_tEfNS_4arch4Sm90ELb1ELb0ELb1ELb1ELb0ELb1ELb0ELb1ELb1ELb1ELb1ELb0EEENS1_21CollectiveEpilogueFwdISB_S9_SC_SE_Li256ELb1ELb1ELb1ELb0EEENS1_36VarlenDynamicPersistentTileSchedulerILi128ELi128ELi256ELi128ELb1ELb1ELb1ELb1ELb1ELb1EEEEEEEEEvNT_6ParamsE,(.L_x_71 - _ZN7cutlass13device_kernelIN5flash11enable_sm90INS1_16FlashAttnFwdSm90INS1_25CollectiveMainloopFwdSm90ILi2EN4cute5tupleIJNS5_1CILi1EEES8_S8_EEENS6_IJNS7_ILi128EEESA_SA_EEELi128ENS_10bfloat16_tEfNS_4arch4Sm90ELb1ELb0ELb1ELb1ELb0ELb1ELb0ELb1ELb1ELb1ELb1ELb0EEENS1_21CollectiveEpilogueFwdISB_S9_SC_SE_Li256ELb1ELb1ELb1ELb0EEENS1_36VarlenDynamicPersistentTileSchedulerILi128ELi128ELi256ELi128ELb1ELb1ELb1ELb1ELb1ELb1EEEEEEEEEvNT_6ParamsE)
        .other          _ZN7cutlass13device_kernelIN5flash11enable_sm90INS1_16FlashAttnFwdSm90INS1_25CollectiveMainloopFwdSm90ILi2EN4cute5tupleIJNS5_1CILi1EEES8_S8_EEENS6_IJNS7_ILi128EEESA_SA_EEELi128ENS_10bfloat16_tEfNS_4arch4Sm90ELb1ELb0ELb1ELb1ELb0ELb1ELb0ELb1ELb1ELb1ELb1ELb0EEENS1_21CollectiveEpilogueFwdISB_S9_SC_SE_Li256ELb1ELb1ELb1ELb0EEENS1_36VarlenDynamicPersistentTileSchedulerILi128ELi128ELi256ELi128ELb1ELb1ELb1ELb1ELb1ELb1EEEEEEEEEvNT_6ParamsE,@"STO_CUDA_ENTRY STV_DEFAULT"
_ZN7cutlass13device_kernelIN5flash11enable_sm90INS1_16FlashAttnFwdSm90INS1_25CollectiveMainloopFwdSm90ILi2EN4cute5tupleIJNS5_1CILi1EEES8_S8_EEENS6_IJNS7_ILi128EEESA_SA_EEELi128ENS_10bfloat16_tEfNS_4arch4Sm90ELb1ELb0ELb1ELb1ELb0ELb1ELb0ELb1ELb1ELb1ELb1ELb0EEENS1_21CollectiveEpilogueFwdISB_S9_SC_SE_Li256ELb1ELb1ELb1ELb0EEENS1_36VarlenDynamicPersistentTileSchedulerILi128ELi128ELi256ELi128ELb1ELb1ELb1ELb1ELb1ELb1EEEEEEEEEvNT_6ParamsE:
[----:B------:R-:W-:Y:S01]  /*0000*/  LDC R1, c[0x0][0x37c] ;  /* 0x0000df00ff017b82 */ /* 0x000fe20000000800 */
[----:B------:R-:W-:Y:S05]  /*0010*/  EXIT ;  /* 0x000000000000794d */ /* 0x000fea0003800000 */
.L_x_26:
        /* <DEDUP_REMOVED lines=14> */
.L_x_71:


//--------------------- .text._ZN7cutlass13device_kernelIN5flash11enable_sm90INS1_16FlashAttnFwdSm90INS1_25CollectiveMainloopFwdSm90ILi2EN4cute5tupleIJNS5_1CILi1EEES8_S8_EEENS6_IJNS7_ILi192EEENS7_ILi144EEENS7_ILi96EEEEEELi96ENS_10bfloat16_tEfNS_4arch4Sm90ELb0ELb0ELb1ELb0ELb0ELb0ELb0ELb0ELb1ELb1ELb1ELb0EEENS1_21CollectiveEpilogueFwdINS6_IJSA_SC_SB_EEES9_SE_SG_Li384ELb0ELb1ELb1ELb0EEENS1_19SingleTileSchedulerILb0ELb1ELb1ELi192EEEEEEEEEvNT_6ParamsE --------------------------
	.section	.text._ZN7cutlass13device_kernelIN5flash11enable_sm90INS1_16FlashAttnFwdSm90INS1_25CollectiveMainloopFwdSm90ILi2EN4cute5tupleIJNS5_1CILi1EEES8_S8_EEENS6_IJNS7_ILi192EEENS7_ILi144EEENS7_ILi96EEEEEELi96ENS_10bfloat16_tEfNS_4arch4Sm90ELb0ELb0ELb1ELb0ELb0ELb0ELb0ELb0ELb1ELb1ELb1ELb0EEENS1_21CollectiveEpilogueFwdINS6_IJSA_SC_SB_EEES9_SE_SG_Li384ELb0ELb1ELb1ELb0EEENS1_19SingleTileSchedulerILb0ELb1ELb1ELi192EEEEEEEEEvNT_6ParamsE,"ax",@progbits
	.align	128
.text._ZN7cutlass13device_kernelIN5flash11enable_sm90INS1_16FlashAttnFwdSm90INS1_25CollectiveMainloopFwdSm90ILi2EN4cute5tupleIJNS5_1CILi1EEES8_S8_EEENS6_IJNS7_ILi192EEENS7_ILi144EEENS7_ILi96EEEEEELi96ENS_10bfloat16_tEfNS_4arch4Sm90ELb0ELb0ELb1ELb0ELb0ELb0ELb0ELb0ELb1ELb1ELb1ELb0EEENS1_21CollectiveEpilogueFwdINS6_IJSA_SC_SB_EEES9_SE_SG_Li384ELb0ELb1ELb1ELb0EEENS1_19SingleTileSchedulerILb0ELb1ELb1ELi192EEEEEEEEEvNT_6ParamsE:
        .type           _ZN7cutlass13device_kernelIN5flash11enable_sm90INS1_16FlashAttnFwdSm90INS1_25CollectiveMainloopFwdSm90ILi2EN4cute5tupleIJNS5_1CILi1EEES8_S8_EEENS6_IJNS7_ILi192EEENS7_ILi144EEENS7_ILi96EEEEEELi96ENS_10bfloat16_tEfNS_4arch4Sm90ELb0ELb0ELb1ELb0ELb0ELb0ELb0ELb0ELb1ELb1ELb1ELb0EEENS1_21CollectiveEpilogueFwdINS6_IJSA_SC_SB_EEES9_SE_SG_Li384ELb0ELb1ELb1ELb0EEENS1_19SingleTileSchedulerILb0ELb1ELb1ELi192EEEEEEEEEvNT_6ParamsE,@function
        .size           _ZN7cutlass13device_kernelIN5flash11enable_sm90INS1_16FlashAttnFwdSm90INS1_25CollectiveMainloopFwdSm90ILi2EN4cute5tupleIJNS5_1CILi1EEES8_S8_EEENS6_IJNS7_ILi192EEENS7_ILi144EEENS7_ILi96EEEEEELi96ENS_10bfloat16_tEfNS_4arch4Sm90ELb0ELb0ELb1ELb0ELb0ELb0ELb0ELb0ELb1ELb1ELb1ELb0EEENS1_21CollectiveEpilogueFwdINS6_IJSA_SC_SB_EEES9_SE_SG_Li384ELb0ELb1ELb1ELb0EEENS1_19SingleTileSchedulerILb0ELb1ELb1ELi192EEEEEEEEEvNT_6ParamsE,(.L_x_72 - _ZN7cutlass13device_kernelIN5flash11enable_sm90INS1_16FlashAttnFwdSm90INS1_25CollectiveMainloopFwdSm90ILi2EN4cute5tupleIJNS5_1CILi1EEES8_S8_EEENS6_IJNS7_ILi192EEENS7_ILi144EEENS7_ILi96EEEEEELi96ENS_10bfloat16_tEfNS_4arch4Sm90ELb0ELb0ELb1ELb0ELb0ELb0ELb0ELb0ELb1ELb1ELb1ELb0EEENS1_21CollectiveEpilogueFwdINS6_IJSA_SC_SB_EEES9_SE_SG_Li384ELb0ELb1ELb1ELb0EEENS1_19SingleTileSchedulerILb0ELb1ELb1ELi192EEEEEEEEEvNT_6ParamsE)
        .other          _ZN7cutlass13device_kernelIN5flash11enable_sm90INS1_16FlashAttnFwdSm90INS1_25CollectiveMainloopFwdSm90ILi2EN4cute5tupleIJNS5_1CILi1EEES8_S8_EEENS6_IJNS7_ILi192EEENS7_ILi144EEENS7_ILi96EEEEEELi96ENS_10bfloat16_tEfNS_4arch4Sm90ELb0ELb0ELb1ELb0ELb0ELb0ELb0ELb0ELb1ELb1ELb1ELb0EEENS1_21CollectiveEpilogueFwdINS6_IJSA_SC_SB_EEES9_SE_SG_Li384ELb0ELb1ELb1ELb0EEENS1_19SingleTileSchedulerILb0ELb1ELb1ELi192EEEEEEEEEvNT_6ParamsE,@"STO_CUDA_ENTRY STV_DEFAULT"
_ZN7cutlass13device_kernelIN5flash11enable_sm90INS1_16FlashAttnFwdSm90INS1_25CollectiveMainloopFwdSm90ILi2EN4cute5tupleIJNS5_1CILi1EEES8_S8_EEENS6_IJNS7_ILi192EEENS7_ILi144EEENS7_ILi96EEEEEELi96ENS_10bfloat16_tEfNS_4arch4Sm90ELb0ELb0ELb1ELb0ELb0ELb0ELb0ELb0ELb1ELb1ELb1ELb0EEENS1_21CollectiveEpilogueFwdINS6_IJSA_SC_SB_EEES9_SE_SG_Li384ELb0ELb1ELb1ELb0EEENS1_19SingleTileSchedulerILb0ELb1ELb1ELi192EEEEEEEEEvNT_6ParamsE:
[----:B------:R-:W-:Y:S01]  /*0000*/  LDC R1, c[0x0][0x37c] ;  /* 0x0000df00ff017b82 */ /* 0x000fe20000000800 */
[----:B------:R-:W-:Y:S05]  /*0010*/  EXIT ;  /* 0x000000000000794d */ /* 0x000fea0003800000 */
.L_x_27:
        /* <DEDUP_REMOVED lines=14> */
.L_x_72:


//--------------------- .text._ZN7cutlass13device_kernelIN5flash11enable_sm90INS1_16FlashAttnFwdSm90INS1_25CollectiveMainloopFwdSm90ILi2EN4cute5tupleIJNS5_1CILi1EEES8_S8_EEENS6_IJNS7_ILi192EEENS7_ILi144EEENS7_ILi96EEEEEELi96ENS_10bfloat16_tEfNS_4arch4Sm90ELb0ELb0ELb1ELb1ELb0ELb0ELb0ELb0ELb1ELb1ELb1ELb0EEENS1_21CollectiveEpilogueFwdINS6_IJSA_SC_SB_EEES9_SE_SG_Li384ELb1ELb1ELb1ELb0EEENS1_36VarlenDynamicPersistentTileSchedulerILi192ELi144ELi384ELi128ELb1ELb1ELb1ELb0ELb1ELb1EEEEEEEEEvNT_6ParamsE --------------------------
	.section	.text._ZN7cutlass13device_kernelIN5flash11enable_sm90INS1_16FlashAttnFwdSm90INS1_25CollectiveMainloopFwdSm90ILi2EN4cute5tupleIJNS5_1CILi1EEES8_S8_EEENS6_IJNS7_ILi192EEENS7_ILi144EEENS7_ILi96EEEEEELi96ENS_10bfloat16_tEfNS_4arch4Sm90ELb0ELb0ELb1ELb1ELb0ELb0ELb0ELb0ELb1ELb1ELb1ELb0EEENS1_21CollectiveEpilogueFwdINS6_IJSA_SC_SB_EEES9_SE_SG_Li384ELb1ELb1ELb1ELb0EEENS1_36VarlenDynamicPersistentTileSchedulerILi192ELi144ELi384ELi128ELb1ELb1ELb1ELb0ELb1ELb1EEEEEEEEEvNT_6ParamsE,"ax",@progbits
	.align	128
.text._ZN7cutlass13device_kernelIN5flash11enable_sm90INS1_16FlashAttnFwdSm90INS1_25CollectiveMainloopFwdSm90ILi2EN4cute5tupleIJNS5_1CILi1EEES8_S8_EEENS6_IJNS7_ILi192EEENS7_ILi144EEENS7_ILi96EEEEEELi96ENS_10bfloat16_tEfNS_4arch4Sm90ELb0ELb0ELb1ELb1ELb0ELb0ELb0ELb0ELb1ELb1ELb1ELb0EEENS1_21CollectiveEpilogueFwdINS6_IJSA_SC_SB_EEES9_SE_SG_Li384ELb1ELb1ELb1ELb0EEENS1_36VarlenDynamicPersistentTileSchedulerILi192ELi144ELi384ELi128ELb1ELb1ELb1ELb0ELb1ELb1EEEEEEEEEvNT_6ParamsE:
        .type           _ZN7cutlass13device_kernelIN5flash11enable_sm90INS1_16FlashAttnFwdSm90INS1_25CollectiveMainloopFwdSm90ILi2EN4cute5tupleIJNS5_1CILi1EEES8_S8_EEENS6_IJNS7_ILi192EEENS7_ILi144EEENS7_ILi96EEEEEELi96ENS_10bfloat16_tEfNS_4arch4Sm90ELb0ELb0ELb1ELb1ELb0ELb0ELb0ELb0ELb1ELb1ELb1ELb0EEENS1_21CollectiveEpilogueFwdINS6_IJSA_SC_SB_EEES9_SE_SG_Li384ELb1ELb1ELb1ELb0EEENS1_36VarlenDynamicPersistentTileSchedulerILi192ELi144ELi384ELi128ELb1ELb1ELb1ELb0ELb1ELb1EEEEEEEEEvNT_6ParamsE,@function
        .size           _ZN7cutlass13device_kernelIN5flash11enable_sm90INS1_16FlashAttnFwdSm90INS1_25CollectiveMainloopFwdSm90ILi2EN4cute5tupleIJNS5_1CILi1EEES8_S8_EEENS6_IJNS7_ILi192EEENS7_ILi144EEENS7_ILi96EEEEEELi96ENS_10bfloat16_tEfNS_4arch4Sm90ELb0ELb0ELb1ELb1ELb0ELb0ELb0ELb0ELb1ELb1ELb1ELb0EEENS1_21CollectiveEpilogueFwdINS6_IJSA_SC_SB_EEES9_SE_SG_Li384ELb1ELb1ELb1ELb0EEENS1_36VarlenDynamicPersistentTileSchedulerILi192ELi144ELi384ELi128ELb1ELb1ELb1ELb0ELb1ELb1EEEEEEEEEvNT_6ParamsE,(.L_x_73 - _ZN7cutlass13device_kernelIN5flash11enable_sm90INS1_16FlashAttnFwdSm90INS1_25CollectiveMainloopFwdSm90ILi2EN4cute5tupleIJNS5_1CILi1EEES8_S8_EEENS6_IJNS7_ILi192EEENS7_ILi144EEENS7_ILi96EEEEEELi96ENS_10bfloat16_tEfNS_4arch4Sm90ELb0ELb0ELb1ELb1ELb0ELb0ELb0ELb0ELb1ELb1ELb1ELb0EEENS1_21CollectiveEpilogueFwdINS6_IJSA_SC_SB_EEES9_SE_SG_Li384ELb1ELb1ELb1ELb0EEENS1_36VarlenDynamicPersistentTileSchedulerILi192ELi144ELi384ELi128ELb1ELb1ELb1ELb0ELb1ELb1EEEEEEEEEvNT_6ParamsE)
        .other          _ZN7cutlass13device_kernelIN5flash11enable_sm90INS1_16FlashAttnFwdSm90INS1_25CollectiveMainloopFwdSm90ILi2EN4cute5tupleIJNS5_1CILi1EEES8_S8_EEENS6_IJNS7_ILi192EEENS7_ILi144EEENS7_ILi96EEEEEELi96ENS_10bfloat16_tEfNS_4arch4Sm90ELb0ELb0ELb1ELb1ELb0ELb0ELb0ELb0ELb1ELb1ELb1ELb0EEENS1_21CollectiveEpilogueFwdINS6_IJSA_SC_SB_EEES9_SE_SG_Li384ELb1ELb1ELb1ELb0EEENS1_36VarlenDynamicPersistentTileSchedulerILi192ELi144ELi384ELi128ELb1ELb1ELb1ELb0ELb1ELb1EEEEEEEEEvNT_6ParamsE,@"STO_CUDA_ENTRY STV_DEFAULT"
_ZN7cutlass13device_kernelIN5flash11enable_sm90INS1_16FlashAttnFwdSm90INS1_25CollectiveMainloopFwdSm90ILi2EN4cute5tupleIJNS5_1CILi1EEES8_S8_EEENS6_IJNS7_ILi192EEENS7_ILi144EEENS7_ILi96EEEEEELi96ENS_10bfloat16_tEfNS_4arch4Sm90ELb0ELb0ELb1ELb1ELb0ELb0ELb0ELb0ELb1ELb1ELb1ELb0EEENS1_21CollectiveEpilogueFwdINS6_IJSA_SC_SB_EEES9_SE_SG_Li384ELb1ELb1ELb1ELb0EEENS1_36VarlenDynamicPersistentTileSchedulerILi192ELi144ELi384ELi128ELb1ELb1ELb1ELb0ELb1ELb1EEEEEEEEEvNT_6ParamsE:
[----:B------:R-:W-:Y:S01]  /*0000*/  LDC R1, c[0x0][0x37c] ;  /* 0x0000df00ff017b82 */ /* 0x000fe20000000800 */
[----:B------:R-:W-:Y:S05]  /*0010*/  EXIT ;  /* 0x000000000000794d */ /* 0x000fea0003800000 */
.L_x_28:
        /* <DEDUP_REMOVED lines=14> */
.L_x_73:


//--------------------- .text._ZN7cutlass13device_kernelIN5flash11enable_sm90INS1_16FlashAttnFwdSm90INS1_25CollectiveMainloopFwdSm90ILi2EN4cute5tupleIJNS5_1CILi1EEES8_S8_EEENS6_IJNS7_ILi192EEENS7_ILi144EEENS7_ILi96EEEEEELi96ENS_10bfloat16_tEfNS_4arch4Sm90ELb0ELb0ELb1ELb1ELb0ELb1ELb0ELb0ELb1ELb1ELb1ELb0EEENS1_21CollectiveEpilogueFwdINS6_IJSA_SC_SB_EEES9_SE_SG_Li384ELb1ELb1ELb1ELb0EEENS1_36VarlenDynamicPersistentTileSchedulerILi192ELi144ELi384ELi128ELb1ELb1ELb1ELb0ELb1ELb1EEEEEEEEEvNT_6ParamsE --------------------------
	.section	.text._ZN7cutlass13device_kernelIN5flash11enable_sm90INS1_16FlashAttnFwdSm90INS1_25CollectiveMainloopFwdSm90ILi2EN4cute5tupleIJNS5_1CILi1EEES8_S8_EEENS6_IJNS7_ILi192EEENS7_ILi144EEENS7_ILi96EEEEEELi96ENS_10bfloat16_tEfNS_4arch4Sm90ELb0ELb0ELb1ELb1ELb0ELb1ELb0ELb0ELb1ELb1ELb1ELb0EEENS1_21CollectiveEpilogueFwdINS6_IJSA_SC_SB_EEES9_SE_SG_Li384ELb1ELb1ELb1ELb0EEENS1_36VarlenDynamicPersistentTileSchedulerILi192ELi144ELi384ELi128ELb1ELb1ELb1ELb0ELb1ELb1EEEEEEEEEvNT_6ParamsE,"ax",@progbits
	.align	128
.text._ZN7cutlass13device_kernelIN5flash11enable_sm90INS1_16FlashAttnFwdSm90INS1_25CollectiveMainloopFwdSm90ILi2EN4cute5tupleIJNS5_1CILi1EEES8_S8_EEENS6_IJNS7_ILi192EEENS7_ILi144EEENS7_ILi96EEEEEELi96ENS_10bfloat16_tEfNS_4arch4Sm90ELb0ELb0ELb1ELb1ELb0ELb1ELb0ELb0ELb1ELb1ELb1ELb0EEENS1_21CollectiveEpilogueFwdINS6_IJSA_SC_SB_EEES9_SE_SG_Li384ELb1ELb1ELb1ELb0EEENS1_36VarlenDynamicPersistentTileSchedulerILi192ELi144ELi384ELi128ELb1ELb1ELb1ELb0ELb1ELb1EEEEEEEEEvNT_6ParamsE:
        .type           _ZN7cutlass13device_kernelIN5flash11enable_sm90INS1_16FlashAttnFwdSm90INS1_25CollectiveMainloopFwdSm90ILi2EN4cute5tupleIJNS5_1CILi1EEES8_S8_EEENS6_IJNS7_ILi192EEENS7_ILi144EEENS7_ILi96EEEEEELi96ENS_10bfloat16_tEfNS_4arch4Sm90ELb0ELb0ELb1ELb1ELb0ELb1ELb0ELb0ELb1ELb1ELb1ELb0EEENS1_21CollectiveEpilogueFwdINS6_IJSA_SC_SB_EEES9_SE_SG_Li384ELb1ELb1ELb1ELb0EEENS1_36VarlenDynamicPersistentTileSchedulerILi192ELi144ELi384ELi128ELb1ELb1ELb1ELb0ELb1ELb1EEEEEEEEEvNT_6ParamsE,@function
        .size           _ZN7cutlass13device_kernelIN5flash11enable_sm90INS1_16FlashAttnFwdSm90INS1_25CollectiveMainloopFwdSm90ILi2EN4cute5tupleIJNS5_1CILi1EEES8_S8_EEENS6_IJNS7_ILi192EEENS7_ILi144EEENS7_ILi96EEEEEELi96ENS_10bfloat16_tEfNS_4arch4Sm90ELb0ELb0ELb1ELb1ELb0ELb1ELb0ELb0ELb1ELb1ELb1ELb0EEENS1_21CollectiveEpilogueFwdINS6_IJSA_SC_SB_EEES9_SE_SG_Li384ELb1ELb1ELb1ELb0EEENS1_36VarlenDynamicPersistentTileSchedulerILi192ELi144ELi384ELi128ELb1ELb1ELb1ELb0ELb1ELb1EEEEEEEEEvNT_6ParamsE,(.L_x_74 - _ZN7cutlass13device_kernelIN5flash11enable_sm90INS1_16FlashAttnFwdSm90INS1_25CollectiveMainloopFwdSm90ILi2EN4cute5tupleIJNS5_1CILi1EEES8_S8_EEENS6_IJNS7_ILi192EEENS7_ILi144EEENS7_ILi96EEEEEELi96ENS_10bfloat16_tEfNS_4arch4Sm90ELb0ELb0ELb1ELb1ELb0ELb1ELb0ELb0ELb1ELb1ELb1ELb0EEENS1_21CollectiveEpilogueFwdINS6_IJSA_SC_SB_EEES9_SE_SG_Li384ELb1ELb1ELb1ELb0EEENS1_36VarlenDynamicPersistentTileSchedulerILi192ELi144ELi384ELi128ELb1ELb1ELb1ELb0ELb1ELb1EEEEEEEEEvNT_6ParamsE)
        .other          _ZN7cutlass13device_kernelIN5flash11enable_sm90INS1_16FlashAttnFwdSm90INS1_25CollectiveMainloopFwdSm90ILi2EN4cute5tupleIJNS5_1CILi1EEES8_S8_EEENS6_IJNS7_ILi192EEENS7_ILi144EEENS7_ILi96EEEEEELi96ENS_10bfloat16_tEfNS_4arch4Sm90ELb0ELb0ELb1ELb1ELb0ELb1ELb0ELb0ELb1ELb1ELb1ELb0EEENS1_21CollectiveEpilogueFwdINS6_IJSA_SC_SB_EEES9_SE_SG_Li384ELb1ELb1ELb1ELb0EEENS1_36VarlenDynamicPersistentTileSchedulerILi192ELi144ELi384ELi128ELb1ELb1ELb1ELb0ELb1ELb1EEEEEEEEEvNT_6ParamsE,@"STO_CUDA_ENTRY STV_DEFAULT"
_ZN7cutlass13device_kernelIN5flash11enable_sm90INS1_16FlashAttnFwdSm90INS1_25CollectiveMainloopFwdSm90ILi2EN4cute5tupleIJNS5_1CILi1EEES8_S8_EEENS6_IJNS7_ILi192EEENS7_ILi144EEENS7_ILi96EEEEEELi96ENS_10bfloat16_tEfNS_4arch4Sm90ELb0ELb0ELb1ELb1ELb0ELb1ELb0ELb0ELb1ELb1ELb1ELb0EEENS1_21CollectiveEpilogueFwdINS6_IJSA_SC_SB_EEES9_SE_SG_Li384ELb1ELb1ELb1ELb0EEENS1_36VarlenDynamicPersistentTileSchedulerILi192ELi144ELi384ELi128ELb1ELb1ELb1ELb0ELb1ELb1EEEEEEEEEvNT_6ParamsE:
[----:B------:R-:W-:Y:S01]  /*0000*/  LDC R1, c[0x0][0x37c] ;  /* 0x0000df00ff017b82 */ /* 0x000fe20000000800 */
[----:B------:R-:W-:Y:S05]  /*0010*/  EXIT ;  /* 0x000000000000794d */ /* 0x000fea0003800000 */
.L_x_29:
        /* <DEDUP_REMOVED lines=14> */
.L_x_74:


//--------------------- .text._ZN7cutlass13device_kernelIN5flash11enable_sm90INS1_16FlashAttnFwdSm90INS1_25CollectiveMainloopFwdSm90ILi2EN4cute5tupleIJNS5_1CILi1EEES8_S8_EEENS6_IJNS7_ILi192EEENS7_ILi128EEENS7_ILi96EEEEEELi96ENS_10bfloat16_tEfNS_4arch4Sm90ELb0ELb1ELb1ELb0ELb0ELb0ELb0ELb0ELb1ELb1ELb1ELb0EEENS1_21CollectiveEpilogueFwdINS6_IJSA_SC_SB_EEES9_SE_SG_Li384ELb0ELb1ELb1ELb0EEENS1_19SingleTileSchedulerILb0ELb1ELb1ELi192EEEEEEEEEvNT_6ParamsE --------------------------
	.section	.text._ZN7cutlass13device_kernelIN5flash11enable_sm90INS1_16FlashAttnFwdSm90INS1_25CollectiveMainloopFwdSm90ILi2EN4cute5tupleIJNS5_1CILi1EEES8_S8_EEENS6_IJNS7_ILi192EEENS7_ILi128EEENS7_ILi96EEEEEELi96ENS_10bfloat16_tEfNS_4arch4Sm90ELb0ELb1ELb1ELb0ELb0ELb0ELb0ELb0ELb1ELb1ELb1ELb0EEENS1_21CollectiveEpilogueFwdINS6_IJSA_SC_SB_EEES9_SE_SG_Li384ELb0ELb1ELb1ELb0EEENS1_19SingleTileSchedulerILb0ELb1ELb1ELi192EEEEEEEEEvNT_6ParamsE,"ax",@progbits
	.align	128
.text._ZN7cutlass13device_kernelIN5flash11enable_sm90INS1_16FlashAttnFwdSm90INS1_25CollectiveMainloopFwdSm90ILi2EN4cute5tupleIJNS5_1CILi1EEES8_S8_EEENS6_IJNS7_ILi192EEENS7_ILi128EEENS7_ILi96EEEEEELi96ENS_10bfloat16_tEfNS_4arch4Sm90ELb0ELb1ELb1ELb0ELb0ELb0ELb0ELb0ELb1ELb1ELb1ELb0EEENS1_21CollectiveEpilogueFwdINS6_IJSA_SC_SB_EEES9_SE_SG_Li384ELb0ELb1ELb1ELb0EEENS1_19SingleTileSchedulerILb0ELb1ELb1ELi192EEEEEEEEEvNT_6ParamsE:
        .type           _ZN7cutlass13device_kernelIN5flash11enable_sm90INS1_16FlashAttnFwdSm90INS1_25CollectiveMainloopFwdSm90ILi2EN4cute5tupleIJNS5_1CILi1EEES8_S8_EEENS6_IJNS7_ILi192EEENS7_ILi128EEENS7_ILi96EEEEEELi96ENS_10bfloat16_tEfNS_4arch4Sm90ELb0ELb1ELb1ELb0ELb0ELb0ELb0ELb0ELb1ELb1ELb1ELb0EEENS1_21CollectiveEpilogueFwdINS6_IJSA_SC_SB_EEES9_SE_SG_Li384ELb0ELb1ELb1ELb0EEENS1_19SingleTileSchedulerILb0ELb1ELb1ELi192EEEEEEEEEvNT_6ParamsE,@function
        .size           _ZN7cutlass13device_kernelIN5flash11enable_sm90INS1_16FlashAttnFwdSm90INS1_25CollectiveMainloopFwdSm90ILi2EN4cute5tupleIJNS5_1CILi1EEES8_S8_EEENS6_IJNS7_ILi192EEENS7_ILi128EEENS7_ILi96EEEEEELi96ENS_10bfloat16_tEfNS_4arch4Sm90ELb0ELb1ELb1ELb0ELb0ELb0ELb0ELb0ELb1ELb1ELb1ELb0EEENS1_21CollectiveEpilogueFwdINS6_IJSA_SC_SB_EEES9_SE_SG_Li384ELb0ELb1ELb1ELb0EEENS1_19SingleTileSchedulerILb0ELb1ELb1ELi192EEEEEEEEEvNT_6ParamsE,(.L_x_75 - _ZN7cutlass13device_kernelIN5flash11enable_sm90INS1_16FlashAttnFwdSm90INS1_25CollectiveMainloopFwdSm90ILi2EN4cute5tupleIJNS5_1CILi1EEES8_S8_EEENS6_IJNS7_ILi192EEENS7_ILi128EEENS7_ILi96EEEEEELi96ENS_10bfloat16_tEfNS_4arch4Sm90ELb0ELb1ELb1ELb0ELb0ELb0ELb0ELb0ELb1ELb1ELb1ELb0EEENS1_21CollectiveEpilogueFwdINS6_IJSA_SC_SB_EEES9_SE_SG_Li384ELb0ELb1ELb1ELb0EEENS1_19SingleTileSchedulerILb0ELb1ELb1ELi192EEEEEEEEEvNT_6ParamsE)
        .other          _ZN7cutlass13device_kernelIN5flash11enable_sm90INS1_16FlashAttnFwdSm90INS1_25CollectiveMainloopFwdSm90ILi2EN4cute5tupleIJNS5_1CILi1EEES8_S8_EEENS6_IJNS7_ILi192EEENS7_ILi128EEENS7_ILi96EEEEEELi96ENS_10bfloat16_tEfNS_4arch4Sm90ELb0ELb1ELb1ELb0ELb0ELb0ELb0ELb0ELb1ELb1ELb1ELb0EEENS1_21CollectiveEpilogueFwdINS6_IJSA_SC_SB_EEES9_SE_SG_Li384ELb0ELb1ELb1ELb0EEENS1_19SingleTileSchedulerILb0ELb1ELb1ELi192EEEEEEEEEvNT_6ParamsE,@"STO_CUDA_ENTRY STV_DEFAULT"
_ZN7cutlass13device_kernelIN5flash11enable_sm90INS1_16FlashAttnFwdSm90INS1_25CollectiveMainloopFwdSm90ILi2EN4cute5tupleIJNS5_1CILi1EEES8_S8_EEENS6_IJNS7_ILi192EEENS7_ILi128EEENS7_ILi96EEEEEELi96ENS_10bfloat16_tEfNS_4arch4Sm90ELb0ELb1ELb1ELb0ELb0ELb0ELb0ELb0ELb1ELb1ELb1ELb0EEENS1_21CollectiveEpilogueFwdINS6_IJSA_SC_SB_EEES9_SE_SG_Li384ELb0ELb1ELb1ELb0EEENS1_19SingleTileSchedulerILb0ELb1ELb1ELi192EEEEEEEEEvNT_6ParamsE:
[----:B------:R-:W-:Y:S01]  /*0000*/  LDC R1, c[0x0][0x37c] ;  /* 0x0000df00ff017b82 */ /* 0x000fe20000000800 */
[----:B------:R-:W-:Y:S05]  /*0010*/  EXIT ;  /* 0x000000000000794d */ /* 0x000fea0003800000 */
.L_x_30:
        /* <DEDUP_REMOVED lines=14> */
.L_x_75:


//--------------------- .text._ZN7cutlass13device_kernelIN5flash11enable_sm90INS1_16FlashAttnFwdSm90INS1_25CollectiveMainloopFwdSm90ILi2EN4cute5tupleIJNS5_1CILi1EEES8_S8_EEENS6_IJNS7_ILi192EEENS7_ILi128EEENS7_ILi96EEEEEELi96ENS_10bfloat16_tEfNS_4arch4Sm90ELb0ELb1ELb1ELb1ELb0ELb0ELb0ELb0ELb1ELb1ELb1ELb0EEENS1_21CollectiveEpilogueFwdINS6_IJSA_SC_SB_EEES9_SE_SG_Li384ELb1ELb1ELb1ELb0EEENS1_36VarlenDynamicPersistentTileSchedulerILi192ELi128ELi384ELi128ELb1ELb1ELb1ELb1ELb0ELb1EEEEEEEEEvNT_6ParamsE --------------------------
	.section	.text._ZN7cutlass13device_kernelIN5flash11enable_sm90INS1_16FlashAttnFwdSm90INS1_25CollectiveMainloopFwdSm90ILi2EN4cute5tupleIJNS5_1CILi1EEES8_S8_EEENS6_IJNS7_ILi192EEENS7_ILi128EEENS7_ILi96EEEEEELi96ENS_10bfloat16_tEfNS_4arch4Sm90ELb0ELb1ELb1ELb1ELb0ELb0ELb0ELb0ELb1ELb1ELb1ELb0EEENS1_21CollectiveEpilogueFwdINS6_IJSA_SC_SB_EEES9_SE_SG_Li384ELb1ELb1ELb1ELb0EEENS1_36VarlenDynamicPersistentTileSchedulerILi192ELi128ELi384ELi128ELb1ELb1ELb1ELb1ELb0ELb1EEEEEEEEEvNT_6ParamsE,"ax",@progbits
	.align	128
.text._ZN7cutlass13device_kernelIN5flash11enable_sm90INS1_16FlashAttnFwdSm90INS1_25CollectiveMainloopFwdSm90ILi2EN4cute5tupleIJNS5_1CILi1EEES8_S8_EEENS6_IJNS7_ILi192EEENS7_ILi128EEENS7_ILi96EEEEEELi96ENS_10bfloat16_tEfNS_4arch4Sm90ELb0ELb1ELb1ELb1ELb0ELb0ELb0ELb0ELb1ELb1ELb1ELb0EEENS1_21CollectiveEpilogueFwdINS6_IJSA_SC_SB_EEES9_SE_SG_Li384ELb1ELb1ELb1ELb0EEENS1_36VarlenDynamicPersistentTileSchedulerILi192ELi128ELi384ELi128ELb1ELb1ELb1ELb1ELb0ELb1EEEEEEEEEvNT_6ParamsE:
        .type           _ZN7cutlass13device_kernelIN5flash11enable_sm90INS1_16FlashAttnFwdSm90INS1_25CollectiveMainloopFwdSm90ILi2EN4cute5tupleIJNS5_1CILi1EEES8_S8_EEENS6_IJNS7_ILi192EEENS7_ILi128EEENS7_ILi96EEEEEELi96ENS_10bfloat16_tEfNS_4arch4Sm90ELb0ELb1ELb1ELb1ELb0ELb0ELb0ELb0ELb1ELb1ELb1ELb0EEENS1_21CollectiveEpilogueFwdINS6_IJSA_SC_SB_EEES9_SE_SG_Li384ELb1ELb1ELb1ELb0EEENS1_36VarlenDynamicPersistentTileSchedulerILi192ELi128ELi384ELi128ELb1ELb1ELb1ELb1ELb0ELb1EEEEEEEEEvNT_6ParamsE,@function
        .size           _ZN7cutlass13device_kernelIN5flash11enable_sm90INS1_16FlashAttnFwdSm90INS1_25CollectiveMainloopFwdSm90ILi2EN4cute5tupleIJNS5_1CILi1EEES8_S8_EEENS6_IJNS7_ILi192EEENS7_ILi128EEENS7_ILi96EEEEEELi96ENS_10bfloat16_tEfNS_4arch4Sm90ELb0ELb1ELb1ELb1ELb0ELb0ELb0ELb0ELb1ELb1ELb1ELb0EEENS1_21CollectiveEpilogueFwdINS6_IJSA_SC_SB_EEES9_SE_SG_Li384ELb1ELb1ELb1ELb0EEENS1_36VarlenDynamicPersistentTileSchedulerILi192ELi128ELi384ELi128ELb1ELb1ELb1ELb1ELb0ELb1EEEEEEEEEvNT_6ParamsE,(.L_x_76 - _ZN7cutlass13device_kernelIN5flash11enable_sm90INS1_16FlashAttnFwdSm90INS1_25CollectiveMainloopFwdSm90ILi2EN4cute5tupleIJNS5_1CILi1EEES8_S8_EEENS6_IJNS7_ILi192EEENS7_ILi128EEENS7_ILi96EEEEEELi96ENS_10bfloat16_tEfNS_4arch4Sm90ELb0ELb1ELb1ELb1ELb0ELb0ELb0ELb0ELb1ELb1ELb1ELb0EEENS1_21CollectiveEpilogueFwdINS6_IJSA_SC_SB_EEES9_SE_SG_Li384ELb1ELb1ELb1ELb0EEENS1_36VarlenDynamicPersistentTileSchedulerILi192ELi128ELi384ELi128ELb1ELb1ELb1ELb1ELb0ELb1EEEEEEEEEvNT_6ParamsE)
        .other          _ZN7cutlass13device_kernelIN5flash11enable_sm90INS1_16FlashAttnFwdSm90INS1_25CollectiveMainloopFwdSm90ILi2EN4cute5tupleIJNS5_1CILi1EEES8_S8_EEENS6_IJNS7_ILi192EEENS7_ILi128EEENS7_ILi96EEEEEELi96ENS_10bfloat16_tEfNS_4arch4Sm90ELb0ELb1ELb1ELb1ELb0ELb0ELb0ELb0ELb1ELb1ELb1ELb0EEENS1_21CollectiveEpilogueFwdINS6_IJSA_SC_SB_EEES9_SE_SG_Li384ELb1ELb1ELb1ELb0EEENS1_36VarlenDynamicPersistentTileSchedulerILi192ELi128ELi384ELi128ELb1ELb1ELb1ELb1ELb0ELb1EEEEEEEEEvNT_6ParamsE,@"STO_CUDA_ENTRY STV_DEFAULT"
_ZN7cutlass13device_kernelIN5flash11enable_sm90INS1_16FlashAttnFwdSm90INS1_25CollectiveMainloopFwdSm90ILi2EN4cute5tupleIJNS5_1CILi1EEES8_S8_EEENS6_IJNS7_ILi192EEENS7_ILi128EEENS7_ILi96EEEEEELi96ENS_10bfloat16_tEfNS_4arch4Sm90ELb0ELb1ELb1ELb1ELb0ELb0ELb0ELb0ELb1ELb1ELb1ELb0EEENS1_21CollectiveEpilogueFwdINS6_IJSA_SC_SB_EEES9_SE_SG_Li384ELb1ELb1ELb1ELb0EEENS1_36VarlenDynamicPersistentTileSchedulerILi192ELi128ELi384ELi128ELb1ELb1ELb1ELb1ELb0ELb1EEEEEEEEEvNT_6ParamsE:
[----:B------:R-:W-:Y:S01]  /*0000*/  LDC R1, c[0x0][0x37c] ;  /* 0x0000df00ff017b82 */ /* 0x000fe20000000800 */
[----:B------:R-:W-:Y:S05]  /*0010*/  EXIT ;  /* 0x000000000000794d */ /* 0x000fea0003800000 */
.L_x_31:
        /* <DEDUP_REMOVED lines=14> */
.L_x_76:


//--------------------- .text._ZN7cutlass13device_kernelIN5flash11enable_sm90INS1_16FlashAttnFwdSm90INS1_25CollectiveMainloopFwdSm90ILi2EN4cute5tupleIJNS5_1CILi1EEES8_S8_EEENS6_IJNS7_ILi192EEENS7_ILi128EEENS7_ILi96EEEEEELi96ENS_10bfloat16_tEfNS_4arch4Sm90ELb0ELb1ELb1ELb1ELb0ELb1ELb0ELb0ELb1ELb1ELb1ELb0EEENS1_21CollectiveEpilogueFwdINS6_IJSA_SC_SB_EEES9_SE_SG_Li384ELb1ELb1ELb1ELb0EEENS1_36VarlenDynamicPersistentTileSchedulerILi192ELi128ELi384ELi128ELb1ELb1ELb1ELb1ELb0ELb1EEEEEEEEEvNT_6ParamsE --------------------------
	.section	.text._ZN7cutlass13device_kernelIN5flash11enable_sm90INS1_16FlashAttnFwdSm90INS1_25CollectiveMainloopFwdSm90ILi2EN4cute5tupleIJNS5_1CILi1EEES8_S8_EEENS6_IJNS7_ILi192EEENS7_ILi128EEENS7_ILi96EEEEEELi96ENS_10bfloat16_tEfNS_4arch4Sm90ELb0ELb1ELb1ELb1ELb0ELb1ELb0ELb0ELb1ELb1ELb1ELb0EEENS1_21CollectiveEpilogueFwdINS6_IJSA_SC_SB_EEES9_SE_SG_Li384ELb1ELb1ELb1ELb0EEENS1_36VarlenDynamicPersistentTileSchedulerILi192ELi128ELi384ELi128ELb1ELb1ELb1ELb1ELb0ELb1EEEEEEEEEvNT_6ParamsE,"ax",@progbits
	.align	128
.text._ZN7cutlass13device_kernelIN5flash11enable_sm90INS1_16FlashAttnFwdSm90INS1_25CollectiveMainloopFwdSm90ILi2EN4cute5tupleIJNS5_1CILi1EEES8_S8_EEENS6_IJNS7_ILi192EEENS7_ILi128EEENS7_ILi96EEEEEELi96ENS_10bfloat16_tEfNS_4arch4Sm90ELb0ELb1ELb1ELb1ELb0ELb1ELb0ELb0ELb1ELb1ELb1ELb0EEENS1_21CollectiveEpilogueFwdINS6_IJSA_SC_SB_EEES9_SE_SG_Li384ELb1ELb1ELb1ELb0EEENS1_36VarlenDynamicPersistentTileSchedulerILi192ELi128ELi384ELi128ELb1ELb1ELb1ELb1ELb0ELb1EEEEEEEEEvNT_6ParamsE:
        .type           _ZN7cutlass13device_kernelIN5flash11enable_sm90INS1_16FlashAttnFwdSm90INS1_25CollectiveMainloopFwdSm90ILi2EN4cute5tupleIJNS5_1CILi1EEES8_S8_EEENS6_IJNS7_ILi192EEENS7_ILi128EEENS7_ILi96EEEEEELi96ENS_10bfloat16_tEfNS_4arch4Sm90ELb0ELb1ELb1ELb1ELb0ELb1ELb0ELb0ELb1ELb1ELb1ELb0EEENS1_21CollectiveEpilogueFwdINS6_IJSA_SC_SB_EEES9_SE_SG_Li384ELb1ELb1ELb1ELb0EEENS1_36VarlenDynamicPersistentTileSchedulerILi192ELi128ELi384ELi128ELb1ELb1ELb1ELb1ELb0ELb1EEEEEEEEEvNT_6ParamsE,@function
        .size           _ZN7cutlass13device_kernelIN5flash11enable_sm90INS1_16FlashAttnFwdSm90INS1_25CollectiveMainloopFwdSm90ILi2EN4cute5tupleIJNS5_1CILi1EEES8_S8_EEENS6_IJNS7_ILi192EEENS7_ILi128EEENS7_ILi96EEEEEELi96ENS_10bfloat16_tEfNS_4arch4Sm90ELb0ELb1ELb1ELb1ELb0ELb1ELb0ELb0ELb1ELb1ELb1ELb0EEENS1_21CollectiveEpilogueFwdINS6_IJSA_SC_SB_EEES9_SE_SG_Li384ELb1ELb1ELb1ELb0EEENS1_36VarlenDynamicPersistentTileSchedulerILi192ELi128ELi384ELi128ELb1ELb1ELb1ELb1ELb0ELb1EEEEEEEEEvNT_6ParamsE,(.L_x_77 - _ZN7cutlass13device_kernelIN5flash11enable_sm90INS1_16FlashAttnFwdSm90INS1_25CollectiveMainloopFwdSm90ILi2EN4cute5tupleIJNS5_1CILi1EEES8_S8_EEENS6_IJNS7_ILi192EEENS7_ILi128EEENS7_ILi96EEEEEELi96ENS_10bfloat16_tEfNS_4arch4Sm90ELb0ELb1ELb1ELb1ELb0ELb1ELb0ELb0ELb1ELb1ELb1ELb0EEENS1_21CollectiveEpilogueFwdINS6_IJSA_SC_SB_EEES9_SE_SG_Li384ELb1ELb1ELb1ELb0EEENS1_36VarlenDynamicPersistentTileSchedulerILi192ELi128ELi384ELi128ELb1ELb1ELb1ELb1ELb0ELb1EEEEEEEEEvNT_6ParamsE)
        .other          _ZN7cutlass13device_kernelIN5flash11enable_sm90INS1_16FlashAttnFwdSm90INS1_25CollectiveMainloopFwdSm90ILi2EN4cute5tupleIJNS5_1CILi1EEES8_S8_EEENS6_IJNS7_ILi192EEENS7_ILi128EEENS7_ILi96EEEEEELi96ENS_10bfloat16_tEfNS_4arch4Sm90ELb0ELb1ELb1ELb1ELb0ELb1ELb0ELb0ELb1ELb1ELb1ELb0EEENS1_21CollectiveEpilogueFwdINS6_IJSA_SC_SB_EEES9_SE_SG_Li384ELb1ELb1ELb1ELb0EEENS1_36VarlenDynamicPersistentTileSchedulerILi192ELi128ELi384ELi128ELb1ELb1ELb1ELb1ELb0ELb1EEEEEEEEEvNT_6ParamsE,@"STO_CUDA_ENTRY STV_DEFAULT"
_ZN7cutlass13device_kernelIN5flash11enable_sm90INS1_16FlashAttnFwdSm90INS1_25CollectiveMainloopFwdSm90ILi2EN4cute5tupleIJNS5_1CILi1EEES8_S8_EEENS6_IJNS7_ILi192EEENS7_ILi128EEENS7_ILi96EEEEEELi96ENS_10bfloat16_tEfNS_4arch4Sm90ELb0ELb1ELb1ELb1ELb0ELb1ELb0ELb0ELb1ELb1ELb1ELb0EEENS1_21CollectiveEpilogueFwdINS6_IJSA_SC_SB_EEES9_SE_SG_Li384ELb1ELb1ELb1ELb0EEENS1_36VarlenDynamicPersistentTileSchedulerILi192ELi128ELi384ELi128ELb1ELb1ELb1ELb1ELb0ELb1EEEEEEEEEvNT_6ParamsE:
[----:B------:R-:W-:Y:S01]  /*0000*/  LDC R1, c[0x0][0x37c] ;  /* 0x0000df00ff017b82 */ /* 0x000fe20000000800 */
[----:B------:R-:W-:Y:S05]  /*0010*/  EXIT ;  /* 0x000000000000794d */ /* 0x000fea0003800000 */
.L_x_32:
        /* <DEDUP_REMOVED lines=14> */
.L_x_77:


//--------------------- .text._ZN7cutlass13device_kernelIN5flash11enable_sm90INS1_16FlashAttnFwdSm90INS1_25CollectiveMainloopFwdSm90ILi2EN4cute5tupleIJNS5_1CILi1EEES8_S8_EEENS6_IJNS7_ILi192EEENS7_ILi144EEENS7_ILi96EEEEEELi96ENS_10bfloat16_tEfNS_4arch4Sm90ELb1ELb0ELb1ELb0ELb0ELb0ELb0ELb0ELb1ELb1ELb1ELb0EEENS1_21CollectiveEpilogueFwdINS6_IJSA_SC_SB_EEES9_SE_SG_Li384ELb0ELb1ELb1ELb0EEENS1_19SingleTileSchedulerILb0ELb1ELb1ELi192EEEEEEEEEvNT_6ParamsE --------------------------
	.section	.text._ZN7cutlass13device_kernelIN5flash11enable_sm90INS1_16FlashAttnFwdSm90INS1_25CollectiveMainloopFwdSm90ILi2EN4cute5tupleIJNS5_1CILi1EEES8_S8_EEENS6_IJNS7_ILi192EEENS7_ILi144EEENS7_ILi96EEEEEELi96ENS_10bfloat16_tEfNS_4arch4Sm90ELb1ELb0ELb1ELb0ELb0ELb0ELb0ELb0ELb1ELb1ELb1ELb0EEENS1_21CollectiveEpilogueFwdINS6_IJSA_SC_SB_EEES9_SE_SG_Li384ELb0ELb1ELb1ELb0EEENS1_19SingleTileSchedulerILb0ELb1ELb1ELi192EEEEEEEEEvNT_6ParamsE,"ax",@progbits
	.align	128
.text._ZN7cutlass13device_kernelIN5flash11enable_sm90INS1_16FlashAttnFwdSm90INS1_25CollectiveMainloopFwdSm90ILi2EN4cute5tupleIJNS5_1CILi1EEES8_S8_EEENS6_IJNS7_ILi192EEENS7_ILi144EEENS7_ILi96EEEEEELi96ENS_10bfloat16_tEfNS_4arch4Sm90ELb1ELb0ELb1ELb0ELb0ELb0ELb0ELb0ELb1ELb1ELb1ELb0EEENS1_21CollectiveEpilogueFwdINS6_IJSA_SC_SB_EEES9_SE_SG_Li384ELb0ELb1ELb1ELb0EEENS1_19SingleTileSchedulerILb0ELb1ELb1ELi192EEEEEEEEEvNT_6ParamsE:
        .type           _ZN7cutlass13device_kernelIN5flash11enable_sm90INS1_16FlashAttnFwdSm90INS1_25CollectiveMainloopFwdSm90ILi2EN4cute5tupleIJNS5_1CILi1EEES8_S8_EEENS6_IJNS7_ILi192EEENS7_ILi144EEENS7_ILi96EEEEEELi96ENS_10bfloat16_tEfNS_4arch4Sm90ELb1ELb0ELb1ELb0ELb0ELb0ELb0ELb0ELb1ELb1ELb1ELb0EEENS1_21CollectiveEpilogueFwdINS6_IJSA_SC_SB_EEES9_SE_SG_Li384ELb0ELb1ELb1ELb0EEENS1_19SingleTileSchedulerILb0ELb1ELb1ELi192EEEEEEEEEvNT_6ParamsE,@function
        .size           _ZN7cutlass13device_kernelIN5flash11enable_sm90INS1_16FlashAttnFwdSm90INS1_25CollectiveMainloopFwdSm90ILi2EN4cute5tupleIJNS5_1CILi1EEES8_S8_EEENS6_IJNS7_ILi192EEENS7_ILi144EEENS7_ILi96EEEEEELi96ENS_10bfloat16_tEfNS_4arch4Sm90ELb1ELb0ELb1ELb0ELb0ELb0ELb0ELb0ELb1ELb1ELb1ELb0EEENS1_21CollectiveEpilogueFwdINS6_IJSA_SC_SB_EEES9_SE_SG_Li384ELb0ELb1ELb1ELb0EEENS1_19SingleTileSchedulerILb0ELb1ELb1ELi192EEEEEEEEEvNT_6ParamsE,(.L_x_78 - _ZN7cutlass13device_kernelIN5flash11enable_sm90INS1_16FlashAttnFwdSm90INS1_25CollectiveMainloopFwdSm90ILi2EN4cute5tupleIJNS5_1CILi1EEES8_S8_EEENS6_IJNS7_ILi192EEENS7_ILi144EEENS7_ILi96EEEEEELi96ENS_10bfloat16_tEfNS_4arch4Sm90ELb1ELb0ELb1ELb0ELb0ELb0ELb0ELb0ELb1ELb1ELb1ELb0EEENS1_21CollectiveEpilogueFwdINS6_IJSA_SC_SB_EEES9_SE_SG_Li384ELb0ELb1ELb1ELb0EEENS1_19SingleTileSchedulerILb0ELb1ELb1ELi192EEEEEEEEEvNT_6ParamsE)
        .other          _ZN7cutlass13device_kernelIN5flash11enable_sm90INS1_16FlashAttnFwdSm90INS1_25CollectiveMainloopFwdSm90ILi2EN4cute5tupleIJNS5_1CILi1EEES8_S8_EEENS6_IJNS7_ILi192EEENS7_ILi144EEENS7_ILi96EEEEEELi96ENS_10bfloat16_tEfNS_4arch4Sm90ELb1ELb0ELb1ELb0ELb0ELb0ELb0ELb0ELb1ELb1ELb1ELb0EEENS1_21CollectiveEpilogueFwdINS6_IJSA_SC_SB_EEES9_SE_SG_Li384ELb0ELb1ELb1ELb0EEENS1_19SingleTileSchedulerILb0ELb1ELb1ELi192EEEEEEEEEvNT_6ParamsE,@"STO_CUDA_ENTRY STV_DEFAULT"
_ZN7cutlass13device_kernelIN5flash11enable_sm90INS1_16FlashAttnFwdSm90INS1_25CollectiveMainloopFwdSm90ILi2EN4cute5tupleIJNS5_1CILi1EEES8_S8_EEENS6_IJNS7_ILi192EEENS7_ILi144EEENS7_ILi96EEEEEELi96ENS_10bfloat16_tEfNS_4arch4Sm90ELb1ELb0ELb1ELb0ELb0ELb0ELb0ELb0ELb1ELb1ELb1ELb0EEENS1_21CollectiveEpilogueFwdINS6_IJSA_SC_SB_EEES9_SE_SG_Li384ELb0ELb1ELb1ELb0EEENS1_19SingleTileSchedulerILb0ELb1ELb1ELi192EEEEEEEEEvNT_6ParamsE:
[----:B------:R-:W-:Y:S01]  /*0000*/  LDC R1, c[0x0][0x37c] ;  /* 0x0000df00ff017b82 */ /* 0x000fe20000000800 */
[----:B------:R-:W-:Y:S05]  /*0010*/  EXIT ;  /* 0x000000000000794d */ /* 0x000fea0003800000 */
.L_x_33:
        /* <DEDUP_REMOVED lines=14> */
.L_x_78:


//--------------------- .text._ZN7cutlass13device_kernelIN5flash11enable_sm90INS1_16FlashAttnFwdSm90INS1_25CollectiveMainloopFwdSm90ILi2EN4cute5tupleIJNS5_1CILi1EEES8_S8_EEENS6_IJNS7_ILi192EEENS7_ILi144EEENS7_ILi96EEEEEELi96ENS_10bfloat16_tEfNS_4arch4Sm90ELb1ELb0ELb1ELb1ELb0ELb0ELb0ELb0ELb1ELb1ELb1ELb0EEENS1_21CollectiveEpilogueFwdINS6_IJSA_SC_SB_EEES9_SE_SG_Li384ELb1ELb1ELb1ELb0EEENS1_36VarlenDynamicPersistentTileSchedulerILi192ELi144ELi384ELi128ELb1ELb1ELb1ELb1ELb1ELb1EEEEEEEEEvNT_6ParamsE --------------------------
	.section	.text._ZN7cutlass13device_kernelIN5flash11enable_sm90INS1_16FlashAttnFwdSm90INS1_25CollectiveMainloopFwdSm90ILi2EN4cute5tupleIJNS5_1CILi1EEES8_S8_EEENS6_IJNS7_ILi192EEENS7_ILi144EEENS7_ILi96EEEEEELi96ENS_10bfloat16_tEfNS_4arch4Sm90ELb1ELb0ELb1ELb1ELb0ELb0ELb0ELb0ELb1ELb1ELb1ELb0EEENS1_21CollectiveEpilogueFwdINS6_IJSA_SC_SB_EEES9_SE_SG_Li384ELb1ELb1ELb1ELb0EEENS1_36VarlenDynamicPersistentTileSchedulerILi192ELi144ELi384ELi128ELb1ELb1ELb1ELb1ELb1ELb1EEEEEEEEEvNT_6ParamsE,"ax",@progbits
	.align	128
.text._ZN7cutlass13device_kernelIN5flash11enable_sm90INS1_16FlashAttnFwdSm90INS1_25CollectiveMainloopFwdSm90ILi2EN4cute5tupleIJNS5_1CILi1EEES8_S8_EEENS6_IJNS7_ILi192EEENS7_ILi144EEENS7_ILi96EEEEEELi96ENS_10bfloat16_tEfNS_4arch4Sm90ELb1ELb0ELb1ELb1ELb0ELb0ELb0ELb0ELb1ELb1ELb1ELb0EEENS1_21CollectiveEpilogueFwdINS6_IJSA_SC_SB_EEES9_SE_SG_Li384ELb1ELb1ELb1ELb0EEENS1_36VarlenDynamicPersistentTileSchedulerILi192ELi144ELi384ELi128ELb1ELb1ELb1ELb1ELb1ELb1EEEEEEEEEvNT_6ParamsE:
        .type           _ZN7cutlass13device_kernelIN5flash11enable_sm90INS1_16FlashAttnFwdSm90INS1_25CollectiveMainloopFwdSm90ILi2EN4cute5tupleIJNS5_1CILi1EEES8_S8_EEENS6_IJNS7_ILi192EEENS7_ILi144EEENS7_ILi96EEEEEELi96ENS_10bfloat16_tEfNS_4arch4Sm90ELb1ELb0ELb1ELb1ELb0ELb0ELb0ELb0ELb1ELb1ELb1ELb0EEENS1_21CollectiveEpilogueFwdINS6_IJSA_SC_SB_EEES9_SE_SG_Li384ELb1ELb1ELb1ELb0EEENS1_36VarlenDynamicPersistentTileSchedulerILi192ELi144ELi384ELi128ELb1ELb1ELb1ELb1ELb1ELb1EEEEEEEEEvNT_6ParamsE,@function
        .size           _ZN7cutlass13device_kernelIN5flash11enable_sm90INS1_16FlashAttnFwdSm90INS1_25CollectiveMainloopFwdSm90ILi2EN4cute5tupleIJNS5_1CILi1EEES8_S8_EEENS6_IJNS7_ILi192EEENS7_ILi144EEENS7_ILi96EEEEEELi96ENS_10bfloat16_tEfNS_4arch4Sm90ELb1ELb0ELb1ELb1ELb0ELb0ELb0ELb0ELb1ELb1ELb1ELb0EEENS1_21CollectiveEpilogueFwdINS6_IJSA_SC_SB_EEES9_SE_SG_Li384ELb1ELb1ELb1ELb0EEENS1_36VarlenDynamicPersistentTileSchedulerILi192ELi144ELi384ELi128ELb1ELb1ELb1ELb1ELb1ELb1EEEEEEEEEvNT_6ParamsE,(.L_x_79 - _ZN7cutlass13device_kernelIN5flash11enable_sm90INS1_16FlashAttnFwdSm90INS1_25CollectiveMainloopFwdSm90ILi2EN4cute5tupleIJNS5_1CILi1EEES8_S8_EEENS6_IJNS7_ILi192EEENS7_ILi144EEENS7_ILi96EEEEEELi96ENS_10bfloat16_tEfNS_4arch4Sm90ELb1ELb0ELb1ELb1ELb0ELb0ELb0ELb0ELb1ELb1ELb1ELb0EEENS1_21CollectiveEpilogueFwdINS6_IJSA_SC_SB_EEES9_SE_SG_Li384ELb1ELb1ELb1ELb0EEENS1_36VarlenDynamicPersistentTileSchedulerILi192ELi144ELi384ELi128ELb1ELb1ELb1ELb1ELb1ELb1EEEEEEEEEvNT_6ParamsE)
        .other          _ZN7cutlass13device_kernelIN5flash11enable_sm90INS1_16FlashAttnFwdSm90INS1_25CollectiveMainloopFwdSm90ILi2EN4cute5tupleIJNS5_1CILi1EEES8_S8_EEENS6_IJNS7_ILi192EEENS7_ILi144EEENS7_ILi96EEEEEELi96ENS_10bfloat16_tEfNS_4arch4Sm90ELb1ELb0ELb1ELb1ELb0ELb0ELb0ELb0ELb1ELb1ELb1ELb0EEENS1_21CollectiveEpilogueFwdINS6_IJSA_SC_SB_EEES9_SE_SG_Li384ELb1ELb1ELb1ELb0EEENS1_36VarlenDynamicPersistentTileSchedulerILi192ELi144ELi384ELi128ELb1ELb1ELb1ELb1ELb1ELb1EEEEEEEEEvNT_6ParamsE,@"STO_CUDA_ENTRY STV_DEFAULT"
_ZN7cutlass13device_kernelIN5flash11enable_sm90INS1_16FlashAttnFwdSm90INS1_25CollectiveMainloopFwdSm90ILi2EN4cute5tupleIJNS5_1CILi1EEES8_S8_EEENS6_IJNS7_ILi192EEENS7_ILi144EEENS7_ILi96EEEEEELi96ENS_10bfloat16_tEfNS_4arch4Sm90ELb1ELb0ELb1ELb1ELb0ELb0ELb0ELb0ELb1ELb1ELb1ELb0EEENS1_21CollectiveEpilogueFwdINS6_IJSA_SC_SB_EEES9_SE_SG_Li384ELb1ELb1ELb1ELb0EEENS1_36VarlenDynamicPersistentTileSchedulerILi192ELi144ELi384ELi128ELb1ELb1ELb1ELb1ELb1ELb1EEEEEEEEEvNT_6ParamsE:
[----:B------:R-:W-:Y:S01]  /*0000*/  LDC R1, c[0x0][0x37c] ;  /* 0x0000df00ff017b82 */ /* 0x000fe20000000800 */
[----:B------:R-:W-:Y:S05]  /*0010*/  EXIT ;  /* 0x000000000000794d */ /* 0x000fea0003800000 */
.L_x_34:
        /* <DEDUP_REMOVED lines=14> */
.L_x_79:


//--------------------- .text._ZN7cutlass13device_kernelIN5flash11enable_sm90INS1_16FlashAttnFwdSm90INS1_25CollectiveMainloopFwdSm90ILi2EN4cute5tupleIJNS5_1CILi1EEES8_S8_EEENS6_IJNS7_ILi192EEENS7_ILi144EEENS7_ILi96EEEEEELi96ENS_10bfloat16_tEfNS_4arch4Sm90ELb1ELb0ELb1ELb1ELb0ELb1ELb0ELb0ELb1ELb1ELb1ELb0EEENS1_21CollectiveEpilogueFwdINS6_IJSA_SC_SB_EEES9_SE_SG_Li384ELb1ELb1ELb1ELb0EEENS1_36VarlenDynamicPersistentTileSchedulerILi192ELi144ELi384ELi128ELb1ELb1ELb1ELb1ELb1ELb1EEEEEEEEEvNT_6ParamsE --------------------------
	.section	.text._ZN7cutlass13device_kernelIN5flash11enable_sm90INS1_16FlashAttnFwdSm90INS1_25CollectiveMainloopFwdSm90ILi2EN4cute5tupleIJNS5_1CILi1EEES8_S8_EEENS6_IJNS7_ILi192EEENS7_ILi144EEENS7_ILi96EEEEEELi96ENS_10bfloat16_tEfNS_4arch4Sm90ELb1ELb0ELb1ELb1ELb0ELb1ELb0ELb0ELb1ELb1ELb1ELb0EEENS1_21CollectiveEpilogueFwdINS6_IJSA_SC_SB_EEES9_SE_SG_Li384ELb1ELb1ELb1ELb0EEENS1_36VarlenDynamicPersistentTileSchedulerILi192ELi144ELi384ELi128ELb1ELb1ELb1ELb1ELb1ELb1EEEEEEEEEvNT_6ParamsE,"ax",@progbits
	.align	128
.text._ZN7cutlass13device_kernelIN5flash11enable_sm90INS1_16FlashAttnFwdSm90INS1_25CollectiveMainloopFwdSm90ILi2EN4cute5tupleIJNS5_1CILi1EEES8_S8_EEENS6_IJNS7_ILi192EEENS7_ILi144EEENS7_ILi96EEEEEELi96ENS_10bfloat16_tEfNS_4arch4Sm90ELb1ELb0ELb1ELb1ELb0ELb1ELb0ELb0ELb1ELb1ELb1ELb0EEENS1_21CollectiveEpilogueFwdINS6_IJSA_SC_SB_EEES9_SE_SG_Li384ELb1ELb1ELb1ELb0EEENS1_36VarlenDynamicPersistentTileSchedulerILi192ELi144ELi384ELi128ELb1ELb1ELb1ELb1ELb1ELb1EEEEEEEEEvNT_6ParamsE:
        .type           _ZN7cutlass13device_kernelIN5flash11enable_sm90INS1_16FlashAttnFwdSm90INS1_25CollectiveMainloopFwdSm90ILi2EN4cute5tupleIJNS5_1CILi1EEES8_S8_EEENS6_IJNS7_ILi192EEENS7_ILi144EEENS7_ILi96EEEEEELi96ENS_10bfloat16_tEfNS_4arch4Sm90ELb1ELb0ELb1ELb1ELb0ELb1ELb0ELb0ELb1ELb1ELb1ELb0EEENS1_21CollectiveEpilogueFwdINS6_IJSA_SC_SB_EEES9_SE_SG_Li384ELb1ELb1ELb1ELb0EEENS1_36VarlenDynamicPersistentTileSchedulerILi192ELi144ELi384ELi128ELb1ELb1ELb1ELb1ELb1ELb1EEEEEEEEEvNT_6ParamsE,@function
        .size           _ZN7cutlass13device_kernelIN5flash11enable_sm90INS1_16FlashAttnFwdSm90INS1_25CollectiveMainloopFwdSm90ILi2EN4cute5tupleIJNS5_1CILi1EEES8_S8_EEENS6_IJNS7_ILi192EEENS7_ILi144EEENS7_ILi96EEEEEELi96ENS_10bfloat16_tEfNS_4arch4Sm90ELb1ELb0ELb1ELb1ELb0ELb1ELb0ELb0ELb1ELb1ELb1ELb0EEENS1_21CollectiveEpilogueFwdINS6_IJSA_SC_SB_EEES9_SE_SG_Li384ELb1ELb1ELb1ELb0EEENS1_36VarlenDynamicPersistentTileSchedulerILi192ELi144ELi384ELi128ELb1ELb1ELb1ELb1ELb1ELb1EEEEEEEEEvNT_6ParamsE,(.L_x_80 - _ZN7cutlass13device_kernelIN5flash11enable_sm90INS1_16FlashAttnFwdSm90INS1_25CollectiveMainloopFwdSm90ILi2EN4cute5tupleIJNS5_1CILi1EEES8_S8_EEENS6_IJNS7_ILi192EEENS7_ILi144EEENS7_ILi96EEEEEELi96ENS_10bfloat16_tEfNS_4arch4Sm90ELb1ELb0ELb1ELb1ELb0ELb1ELb0ELb0ELb1ELb1ELb1ELb0EEENS1_21CollectiveEpilogueFwdINS6_IJSA_SC_SB_EEES9_SE_SG_Li384ELb1ELb1ELb1ELb0EEENS1_36VarlenDynamicPersistentTileSchedulerILi192ELi144ELi384ELi128ELb1ELb1ELb1ELb1ELb1ELb1EEEEEEEEEvNT_6ParamsE)
        .other          _ZN7cutlass13device_kernelIN5flash11enable_sm90INS1_16FlashAttnFwdSm90INS1_25CollectiveMainloopFwdSm90ILi2EN4cute5tupleIJNS5_1CILi1EEES8_S8_EEENS6_IJNS7_ILi192EEENS7_ILi144EEENS7_ILi96EEEEEELi96ENS_10bfloat16_tEfNS_4arch4Sm90ELb1ELb0ELb1ELb1ELb0ELb1ELb0ELb0ELb1ELb1ELb1ELb0EEENS1_21CollectiveEpilogueFwdINS6_IJSA_SC_SB_EEES9_SE_SG_Li384ELb1ELb1ELb1ELb0EEENS1_36VarlenDynamicPersistentTileSchedulerILi192ELi144ELi384ELi128ELb1ELb1ELb1ELb1ELb1ELb1EEEEEEEEEvNT_6ParamsE,@"STO_CUDA_ENTRY STV_DEFAULT"
_ZN7cutlass13device_kernelIN5flash11enable_sm90INS1_16FlashAttnFwdSm90INS1_25CollectiveMainloopFwdSm90ILi2EN4cute5tupleIJNS5_1CILi1EEES8_S8_EEENS6_IJNS7_ILi192EEENS7_ILi144EEENS7_ILi96EEEEEELi96ENS_10bfloat16_tEfNS_4arch4Sm90ELb1ELb0ELb1ELb1ELb0ELb1ELb0ELb0ELb1ELb1ELb1ELb0EEENS1_21CollectiveEpilogueFwdINS6_IJSA_SC_SB_EEES9_SE_SG_Li384ELb1ELb1ELb1ELb0EEENS1_36VarlenDynamicPersistentTileSchedulerILi192ELi144ELi384ELi128ELb1ELb1ELb1ELb1ELb1ELb1EEEEEEEEEvNT_6ParamsE:
[----:B------:R-:W-:Y:S01]  /*0000*/  LDC R1, c[0x0][0x37c] ;  /* 0x0000df00ff017b82 */ /* 0x000fe20000000800 */
[----:B------:R-:W-:Y:S05]  /*0010*/  EXIT ;  /* 0x000000000000794d */ /* 0x000fea0003800000 */
.L_x_35:
        /* <DEDUP_REMOVED lines=14> */
.L_x_80:


//--------------------- .text._ZN7cutlass13device_kernelIN5flash11enable_sm90INS1_16FlashAttnFwdSm90INS1_25CollectiveMainloopFwdSm90ILi2EN4cute5tupleIJNS5_1CILi1EEES8_S8_EEENS6_IJNS7_ILi192EEESA_NS7_ILi64EEEEEELi64ENS_10bfloat16_tEfNS_4arch4Sm90ELb0ELb0ELb1ELb0ELb0ELb0ELb0ELb0ELb1ELb1ELb1ELb0EEENS1_21CollectiveEpilogueFwdINS6_IJSA_SB_SA_EEES9_SD_SF_Li384ELb0ELb1ELb1ELb0EEENS1_19SingleTileSchedulerILb0ELb1ELb1ELi192EEEEEEEEEvNT_6ParamsE --------------------------
	.section	.text._ZN7cutlass13device_kernelIN5flash11enable_sm90INS1_16FlashAttnFwdSm90INS1_25CollectiveMainloopFwdSm90ILi2EN4cute5tupleIJNS5_1CILi1EEES8_S8_EEENS6_IJNS7_ILi192EEESA_NS7_ILi64EEEEEELi64ENS_10bfloat16_tEfNS_4arch4Sm90ELb0ELb0ELb1ELb0ELb0ELb0ELb0ELb0ELb1ELb1ELb1ELb0EEENS1_21CollectiveEpilogueFwdINS6_IJSA_SB_SA_EEES9_SD_SF_Li384ELb0ELb1ELb1ELb0EEENS1_19SingleTileSchedulerILb0ELb1ELb1ELi192EEEEEEEEEvNT_6ParamsE,"ax",@progbits
	.align	128
.text._ZN7cutlass13device_kernelIN5flash11enable_sm90INS1_16FlashAttnFwdSm90INS1_25CollectiveMainloopFwdSm90ILi2EN4cute5tupleIJNS5_1CILi1EEES8_S8_EEENS6_IJNS7_ILi192EEESA_NS7_ILi64EEEEEELi64ENS_10bfloat16_tEfNS_4arch4Sm90ELb0ELb0ELb1ELb0ELb0ELb0ELb0ELb0ELb1ELb1ELb1ELb0EEENS1_21CollectiveEpilogueFwdINS6_IJSA_SB_SA_EEES9_SD_SF_Li384ELb0ELb1ELb1ELb0EEENS1_19SingleTileSchedulerILb0ELb1ELb1ELi192EEEEEEEEEvNT_6ParamsE:
        .type           _ZN7cutlass13device_kernelIN5flash11enable_sm90INS1_16FlashAttnFwdSm90INS1_25CollectiveMainloopFwdSm90ILi2EN4cute5tupleIJNS5_1CILi1EEES8_S8_EEENS6_IJNS7_ILi192EEESA_NS7_ILi64EEEEEELi64ENS_10bfloat16_tEfNS_4arch4Sm90ELb0ELb0ELb1ELb0ELb0ELb0ELb0ELb0ELb1ELb1ELb1ELb0EEENS1_21CollectiveEpilogueFwdINS6_IJSA_SB_SA_EEES9_SD_SF_Li384ELb0ELb1ELb1ELb0EEENS1_19SingleTileSchedulerILb0ELb1ELb1ELi192EEEEEEEEEvNT_6ParamsE,@function
        .size           _ZN7cutlass13device_kernelIN5flash11enable_sm90INS1_16FlashAttnFwdSm90INS1_25CollectiveMainloopFwdSm90ILi2EN4cute5tupleIJNS5_1CILi1EEES8_S8_EEENS6_IJNS7_ILi192EEESA_NS7_ILi64EEEEEELi64ENS_10bfloat16_tEfNS_4arch4Sm90ELb0ELb0ELb1ELb0ELb0ELb0ELb0ELb0ELb1ELb1ELb1ELb0EEENS1_21CollectiveEpilogueFwdINS6_IJSA_SB_SA_EEES9_SD_SF_Li384ELb0ELb1ELb1ELb0EEENS1_19SingleTileSchedulerILb0ELb1ELb1ELi192EEEEEEEEEvNT_6ParamsE,(.L_x_81 - _ZN7cutlass13device_kernelIN5flash11enable_sm90INS1_16FlashAttnFwdSm90INS1_25CollectiveMainloopFwdSm90ILi2EN4cute5tupleIJNS5_1CILi1EEES8_S8_EEENS6_IJNS7_ILi192EEESA_NS7_ILi64EEEEEELi64ENS_10bfloat16_tEfNS_4arch4Sm90ELb0ELb0ELb1ELb0ELb0ELb0ELb0ELb0ELb1ELb1ELb1ELb0EEENS1_21CollectiveEpilogueFwdINS6_IJSA_SB_SA_EEES9_SD_SF_Li384ELb0ELb1ELb1ELb0EEENS1_19SingleTileSchedulerILb0ELb1ELb1ELi192EEEEEEEEEvNT_6ParamsE)
        .other          _ZN7cutlass13device_kernelIN5flash11enable_sm90INS1_16FlashAttnFwdSm90INS1_25CollectiveMainloopFwdSm90ILi2EN4cute5tupleIJNS5_1CILi1EEES8_S8_EEENS6_IJNS7_ILi192EEESA_NS7_ILi64EEEEEELi64ENS_10bfloat16_tEfNS_4arch4Sm90ELb0ELb0ELb1ELb0ELb0ELb0ELb0ELb0ELb1ELb1ELb1ELb0EEENS1_21CollectiveEpilogueFwdINS6_IJSA_SB_SA_EEES9_SD_SF_Li384ELb0ELb1ELb1ELb0EEENS1_19SingleTileSchedulerILb0ELb1ELb1ELi192EEEEEEEEEvNT_6ParamsE,@"STO_CUDA_ENTRY STV_DEFAULT"
_ZN7cutlass13device_kernelIN5flash11enable_sm90INS1_16FlashAttnFwdSm90INS1_25CollectiveMainloopFwdSm90ILi2EN4cute5tupleIJNS5_1CILi1EEES8_S8_EEENS6_IJNS7_ILi192EEESA_NS7_ILi64EEEEEELi64ENS_10bfloat16_tEfNS_4arch4Sm90ELb0ELb0ELb1ELb0ELb0ELb0ELb0ELb0ELb1ELb1ELb1ELb0EEENS1_21CollectiveEpilogueFwdINS6_IJSA_SB_SA_EEES9_SD_SF_Li384ELb0ELb1ELb1ELb0EEENS1_19SingleTileSchedulerILb0ELb1ELb1ELi192EEEEEEEEEvNT_6ParamsE:
[----:B------:R-:W-:Y:S01]  /*0000*/  LDC R1, c[0x0][0x37c] ;  /* 0x0000df00ff017b82 */ /* 0x000fe20000000800 */
[----:B------:R-:W-:Y:S05]  /*0010*/  EXIT ;  /* 0x000000000000794d */ /* 0x000fea0003800000 */
.L_x_36:
        /* <DEDUP_REMOVED lines=14> */
.L_x_81:


//--------------------- .text._ZN7cutlass13device_kernelIN5flash11enable_sm90INS1_16FlashAttnFwdSm90INS1_25CollectiveMainloopFwdSm90ILi2EN4cute5tupleIJNS5_1CILi1EEES8_S8_EEENS6_IJNS7_ILi192EEESA_NS7_ILi64EEEEEELi64ENS_10bfloat16_tEfNS_4arch4Sm90ELb0ELb0ELb1ELb1ELb0ELb0ELb0ELb0ELb1ELb1ELb1ELb0EEENS1_21CollectiveEpilogueFwdINS6_IJSA_SB_SA_EEES9_SD_SF_Li384ELb1ELb1ELb1ELb0EEENS1_36VarlenDynamicPersistentTileSchedulerILi192ELi192ELi384ELi128ELb1ELb1ELb1ELb0ELb1ELb1EEEEEEEEEvNT_6ParamsE --------------------------
	.section	.text._ZN7cutlass13device_kernelIN5flash11enable_sm90INS1_16FlashAttnFwdSm90INS1_25CollectiveMainloopFwdSm90ILi2EN4cute5tupleIJNS5_1CILi1EEES8_S8_EEENS6_IJNS7_ILi192EEESA_NS7_ILi64EEEEEELi64ENS_10bfloat16_tEfNS_4arch4Sm90ELb0ELb0ELb1ELb1ELb0ELb0ELb0ELb0ELb1ELb1ELb1ELb0EEENS1_21CollectiveEpilogueFwdINS6_IJSA_SB_SA_EEES9_SD_SF_Li384ELb1ELb1ELb1ELb0EEENS1_36VarlenDynamicPersistentTileSchedulerILi192ELi192ELi384ELi128ELb1ELb1ELb1ELb0ELb1ELb1EEEEEEEEEvNT_6ParamsE,"ax",@progbits
	.align	128
.text._ZN7cutlass13device_kernelIN5flash11enable_sm90INS1_16FlashAttnFwdSm90INS1_25CollectiveMainloopFwdSm90ILi2EN4cute5tupleIJNS5_1CILi1EEES8_S8_EEENS6_IJNS7_ILi192EEESA_NS7_ILi64EEEEEELi64ENS_10bfloat16_tEfNS_4arch4Sm90ELb0ELb0ELb1ELb1ELb0ELb0ELb0ELb0ELb1ELb1ELb1ELb0EEENS1_21CollectiveEpilogueFwdINS6_IJSA_SB_SA_EEES9_SD_SF_Li384ELb1ELb1ELb1ELb0EEENS1_36VarlenDynamicPersistentTileSchedulerILi192ELi192ELi384ELi128ELb1ELb1ELb1ELb0ELb1ELb1EEEEEEEEEvNT_6ParamsE:
        .type           _ZN7cutlass13device_kernelIN5flash11enable_sm90INS1_16FlashAttnFwdSm90INS1_25CollectiveMainloopFwdSm90ILi2EN4cute5tupleIJNS5_1CILi1EEES8_S8_EEENS6_IJNS7_ILi192EEESA_NS7_ILi64EEEEEELi64ENS_10bfloat16_tEfNS_4arch4Sm90ELb0ELb0ELb1ELb1ELb0ELb0ELb0ELb0ELb1ELb1ELb1ELb0EEENS1_21CollectiveEpilogueFwdINS6_IJSA_SB_SA_EEES9_SD_SF_Li384ELb1ELb1ELb1ELb0EEENS1_36VarlenDynamicPersistentTileSchedulerILi192ELi192ELi384ELi128ELb1ELb1ELb1ELb0ELb1ELb1EEEEEEEEEvNT_6ParamsE,@function
        .size           _ZN7cutlass13device_kernelIN5flash11enable_sm90INS1_16FlashAttnFwdSm90INS1_25CollectiveMainloopFwdSm90ILi2EN4cute5tupleIJNS5_1CILi1EEES8_S8_EEENS6_IJNS7_ILi192EEESA_NS7_ILi64EEEEEELi64ENS_10bfloat16_tEfNS_4arch4Sm90ELb0ELb0ELb1ELb1ELb0ELb0ELb0ELb0ELb1ELb1ELb1ELb0EEENS1_21CollectiveEpilogueFwdINS6_IJSA_SB_SA_EEES9_SD_SF_Li384ELb1ELb1ELb1ELb0EEENS1_36VarlenDynamicPersistentTileSchedulerILi192ELi192ELi384ELi128ELb1ELb1ELb1ELb0ELb1ELb1EEEEEEEEEvNT_6ParamsE,(.L_x_82 - _ZN7cutlass13device_kernelIN5flash11enable_sm90INS1_16FlashAttnFwdSm90INS1_25CollectiveMainloopFwdSm90ILi2EN4cute5tupleIJNS5_1CILi1EEES8_S8_EEENS6_IJNS7_ILi192EEESA_NS7_ILi64EEEEEELi64ENS_10bfloat16_tEfNS_4arch4Sm90ELb0ELb0ELb1ELb1ELb0ELb0ELb0ELb0ELb1ELb1ELb1ELb0EEENS1_21CollectiveEpilogueFwdINS6_IJSA_SB_SA_EEES9_SD_SF_Li384ELb1ELb1ELb1ELb0EEENS1_36VarlenDynamicPersistentTileSchedulerILi192ELi192ELi384ELi128ELb1ELb1ELb1ELb0ELb1ELb1EEEEEEEEEvNT_6ParamsE)
        .other          _ZN7cutlass13device_kernelIN5flash11enable_sm90INS1_16FlashAttnFwdSm90INS1_25CollectiveMainloopFwdSm90ILi2EN4cute5tupleIJNS5_1CILi1EEES8_S8_EEENS6_IJNS7_ILi192EEESA_NS7_ILi64EEEEEELi64ENS_10bfloat16_tEfNS_4arch4Sm90ELb0ELb0ELb1ELb1ELb0ELb0ELb0ELb0ELb1ELb1ELb1ELb0EEENS1_21CollectiveEpilogueFwdINS6_IJSA_SB_SA_EEES9_SD_SF_Li384ELb1ELb1ELb1ELb0EEENS1_36VarlenDynamicPersistentTileSchedulerILi192ELi192ELi384ELi128ELb1ELb1ELb1ELb0ELb1ELb1EEEEEEEEEvNT_6ParamsE,@"STO_CUDA_ENTRY STV_DEFAULT"
_ZN7cutlass13device_kernelIN5flash11enable_sm90INS1_16FlashAttnFwdSm90INS1_25CollectiveMainloopFwdSm90ILi2EN4cute5tupleIJNS5_1CILi1EEES8_S8_EEENS6_IJNS7_ILi192EEESA_NS7_ILi64EEEEEELi64ENS_10bfloat16_tEfNS_4arch4Sm90ELb0ELb0ELb1ELb1ELb0ELb0ELb0ELb0ELb1ELb1ELb1ELb0EEENS1_21CollectiveEpilogueFwdINS6_IJSA_SB_SA_EEES9_SD_SF_Li384ELb1ELb1ELb1ELb0EEENS1_36VarlenDynamicPersistentTileSchedulerILi192ELi192ELi384ELi128ELb1ELb1ELb1ELb0ELb1ELb1EEEEEEEEEvNT_6ParamsE:
[----:B------:R-:W-:Y:S01]  /*0000*/  LDC R1, c[0x0][0x37c] ;  /* 0x0000df00ff017b82 */ /* 0x000fe20000000800 */
[----:B------:R-:W-:Y:S05]  /*0010*/  EXIT ;  /* 0x000000000000794d */ /* 0x000fea0003800000 */
.L_x_37:
        /* <DEDUP_REMOVED lines=14> */
.L_x_82:


//--------------------- .text._ZN7cutlass13device_kernelIN5flash11enable_sm90INS1_16FlashAttnFwdSm90INS1_25CollectiveMainloopFwdSm90ILi2EN4cute5tupleIJNS5_1CILi1EEES8_S8_EEENS6_IJNS7_ILi192EEESA_NS7_ILi64EEEEEELi64ENS_10bfloat16_tEfNS_4arch4Sm90ELb0ELb0ELb1ELb1ELb0ELb1ELb0ELb0ELb1ELb1ELb1ELb0EEENS1_21CollectiveEpilogueFwdINS6_IJSA_SB_SA_EEES9_SD_SF_Li384ELb1ELb1ELb1ELb0EEENS1_36VarlenDynamicPersistentTileSchedulerILi192ELi192ELi384ELi128ELb1ELb1ELb1ELb0ELb1ELb1EEEEEEEEEvNT_6ParamsE --------------------------
	.section	.text._ZN7cutlass13device_kernelIN5flash11enable_sm90INS1_16FlashAttnFwdSm90INS1_25CollectiveMainloopFwdSm90ILi2EN4cute5tupleIJNS5_1CILi1EEES8_S8_EEENS6_IJNS7_ILi192EEESA_NS7_ILi64EEEEEELi64ENS_10bfloat16_tEfNS_4arch4Sm90ELb0ELb0ELb1ELb1ELb0ELb1ELb0ELb0ELb1ELb1ELb1ELb0EEENS1_21CollectiveEpilogueFwdINS6_IJSA_SB_SA_EEES9_SD_SF_Li384ELb1ELb1ELb1ELb0EEENS1_36VarlenDynamicPersistentTileSchedulerILi192ELi192ELi384ELi128ELb1ELb1ELb1ELb0ELb1ELb1EEEEEEEEEvNT_6ParamsE,"ax",@progbits
	.align	128
.text._ZN7cutlass13device_kernelIN5flash11enable_sm90INS1_16FlashAttnFwdSm90INS1_25CollectiveMainloopFwdSm90ILi2EN4cute5tupleIJNS5_1CILi1EEES8_S8_EEENS6_IJNS7_ILi192EEESA_NS7_ILi64EEEEEELi64ENS_10bfloat16_tEfNS_4arch4Sm90ELb0ELb0ELb1ELb1ELb0ELb1ELb0ELb0ELb1ELb1ELb1ELb0EEENS1_21CollectiveEpilogueFwdINS6_IJSA_SB_SA_EEES9_SD_SF_Li384ELb1ELb1ELb1ELb0EEENS1_36VarlenDynamicPersistentTileSchedulerILi192ELi192ELi384ELi128ELb1ELb1ELb1ELb0ELb1ELb1EEEEEEEEEvNT_6ParamsE:
        .type           _ZN7cutlass13device_kernelIN5flash11enable_sm90INS1_16FlashAttnFwdSm90INS1_25CollectiveMainloopFwdSm90ILi2EN4cute5tupleIJNS5_1CILi1EEES8_S8_EEENS6_IJNS7_ILi192EEESA_NS7_ILi64EEEEEELi64ENS_10bfloat16_tEfNS_4arch4Sm90ELb0ELb0ELb1ELb1ELb0ELb1ELb0ELb0ELb1ELb1ELb1ELb0EEENS1_21CollectiveEpilogueFwdINS6_IJSA_SB_SA_EEES9_SD_SF_Li384ELb1ELb1ELb1ELb0EEENS1_36VarlenDynamicPersistentTileSchedulerILi192ELi192ELi384ELi128ELb1ELb1ELb1ELb0ELb1ELb1EEEEEEEEEvNT_6ParamsE,@function
        .size           _ZN7cutlass13device_kernelIN5flash11enable_sm90INS1_16FlashAttnFwdSm90INS1_25CollectiveMainloopFwdSm90ILi2EN4cute5tupleIJNS5_1CILi1EEES8_S8_EEENS6_IJNS7_ILi192EEESA_NS7_ILi64EEEEEELi64ENS_10bfloat16_tEfNS_4arch4Sm90ELb0ELb0ELb1ELb1ELb0ELb1ELb0ELb0ELb1ELb1ELb1ELb0EEENS1_21CollectiveEpilogueFwdINS6_IJSA_SB_SA_EEES9_SD_SF_Li384ELb1ELb1ELb1ELb0EEENS1_36VarlenDynamicPersistentTileSchedulerILi192ELi192ELi384ELi128ELb1ELb1ELb1ELb0ELb1ELb1EEEEEEEEEvNT_6ParamsE,(.L_x_83 - _ZN7cutlass13device_kernelIN5flash11enable_sm90INS1_16FlashAttnFwdSm90INS1_25CollectiveMainloopFwdSm90ILi2EN4cute5tupleIJNS5_1CILi1EEES8_S8_EEENS6_IJNS7_ILi192EEESA_NS7_ILi64EEEEEELi64ENS_10bfloat16_tEfNS_4arch4Sm90ELb0ELb0ELb1ELb1ELb0ELb1ELb0ELb0ELb1ELb1ELb1ELb0EEENS1_21CollectiveEpilogueFwdINS6_IJSA_SB_SA_EEES9_SD_SF_Li384ELb1ELb1ELb1ELb0EEENS1_36VarlenDynamicPersistentTileSchedulerILi192ELi192ELi384ELi128ELb1ELb1ELb1ELb0ELb1ELb1EEEEEEEEEvNT_6ParamsE)
        .other          _ZN7cutlass13device_kernelIN5flash11enable_sm90INS1_16FlashAttnFwdSm90INS1_25CollectiveMainloopFwdSm90ILi2EN4cute5tupleIJNS5_1CILi1EEES8_S8_EEENS6_IJNS7_ILi192EEESA_NS7_ILi64EEEEEELi64ENS_10bfloat16_tEfNS_4arch4Sm90ELb0ELb0ELb1ELb1ELb0ELb1ELb0ELb0ELb1ELb1ELb1ELb0EEENS1_21CollectiveEpilogueFwdINS6_IJSA_SB_SA_EEES9_SD_SF_Li384ELb1ELb1ELb1ELb0EEENS1_36VarlenDynamicPersistentTileSchedulerILi192ELi192ELi384ELi128ELb1ELb1ELb1ELb0ELb1ELb1EEEEEEEEEvNT_6ParamsE,@"STO_CUDA_ENTRY STV_DEFAULT"
_ZN7cutlass13device_kernelIN5flash11enable_sm90INS1_16FlashAttnFwdSm90INS1_25CollectiveMainloopFwdSm90ILi2EN4cute5tupleIJNS5_1CILi1EEES8_S8_EEENS6_IJNS7_ILi192EEESA_NS7_ILi64EEEEEELi64ENS_10bfloat16_tEfNS_4arch4Sm90ELb0ELb0ELb1ELb1ELb0ELb1ELb0ELb0ELb1ELb1ELb1ELb0EEENS1_21CollectiveEpilogueFwdINS6_IJSA_SB_SA_EEES9_SD_SF_Li384ELb1ELb1ELb1ELb0EEENS1_36VarlenDynamicPersistentTileSchedulerILi192ELi192ELi384ELi128ELb1ELb1ELb1ELb0ELb1ELb1EEEEEEEEEvNT_6ParamsE:
[----:B------:R-:W-:Y:S01]  /*0000*/  LDC R1, c[0x0][0x37c] ;  /* 0x0000df00ff017b82 */ /* 0x000fe20000000800 */
[----:B------:R-:W-:Y:S05]  /*0010*/  EXIT ;  /* 0x000000000000794d */ /* 0x000fea0003800000 */
.L_x_38:
        /* <DEDUP_REMOVED lines=14> */
.L_x_83:


//--------------------- .text._ZN7cutlass13device_kernelIN5flash11enable_sm90INS1_16FlashAttnFwdSm90INS1_25CollectiveMainloopFwdSm90ILi2EN4cute5tupleIJNS5_1CILi1EEES8_S8_EEENS6_IJNS7_ILi192EEENS7_ILi128EEENS7_ILi64EEEEEELi64ENS_10bfloat16_tEfNS_4arch4Sm90ELb0ELb1ELb1ELb0ELb0ELb0ELb0ELb1ELb1ELb1ELb1ELb0EEENS1_21CollectiveEpilogueFwdINS6_IJSA_SC_SB_EEES9_SE_SG_Li384ELb0ELb1ELb1ELb0EEENS1_19SingleTileSchedulerILb0ELb1ELb1ELi192EEEEEEEEEvNT_6ParamsE --------------------------
	.section	.text._ZN7cutlass13device_kernelIN5flash11enable_sm90INS1_16FlashAttnFwdSm90INS1_25CollectiveMainloopFwdSm90ILi2EN4cute5tupleIJNS5_1CILi1EEES8_S8_EEENS6_IJNS7_ILi192EEENS7_ILi128EEENS7_ILi64EEEEEELi64ENS_10bfloat16_tEfNS_4arch4Sm90ELb0ELb1ELb1ELb0ELb0ELb0ELb0ELb1ELb1ELb1ELb1ELb0EEENS1_21CollectiveEpilogueFwdINS6_IJSA_SC_SB_EEES9_SE_SG_Li384ELb0ELb1ELb1ELb0EEENS1_19SingleTileSchedulerILb0ELb1ELb1ELi192EEEEEEEEEvNT_6ParamsE,"ax",@progbits
	.align	128
.text._ZN7cutlass13device_kernelIN5flash11enable_sm90INS1_16FlashAttnFwdSm90INS1_25CollectiveMainloopFwdSm90ILi2EN4cute5tupleIJNS5_1CILi1EEES8_S8_EEENS6_IJNS7_ILi192EEENS7_ILi128EEENS7_ILi64EEEEEELi64ENS_10bfloat16_tEfNS_4arch4Sm90ELb0ELb1ELb1ELb0ELb0ELb0ELb0ELb1ELb1ELb1ELb1ELb0EEENS1_21CollectiveEpilogueFwdINS6_IJSA_SC_SB_EEES9_SE_SG_Li384ELb0ELb1ELb1ELb0EEENS1_19SingleTileSchedulerILb0ELb1ELb1ELi192EEEEEEEEEvNT_6ParamsE:
        .type           _ZN7cutlass13device_kernelIN5flash11enable_sm90INS1_16FlashAttnFwdSm90INS1_25CollectiveMainloopFwdSm90ILi2EN4cute5tupleIJNS5_1CILi1EEES8_S8_EEENS6_IJNS7_ILi192EEENS7_ILi128EEENS7_ILi64EEEEEELi64ENS_10bfloat16_tEfNS_4arch4Sm90ELb0ELb1ELb1ELb0ELb0ELb0ELb0ELb1ELb1ELb1ELb1ELb0EEENS1_21CollectiveEpilogueFwdINS6_IJSA_SC_SB_EEES9_SE_SG_Li384ELb0ELb1ELb1ELb0EEENS1_19SingleTileSchedulerILb0ELb1ELb1ELi192EEEEEEEEEvNT_6ParamsE,@function
        .size           _ZN7cutlass13device_kernelIN5flash11enable_sm90INS1_16FlashAttnFwdSm90INS1_25CollectiveMainloopFwdSm90ILi2EN4cute5tupleIJNS5_1CILi1EEES8_S8_EEENS6_IJNS7_ILi192EEENS7_ILi128EEENS7_ILi64EEEEEELi64ENS_10bfloat16_tEfNS_4arch4Sm90ELb0ELb1ELb1ELb0ELb0ELb0ELb0ELb1ELb1ELb1ELb1ELb0EEENS1_21CollectiveEpilogueFwdINS6_IJSA_SC_SB_EEES9_SE_SG_Li384ELb0ELb1ELb1ELb0EEENS1_19SingleTileSchedulerILb0ELb1ELb1ELi192EEEEEEEEEvNT_6ParamsE,(.L_x_84 - _ZN7cutlass13device_kernelIN5flash11enable_sm90INS1_16FlashAttnFwdSm90INS1_25CollectiveMainloopFwdSm90ILi2EN4cute5tupleIJNS5_1CILi1EEES8_S8_EEENS6_IJNS7_ILi192EEENS7_ILi128EEENS7_ILi64EEEEEELi64ENS_10bfloat16_tEfNS_4arch4Sm90ELb0ELb1ELb1ELb0ELb0ELb0ELb0ELb1ELb1ELb1ELb1ELb0EEENS1_21CollectiveEpilogueFwdINS6_IJSA_SC_SB_EEES9_SE_SG_Li384ELb0ELb1ELb1ELb0EEENS1_19SingleTileSchedulerILb0ELb1ELb1ELi192EEEEEEEEEvNT_6ParamsE)
        .other          _ZN7cutlass13device_kernelIN5flash11enable_sm90INS1_16FlashAttnFwdSm90INS1_25CollectiveMainloopFwdSm90ILi2EN4cute5tupleIJNS5_1CILi1EEES8_S8_EEENS6_IJNS7_ILi192EEENS7_ILi128EEENS7_ILi64EEEEEELi64ENS_10bfloat16_tEfNS_4arch4Sm90ELb0ELb1ELb1ELb0ELb0ELb0ELb0ELb1ELb1ELb1ELb1ELb0EEENS1_21CollectiveEpilogueFwdINS6_IJSA_SC_SB_EEES9_SE_SG_Li384ELb0ELb1ELb1ELb0EEENS1_19SingleTileSchedulerILb0ELb1ELb1ELi192EEEEEEEEEvNT_6ParamsE,@"STO_CUDA_ENTRY STV_DEFAULT"
_ZN7cutlass13device_kernelIN5flash11enable_sm90INS1_16FlashAttnFwdSm90INS1_25CollectiveMainloopFwdSm90ILi2EN4cute5tupleIJNS5_1CILi1EEES8_S8_EEENS6_IJNS7_ILi192EEENS7_ILi128EEENS7_ILi64EEEEEELi64ENS_10bfloat16_tEfNS_4arch4Sm90ELb0ELb1ELb1ELb0ELb0ELb0ELb0ELb1ELb1ELb1ELb1ELb0EEENS1_21CollectiveEpilogueFwdINS6_IJSA_SC_SB_EEES9_SE_SG_Li384ELb0ELb1ELb1ELb0EEENS1_19SingleTileSchedulerILb0ELb1ELb1ELi192EEEEEEEEEvNT_6ParamsE:
[----:B------:R-:W-:Y:S01]  /*0000*/  LDC R1, c[0x0][0x37c] ;  /* 0x0000df00ff017b82 */ /* 0x000fe20000000800 */
[----:B------:R-:W-:Y:S05]  /*0010*/  EXIT ;  /* 0x000000000000794d */ /* 0x000fea0003800000 */
.L_x_39:
        /* <DEDUP_REMOVED lines=14> */
.L_x_84:


//--------------------- .text._ZN7cutlass13device_kernelIN5flash11enable_sm90INS1_16FlashAttnFwdSm90INS1_25CollectiveMainloopFwdSm90ILi2EN4cute5tupleIJNS5_1CILi1EEES8_S8_EEENS6_IJNS7_ILi192EEENS7_ILi128EEENS7_ILi64EEEEEELi64ENS_10bfloat16_tEfNS_4arch4Sm90ELb0ELb1ELb1ELb1ELb0ELb0ELb0ELb1ELb1ELb1ELb1ELb0EEENS1_21CollectiveEpilogueFwdINS6_IJSA_SC_SB_EEES9_SE_SG_Li384ELb1ELb1ELb1ELb0EEENS1_36VarlenDynamicPersistentTileSchedulerILi192ELi128ELi384ELi128ELb1ELb1ELb1ELb1ELb0ELb1EEEEEEEEEvNT_6ParamsE --------------------------
	.section	.text._ZN7cutlass13device_kernelIN5flash11enable_sm90INS1_16FlashAttnFwdSm90INS1_25CollectiveMainloopFwdSm90ILi2EN4cute5tupleIJNS5_1CILi1EEES8_S8_EEENS6_IJNS7_ILi192EEENS7_ILi128EEENS7_ILi64EEEEEELi64ENS_10bfloat16_tEfNS_4arch4Sm90ELb0ELb1ELb1ELb1ELb0ELb0ELb0ELb1ELb1ELb1ELb1ELb0EEENS1_21CollectiveEpilogueFwdINS6_IJSA_SC_SB_EEES9_SE_SG_Li384ELb1ELb1ELb1ELb0EEENS1_36VarlenDynamicPersistentTileSchedulerILi192ELi128ELi384ELi128ELb1ELb1ELb1ELb1ELb0ELb1EEEEEEEEEvNT_6ParamsE,"ax",@progbits
	.align	128
.text._ZN7cutlass13device_kernelIN5flash11enable_sm90INS1_16FlashAttnFwdSm90INS1_25CollectiveMainloopFwdSm90ILi2EN4cute5tupleIJNS5_1CILi1EEES8_S8_EEENS6_IJNS7_ILi192EEENS7_ILi128EEENS7_ILi64EEEEEELi64ENS_10bfloat16_tEfNS_4arch4Sm90ELb0ELb1ELb1ELb1ELb0ELb0ELb0ELb1ELb1ELb1ELb1ELb0EEENS1_21CollectiveEpilogueFwdINS6_IJSA_SC_SB_EEES9_SE_SG_Li384ELb1ELb1ELb1ELb0EEENS1_36VarlenDynamicPersistentTileSchedulerILi192ELi128ELi384ELi128ELb1ELb1ELb1ELb1ELb0ELb1EEEEEEEEEvNT_6ParamsE:
        .type           _ZN7cutlass13device_kernelIN5flash11enable_sm90INS1_16FlashAttnFwdSm90INS1_25CollectiveMainloopFwdSm90ILi2EN4cute5tupleIJNS5_1CILi1EEES8_S8_EEENS6_IJNS7_ILi192EEENS7_ILi128EEENS7_ILi64EEEEEELi64ENS_10bfloat16_tEfNS_4arch4Sm90ELb0ELb1ELb1ELb1ELb0ELb0ELb0ELb1ELb1ELb1ELb1ELb0EEENS1_21CollectiveEpilogueFwdINS6_IJSA_SC_SB_EEES9_SE_SG_Li384ELb1ELb1ELb1ELb0EEENS1_36VarlenDynamicPersistentTileSchedulerILi192ELi128ELi384ELi128ELb1ELb1ELb1ELb1ELb0ELb1EEEEEEEEEvNT_6ParamsE,@function
        .size           _ZN7cutlass13device_kernelIN5flash11enable_sm90INS1_16FlashAttnFwdSm90INS1_25CollectiveMainloopFwdSm90ILi2EN4cute5tupleIJNS5_1CILi1EEES8_S8_EEENS6_IJNS7_ILi192EEENS7_ILi128EEENS7_ILi64EEEEEELi64ENS_10bfloat16_tEfNS_4arch4Sm90ELb0ELb1ELb1ELb1ELb0ELb0ELb0ELb1ELb1ELb1ELb1ELb0EEENS1_21CollectiveEpilogueFwdINS6_IJSA_SC_SB_EEES9_SE_SG_Li384ELb1ELb1ELb1ELb0EEENS1_36VarlenDynamicPersistentTileSchedulerILi192ELi128ELi384ELi128ELb1ELb1ELb1ELb1ELb0ELb1EEEEEEEEEvNT_6ParamsE,(.L_x_85 - _ZN7cutlass13device_kernelIN5flash11enable_sm90INS1_16FlashAttnFwdSm90INS1_25CollectiveMainloopFwdSm90ILi2EN4cute5tupleIJNS5_1CILi1EEES8_S8_EEENS6_IJNS7_ILi192EEENS7_ILi128EEENS7_ILi64EEEEEELi64ENS_10bfloat16_tEfNS_4arch4Sm90ELb0ELb1ELb1ELb1ELb0ELb0ELb0ELb1ELb1ELb1ELb1ELb0EEENS1_21CollectiveEpilogueFwdINS6_IJSA_SC_SB_EEES9_SE_SG_Li384ELb1ELb1ELb1ELb0EEENS1_36VarlenDynamicPersistentTileSchedulerILi192ELi128ELi384ELi128ELb1ELb1ELb1ELb1ELb0ELb1EEEEEEEEEvNT_6ParamsE)
        .other          _ZN7cutlass13device_kernelIN5flash11enable_sm90INS1_16FlashAttnFwdSm90INS1_25CollectiveMainloopFwdSm90ILi2EN4cute5tupleIJNS5_1CILi1EEES8_S8_EEENS6_IJNS7_ILi192EEENS7_ILi128EEENS7_ILi64EEEEEELi64ENS_10bfloat16_tEfNS_4arch4Sm90ELb0ELb1ELb1ELb1ELb0ELb0ELb0ELb1ELb1ELb1ELb1ELb0EEENS1_21CollectiveEpilogueFwdINS6_IJSA_SC_SB_EEES9_SE_SG_Li384ELb1ELb1ELb1ELb0EEENS1_36VarlenDynamicPersistentTileSchedulerILi192ELi128ELi384ELi128ELb1ELb1ELb1ELb1ELb0ELb1EEEEEEEEEvNT_6ParamsE,@"STO_CUDA_ENTRY STV_DEFAULT"
_ZN7cutlass13device_kernelIN5flash11enable_sm90INS1_16FlashAttnFwdSm90INS1_25CollectiveMainloopFwdSm90ILi2EN4cute5tupleIJNS5_1CILi1EEES8_S8_EEENS6_IJNS7_ILi192EEENS7_ILi128EEENS7_ILi64EEEEEELi64ENS_10bfloat16_tEfNS_4arch4Sm90ELb0ELb1ELb1ELb1ELb0ELb0ELb0ELb1ELb1ELb1ELb1ELb0EEENS1_21CollectiveEpilogueFwdINS6_IJSA_SC_SB_EEES9_SE_SG_Li384ELb1ELb1ELb1ELb0EEENS1_36VarlenDynamicPersistentTileSchedulerILi192ELi128ELi384ELi128ELb1ELb1ELb1ELb1ELb0ELb1EEEEEEEEEvNT_6ParamsE:
[----:B------:R-:W-:Y:S01]  /*0000*/  LDC R1, c[0x0][0x37c] ;  /* 0x0000df00ff017b82 */ /* 0x000fe20000000800 */
[----:B------:R-:W-:Y:S05]  /*0010*/  EXIT ;  /* 0x000000000000794d */ /* 0x000fea0003800000 */
.L_x_40:
        /* <DEDUP_REMOVED lines=14> */
.L_x_85:


//--------------------- .text._ZN7cutlass13device_kernelIN5flash11enable_sm90INS1_16FlashAttnFwdSm90INS1_25CollectiveMainloopFwdSm90ILi2EN4cute5tupleIJNS5_1CILi1EEES8_S8_EEENS6_IJNS7_ILi192EEENS7_ILi128EEENS7_ILi64EEEEEELi64ENS_10bfloat16_tEfNS_4arch4Sm90ELb0ELb1ELb1ELb1ELb0ELb1ELb0ELb1ELb1ELb1ELb1ELb0EEENS1_21CollectiveEpilogueFwdINS6_IJSA_SC_SB_EEES9_SE_SG_Li384ELb1ELb1ELb1ELb0EEENS1_36VarlenDynamicPersistentTileSchedulerILi192ELi128ELi384ELi128ELb1ELb1ELb1ELb1ELb0ELb1EEEEEEEEEvNT_6ParamsE --------------------------
	.section	.text._ZN7cutlass13device_kernelIN5flash11enable_sm90INS1_16FlashAttnFwdSm90INS1_25CollectiveMainloopFwdSm90ILi2EN4cute5tupleIJNS5_1CILi1EEES8_S8_EEENS6_IJNS7_ILi192EEENS7_ILi128EEENS7_ILi64EEEEEELi64ENS_10bfloat16_tEfNS_4arch4Sm90ELb0ELb1ELb1ELb1ELb0ELb1ELb0ELb1ELb1ELb1ELb1ELb0EEENS1_21CollectiveEpilogueFwdINS6_IJSA_SC_SB_EEES9_SE_SG_Li384ELb1ELb1ELb1ELb0EEENS1_36VarlenDynamicPersistentTileSchedulerILi192ELi128ELi384ELi128ELb1ELb1ELb1ELb1ELb0ELb1EEEEEEEEEvNT_6ParamsE,"ax",@progbits
	.align	128
.text._ZN7cutlass13device_kernelIN5flash11enable_sm90INS1_16FlashAttnFwdSm90INS1_25CollectiveMainloopFwdSm90ILi2EN4cute5tupleIJNS5_1CILi1EEES8_S8_EEENS6_IJNS7_ILi192EEENS7_ILi128EEENS7_ILi64EEEEEELi64ENS_10bfloat16_tEfNS_4arch4Sm90ELb0ELb1ELb1ELb1ELb0ELb1ELb0ELb1ELb1ELb1ELb1ELb0EEENS1_21CollectiveEpilogueFwdINS6_IJSA_SC_SB_EEES9_SE_SG_Li384ELb1ELb1ELb1ELb0EEENS1_36VarlenDynamicPersistentTileSchedulerILi192ELi128ELi384ELi128ELb1ELb1ELb1ELb1ELb0ELb1EEEEEEEEEvNT_6ParamsE:
        .type           _ZN7cutlass13device_kernelIN5flash11enable_sm90INS1_16FlashAttnFwdSm90INS1_25CollectiveMainloopFwdSm90ILi2EN4cute5tupleIJNS5_1CILi1EEES8_S8_EEENS6_IJNS7_ILi192EEENS7_ILi128EEENS7_ILi64EEEEEELi64ENS_10bfloat16_tEfNS_4arch4Sm90ELb0ELb1ELb1ELb1ELb0ELb1ELb0ELb1ELb1ELb1ELb1ELb0EEENS1_21CollectiveEpilogueFwdINS6_IJSA_SC_SB_EEES9_SE_SG_Li384ELb1ELb1ELb1ELb0EEENS1_36VarlenDynamicPersistentTileSchedulerILi192ELi128ELi384ELi128ELb1ELb1ELb1ELb1ELb0ELb1EEEEEEEEEvNT_6ParamsE,@function
        .size           _ZN7cutlass13device_kernelIN5flash11enable_sm90INS1_16FlashAttnFwdSm90INS1_25CollectiveMainloopFwdSm90ILi2EN4cute5tupleIJNS5_1CILi1EEES8_S8_EEENS6_IJNS7_ILi192EEENS7_ILi128EEENS7_ILi64EEEEEELi64ENS_10bfloat16_tEfNS_4arch4Sm90ELb0ELb1ELb1ELb1ELb0ELb1ELb0ELb1ELb1ELb1ELb1ELb0EEENS1_21CollectiveEpilogueFwdINS6_IJSA_SC_SB_EEES9_SE_SG_Li384ELb1ELb1ELb1ELb0EEENS1_36VarlenDynamicPersistentTileSchedulerILi192ELi128ELi384ELi128ELb1ELb1ELb1ELb1ELb0ELb1EEEEEEEEEvNT_6ParamsE,(.L_x_86 - _ZN7cutlass13device_kernelIN5flash11enable_sm90INS1_16FlashAttnFwdSm90INS1_25CollectiveMainloopFwdSm90ILi2EN4cute5tupleIJNS5_1CILi1EEES8_S8_EEENS6_IJNS7_ILi192EEENS7_ILi128EEENS7_ILi64EEEEEELi64ENS_10bfloat16_tEfNS_4arch4Sm90ELb0ELb1ELb1ELb1ELb0ELb1ELb0ELb1ELb1ELb1ELb1ELb0EEENS1_21CollectiveEpilogueFwdINS6_IJSA_SC_SB_EEES9_SE_SG_Li384ELb1ELb1ELb1ELb0EEENS1_36VarlenDynamicPersistentTileSchedulerILi192ELi128ELi384ELi128ELb1ELb1ELb1ELb1ELb0ELb1EEEEEEEEEvNT_6ParamsE)
        .other          _ZN7cutlass13device_kernelIN5flash11enable_sm90INS1_16FlashAttnFwdSm90INS1_25CollectiveMainloopFwdSm90ILi2EN4cute5tupleIJNS5_1CILi1EEES8_S8_EEENS6_IJNS7_ILi192EEENS7_ILi128EEENS7_ILi64EEEEEELi64ENS_10bfloat16_tEfNS_4arch4Sm90ELb0ELb1ELb1ELb1ELb0ELb1ELb0ELb1ELb1ELb1ELb1ELb0EEENS1_21CollectiveEpilogueFwdINS6_IJSA_SC_SB_EEES9_SE_SG_Li384ELb1ELb1ELb1ELb0EEENS1_36VarlenDynamicPersistentTileSchedulerILi192ELi128ELi384ELi128ELb1ELb1ELb1ELb1ELb0ELb1EEEEEEEEEvNT_6ParamsE,@"STO_CUDA_ENTRY STV_DEFAULT"
_ZN7cutlass13device_kernelIN5flash11enable_sm90INS1_16FlashAttnFwdSm90INS1_25CollectiveMainloopFwdSm90ILi2EN4cute5tupleIJNS5_1CILi1EEES8_S8_EEENS6_IJNS7_ILi192EEENS7_ILi128EEENS7_ILi64EEEEEELi64ENS_10bfloat16_tEfNS_4arch4Sm90ELb0ELb1ELb1ELb1ELb0ELb1ELb0ELb1ELb1ELb1ELb1ELb0EEENS1_21CollectiveEpilogueFwdINS6_IJSA_SC_SB_EEES9_SE_SG_Li384ELb1ELb1ELb1ELb0EEENS1_36VarlenDynamicPersistentTileSchedulerILi192ELi128ELi384ELi128ELb1ELb1ELb1ELb1ELb0ELb1EEEEEEEEEvNT_6ParamsE:
[----:B------:R-:W-:Y:S01]  /*0000*/  LDC R1, c[0x0][0x37c] ;  /* 0x0000df00ff017b82 */ /* 0x000fe20000000800 */
[----:B------:R-:W-:Y:S05]  /*0010*/  EXIT ;  /* 0x000000000000794d */ /* 0x000fea0003800000 */
.L_x_41:
        /* <DEDUP_REMOVED lines=14> */
.L_x_86:


//--------------------- .text._ZN7cutlass13device_kernelIN5flash11enable_sm90INS1_16FlashAttnFwdSm90INS1_25CollectiveMainloopFwdSm90ILi2EN4cute5tupleIJNS5_1CILi1EEES8_S8_EEENS6_IJNS7_ILi192EEENS7_ILi128EEENS7_ILi64EEEEEELi64ENS_10bfloat16_tEfNS_4arch4Sm90ELb1ELb0ELb1ELb0ELb0ELb0ELb0ELb1ELb1ELb1ELb1ELb0EEENS1_21CollectiveEpilogueFwdINS6_IJSA_SC_SB_EEES9_SE_SG_Li384ELb0ELb1ELb1ELb0EEENS1_19SingleTileSchedulerILb0ELb1ELb1ELi192EEEEEEEEEvNT_6ParamsE --------------------------
	.section	.text._ZN7cutlass13device_kernelIN5flash11enable_sm90INS1_16FlashAttnFwdSm90INS1_25CollectiveMainloopFwdSm90ILi2EN4cute5tupleIJNS5_1CILi1EEES8_S8_EEENS6_IJNS7_ILi192EEENS7_ILi128EEENS7_ILi64EEEEEELi64ENS_10bfloat16_tEfNS_4arch4Sm90ELb1ELb0ELb1ELb0ELb0ELb0ELb0ELb1ELb1ELb1ELb1ELb0EEENS1_21CollectiveEpilogueFwdINS6_IJSA_SC_SB_EEES9_SE_SG_Li384ELb0ELb1ELb1ELb0EEENS1_19SingleTileSchedulerILb0ELb1ELb1ELi192EEEEEEEEEvNT_6ParamsE,"ax",@progbits
	.align	128
.text._ZN7cutlass13device_kernelIN5flash11enable_sm90INS1_16FlashAttnFwdSm90INS1_25CollectiveMainloopFwdSm90ILi2EN4cute5tupleIJNS5_1CILi1EEES8_S8_EEENS6_IJNS7_ILi192EEENS7_ILi128EEENS7_ILi64EEEEEELi64ENS_10bfloat16_tEfNS_4arch4Sm90ELb1ELb0ELb1ELb0ELb0ELb0ELb0ELb1ELb1ELb1ELb1ELb0EEENS1_21CollectiveEpilogueFwdINS6_IJSA_SC_SB_EEES9_SE_SG_Li384ELb0ELb1ELb1ELb0EEENS1_19SingleTileSchedulerILb0ELb1ELb1ELi192EEEEEEEEEvNT_6ParamsE:
        .type           _ZN7cutlass13device_kernelIN5flash11enable_sm90INS1_16FlashAttnFwdSm90INS1_25CollectiveMainloopFwdSm90ILi2EN4cute5tupleIJNS5_1CILi1EEES8_S8_EEENS6_IJNS7_ILi192EEENS7_ILi128EEENS7_ILi64EEEEEELi64ENS_10bfloat16_tEfNS_4arch4Sm90ELb1ELb0ELb1ELb0ELb0ELb0ELb0ELb1ELb1ELb1ELb1ELb0EEENS1_21CollectiveEpilogueFwdINS6_IJSA_SC_SB_EEES9_SE_SG_Li384ELb0ELb1ELb1ELb0EEENS1_19SingleTileSchedulerILb0ELb1ELb1ELi192EEEEEEEEEvNT_6ParamsE,@function
        .size           _ZN7cutlass13device_kernelIN5flash11enable_sm90INS1_16FlashAttnFwdSm90INS1_25CollectiveMainloopFwdSm90ILi2EN4cute5tupleIJNS5_1CILi1EEES8_S8_EEENS6_IJNS7_ILi192EEENS7_ILi128EEENS7_ILi64EEEEEELi64ENS_10bfloat16_tEfNS_4arch4Sm90ELb1ELb0ELb1ELb0ELb0ELb0ELb0ELb1ELb1ELb1ELb1ELb0EEENS1_21CollectiveEpilogueFwdINS6_IJSA_SC_SB_EEES9_SE_SG_Li384ELb0ELb1ELb1ELb0EEENS1_19SingleTileSchedulerILb0ELb1ELb1ELi192EEEEEEEEEvNT_6ParamsE,(.L_x_87 - _ZN7cutlass13device_kernelIN5flash11enable_sm90INS1_16FlashAttnFwdSm90INS1_25CollectiveMainloopFwdSm90ILi2EN4cute5tupleIJNS5_1CILi1EEES8_S8_EEENS6_IJNS7_ILi192EEENS7_ILi128EEENS7_ILi64EEEEEELi64ENS_10bfloat16_tEfNS_4arch4Sm90ELb1ELb0ELb1ELb0ELb0ELb0ELb0ELb1ELb1ELb1ELb1ELb0EEENS1_21CollectiveEpilogueFwdINS6_IJSA_SC_SB_EEES9_SE_SG_Li384ELb0ELb1ELb1ELb0EEENS1_19SingleTileSchedulerILb0ELb1ELb1ELi192EEEEEEEEEvNT_6ParamsE)
        .other          _ZN7cutlass13device_kernelIN5flash11enable_sm90INS1_16FlashAttnFwdSm90INS1_25CollectiveMainloopFwdSm90ILi2EN4cute5tupleIJNS5_1CILi1EEES8_S8_EEENS6_IJNS7_ILi192EEENS7_ILi128EEENS7_ILi64EEEEEELi64ENS_10bfloat16_tEfNS_4arch4Sm90ELb1ELb0ELb1ELb0ELb0ELb0ELb0ELb1ELb1ELb1ELb1ELb0EEENS1_21CollectiveEpilogueFwdINS6_IJSA_SC_SB_EEES9_SE_SG_Li384ELb0ELb1ELb1ELb0EEENS1_19SingleTileSchedulerILb0ELb1ELb1ELi192EEEEEEEEEvNT_6ParamsE,@"STO_CUDA_ENTRY STV_DEFAULT"
_ZN7cutlass13device_kernelIN5flash11enable_sm90INS1_16FlashAttnFwdSm90INS1_25CollectiveMainloopFwdSm90ILi2EN4cute5tupleIJNS5_1CILi1EEES8_S8_EEENS6_IJNS7_ILi192EEENS7_ILi128EEENS7_ILi64EEEEEELi64ENS_10bfloat16_tEfNS_4arch4Sm90ELb1ELb0ELb1ELb0ELb0ELb0ELb0ELb1ELb1ELb1ELb1ELb0EEENS1_21CollectiveEpilogueFwdINS6_IJSA_SC_SB_EEES9_SE_SG_Li384ELb0ELb1ELb1ELb0EEENS1_19SingleTileSchedulerILb0ELb1ELb1ELi192EEEEEEEEEvNT_6ParamsE:
[----:B------:R-:W-:Y:S01]  /*0000*/  LDC R1, c[0x0][0x37c] ;  /* 0x0000df00ff017b82 */ /* 0x000fe20000000800 */
[----:B------:R-:W-:Y:S05]  /*0010*/  EXIT ;  /* 0x000000000000794d */ /* 0x000fea0003800000 */
.L_x_42:
        /* <DEDUP_REMOVED lines=14> */
.L_x_87:


//--------------------- .text._ZN7cutlass13device_kernelIN5flash11enable_sm90INS1_16FlashAttnFwdSm90INS1_25CollectiveMainloopFwdSm90ILi2EN4cute5tupleIJNS5_1CILi1EEES8_S8_EEENS6_IJNS7_ILi192EEENS7_ILi128EEENS7_ILi64EEEEEELi64ENS_10bfloat16_tEfNS_4arch4Sm90ELb1ELb0ELb1ELb1ELb0ELb0ELb0ELb1ELb1ELb1ELb1ELb0EEENS1_21CollectiveEpilogueFwdINS6_IJSA_SC_SB_EEES9_SE_SG_Li384ELb1ELb1ELb1ELb0EEENS1_36VarlenDynamicPersistentTileSchedulerILi192ELi128ELi384ELi128ELb1ELb1ELb1ELb1ELb1ELb1EEEEEEEEEvNT_6ParamsE --------------------------
	.section	.text._ZN7cutlass13device_kernelIN5flash11enable_sm90INS1_16FlashAttnFwdSm90INS1_25CollectiveMainloopFwdSm90ILi2EN4cute5tupleIJNS5_1CILi1EEES8_S8_EEENS6_IJNS7_ILi192EEENS7_ILi128EEENS7_ILi64EEEEEELi64ENS_10bfloat16_tEfNS_4arch4Sm90ELb1ELb0ELb1ELb1ELb0ELb0ELb0ELb1ELb1ELb1ELb1ELb0EEENS1_21CollectiveEpilogueFwdINS6_IJSA_SC_SB_EEES9_SE_SG_Li384ELb1ELb1ELb1ELb0EEENS1_36VarlenDynamicPersistentTileSchedulerILi192ELi128ELi384ELi128ELb1ELb1ELb1ELb1ELb1ELb1EEEEEEEEEvNT_6ParamsE,"ax",@progbits
	.align	128
.text._ZN7cutlass13device_kernelIN5flash11enable_sm90INS1_16FlashAttnFwdSm90INS1_25CollectiveMainloopFwdSm90ILi2EN4cute5tupleIJNS5_1CILi1EEES8_S8_EEENS6_IJNS7_ILi192EEENS7_ILi128EEENS7_ILi64EEEEEELi64ENS_10bfloat16_tEfNS_4arch4Sm90ELb1ELb0ELb1ELb1ELb0ELb0ELb0ELb1ELb1ELb1ELb1ELb0EEENS1_21CollectiveEpilogueFwdINS6_IJSA_SC_SB_EEES9_SE_SG_Li384ELb1ELb1ELb1ELb0EEENS1_36VarlenDynamicPersistentTileSchedulerILi192ELi128ELi384ELi128ELb1ELb1ELb1ELb1ELb1ELb1EEEEEEEEEvNT_6ParamsE:
        .type           _ZN7cutlass13device_kernelIN5flash11enable_sm90INS1_16FlashAttnFwdSm90INS1_25CollectiveMainloopFwdSm90ILi2EN4cute5tupleIJNS5_1CILi1EEES8_S8_EEENS6_IJNS7_ILi192EEENS7_ILi128EEENS7_ILi64EEEEEELi64ENS_10bfloat16_tEfNS_4arch4Sm90ELb1ELb0ELb1ELb1ELb0ELb0ELb0ELb1ELb1ELb1ELb1ELb0EEENS1_21CollectiveEpilogueFwdINS6_IJSA_SC_SB_EEES9_SE_SG_Li384ELb1ELb1ELb1ELb0EEENS1_36VarlenDynamicPersistentTileSchedulerILi192ELi128ELi384ELi128ELb1ELb1ELb1ELb1ELb1ELb1EEEEEEEEEvNT_6ParamsE,@function
        .size           _ZN7cutlass13device_kernelIN5flash11enable_sm90INS1_16FlashAttnFwdSm90INS1_25CollectiveMainloopFwdSm90ILi2EN4cute5tupleIJNS5_1CILi1EEES8_S8_EEENS6_IJNS7_ILi192EEENS7_ILi128EEENS7_ILi64EEEEEELi64ENS_10bfloat16_tEfNS_4arch4Sm90ELb1ELb0ELb1ELb1ELb0ELb0ELb0ELb1ELb1ELb1ELb1ELb0EEENS1_21CollectiveEpilogueFwdINS6_IJSA_SC_SB_EEES9_SE_SG_Li384ELb1ELb1ELb1ELb0EEENS1_36VarlenDynamicPersistentTileSchedulerILi192ELi128ELi384ELi128ELb1ELb1ELb1ELb1ELb1ELb1EEEEEEEEEvNT_6ParamsE,(.L_x_88 - _ZN7cutlass13device_kernelIN5flash11enable_sm90INS1_16FlashAttnFwdSm90INS1_25CollectiveMainloopFwdSm90ILi2EN4cute5tupleIJNS5_1CILi1EEES8_S8_EEENS6_IJNS7_ILi192EEENS7_ILi128EEENS7_ILi64EEEEEELi64ENS_10bfloat16_tEfNS_4arch4Sm90ELb1ELb0ELb1ELb1ELb0ELb0ELb0ELb1ELb1ELb1ELb1ELb0EEENS1_21CollectiveEpilogueFwdINS6_IJSA_SC_SB_EEES9_SE_SG_Li384ELb1ELb1ELb1ELb0EEENS1_36VarlenDynamicPersistentTileSchedulerILi192ELi128ELi384ELi128ELb1ELb1ELb1ELb1ELb1ELb1EEEEEEEEEvNT_6ParamsE)
        .other          _ZN7cutlass13device_kernelIN5flash11enable_sm90INS1_16FlashAttnFwdSm90INS1_25CollectiveMainloopFwdSm90ILi2EN4cute5tupleIJNS5_1CILi1EEES8_S8_EEENS6_IJNS7_ILi192EEENS7_ILi128EEENS7_ILi64EEEEEELi64ENS_10bfloat16_tEfNS_4arch4Sm90ELb1ELb0ELb1ELb1ELb0ELb0ELb0ELb1ELb1ELb1ELb1ELb0EEENS1_21CollectiveEpilogueFwdINS6_IJSA_SC_SB_EEES9_SE_SG_Li384ELb1ELb1ELb1ELb0EEENS1_36VarlenDynamicPersistentTileSchedulerILi192ELi128ELi384ELi128ELb1ELb1ELb1ELb1ELb1ELb1EEEEEEEEEvNT_6ParamsE,@"STO_CUDA_ENTRY STV_DEFAULT"
_ZN7cutlass13device_kernelIN5flash11enable_sm90INS1_16FlashAttnFwdSm90INS1_25CollectiveMainloopFwdSm90ILi2EN4cute5tupleIJNS5_1CILi1EEES8_S8_EEENS6_IJNS7_ILi192EEENS7_ILi128EEENS7_ILi64EEEEEELi64ENS_10bfloat16_tEfNS_4arch4Sm90ELb1ELb0ELb1ELb1ELb0ELb0ELb0ELb1ELb1ELb1ELb1ELb0EEENS1_21CollectiveEpilogueFwdINS6_IJSA_SC_SB_EEES9_SE_SG_Li384ELb1ELb1ELb1ELb0EEENS1_36VarlenDynamicPersistentTileSchedulerILi192ELi128ELi384ELi128ELb1ELb1ELb1ELb1ELb1ELb1EEEEEEEEEvNT_6ParamsE:
[----:B------:R-:W-:Y:S01]  /*0000*/  LDC R1, c[0x0][0x37c] ;  /* 0x0000df00ff017b82 */ /* 0x000fe20000000800 */
[----:B------:R-:W-:Y:S05]  /*0010*/  EXIT ;  /* 0x000000000000794d */ /* 0x000fea0003800000 */
.L_x_43:
        /* <DEDUP_REMOVED lines=14> */
.L_x_88:


//--------------------- .text._ZN7cutlass13device_kernelIN5flash11enable_sm90INS1_16FlashAttnFwdSm90INS1_25CollectiveMainloopFwdSm90ILi2EN4cute5tupleIJNS5_1CILi1EEES8_S8_EEENS6_IJNS7_ILi192EEENS7_ILi128EEENS7_ILi64EEEEEELi64ENS_10bfloat16_tEfNS_4arch4Sm90ELb1ELb0ELb1ELb1ELb0ELb1ELb0ELb1ELb1ELb1ELb1ELb0EEENS1_21CollectiveEpilogueFwdINS6_IJSA_SC_SB_EEES9_SE_SG_Li384ELb1ELb1ELb1ELb0EEENS1_36VarlenDynamicPersistentTileSchedulerILi192ELi128ELi384ELi128ELb1ELb1ELb1ELb1ELb1ELb1EEEEEEEEEvNT_6ParamsE --------------------------
	.section	.text._ZN7cutlass13device_kernelIN5flash11enable_sm90INS1_16FlashAttnFwdSm90INS1_25CollectiveMainloopFwdSm90ILi2EN4cute5tupleIJNS5_1CILi1EEES8_S8_EEENS6_IJNS7_ILi192EEENS7_ILi128EEENS7_ILi64EEEEEELi64ENS_10bfloat16_tEfNS_4arch4Sm90ELb1ELb0ELb1ELb1ELb0ELb1ELb0ELb1ELb1ELb1ELb1ELb0EEENS1_21CollectiveEpilogueFwdINS6_IJSA_SC_SB_EEES9_SE_SG_Li384ELb1ELb1ELb1ELb0EEENS1_36VarlenDynamicPersistentTileSchedulerILi192ELi128ELi384ELi128ELb1ELb1ELb1ELb1ELb1ELb1EEEEEEEEEvNT_6ParamsE,"ax",@progbits
	.align	128
.text._ZN7cutlass13device_kernelIN5flash11enable_sm90INS1_16FlashAttnFwdSm90INS1_25CollectiveMainloopFwdSm90ILi2EN4cute5tupleIJNS5_1CILi1EEES8_S8_EEENS6_IJNS7_ILi192EEENS7_ILi128EEENS7_ILi64EEEEEELi64ENS_10bfloat16_tEfNS_4arch4Sm90ELb1ELb0ELb1ELb1ELb0ELb1ELb0ELb1ELb1ELb1ELb1ELb0EEENS1_21CollectiveEpilogueFwdINS6_IJSA_SC_SB_EEES9_SE_SG_Li384ELb1ELb1ELb1ELb0EEENS1_36VarlenDynamicPersistentTileSchedulerILi192ELi128ELi384ELi128ELb1ELb1ELb1ELb1ELb1ELb1EEEEEEEEEvNT_6ParamsE:
        .type           _ZN7cutlass13device_kernelIN5flash11enable_sm90INS1_16FlashAttnFwdSm90INS1_25CollectiveMainloopFwdSm90ILi2EN4cute5tupleIJNS5_1CILi1EEES8_S8_EEENS6_IJNS7_ILi192EEENS7_ILi128EEENS7_ILi64EEEEEELi64ENS_10bfloat16_tEfNS_4arch4Sm90ELb1ELb0ELb1ELb1ELb0ELb1ELb0ELb1ELb1ELb1ELb1ELb0EEENS1_21CollectiveEpilogueFwdINS6_IJSA_SC_SB_EEES9_SE_SG_Li384ELb1ELb1ELb1ELb0EEENS1_36VarlenDynamicPersistentTileSchedulerILi192ELi128ELi384ELi128ELb1ELb1ELb1ELb1ELb1ELb1EEEEEEEEEvNT_6ParamsE,@function
        .size           _ZN7cutlass13device_kernelIN5flash11enable_sm90INS1_16FlashAttnFwdSm90INS1_25CollectiveMainloopFwdSm90ILi2EN4cute5tupleIJNS5_1CILi1EEES8_S8_EEENS6_IJNS7_ILi192EEENS7_ILi128EEENS7_ILi64EEEEEELi64ENS_10bfloat16_tEfNS_4arch4Sm90ELb1ELb0ELb1ELb1ELb0ELb1ELb0ELb1ELb1ELb1ELb1ELb0EEENS1_21CollectiveEpilogueFwdINS6_IJSA_SC_SB_EEES9_SE_SG_Li384ELb1ELb1ELb1ELb0EEENS1_36VarlenDynamicPersistentTileSchedulerILi192ELi128ELi384ELi128ELb1ELb1ELb1ELb1ELb1ELb1EEEEEEEEEvNT_6ParamsE,(.L_x_89 - _ZN7cutlass13device_kernelIN5flash11enable_sm90INS1_16FlashAttnFwdSm90INS1_25CollectiveMainloopFwdSm90ILi2EN4cute5tupleIJNS5_1CILi1EEES8_S8_EEENS6_IJNS7_ILi192EEENS7_ILi128EEENS7_ILi64EEEEEELi64ENS_10bfloat16_tEfNS_4arch4Sm90ELb1ELb0ELb1ELb1ELb0ELb1ELb0ELb1ELb1ELb1ELb1ELb0EEENS1_21CollectiveEpilogueFwdINS6_IJSA_SC_SB_EEES9_SE_SG_Li384ELb1ELb1ELb1ELb0EEENS1_36VarlenDynamicPersistentTileSchedulerILi192ELi128ELi384ELi128ELb1ELb1ELb1ELb1ELb1ELb1EEEEEEEEEvNT_6ParamsE)
        .other          _ZN7cutlass13device_kernelIN5flash11enable_sm90INS1_16FlashAttnFwdSm90INS1_25CollectiveMainloopFwdSm90ILi2EN4cute5tupleIJNS5_1CILi1EEES8_S8_EEENS6_IJNS7_ILi192EEENS7_ILi128EEENS7_ILi64EEEEEELi64ENS_10bfloat16_tEfNS_4arch4Sm90ELb1ELb0ELb1ELb1ELb0ELb1ELb0ELb1ELb1ELb1ELb1ELb0EEENS1_21CollectiveEpilogueFwdINS6_IJSA_SC_SB_EEES9_SE_SG_Li384ELb1ELb1ELb1ELb0EEENS1_36VarlenDynamicPersistentTileSchedulerILi192ELi128ELi384ELi128ELb1ELb1ELb1ELb1ELb1ELb1EEEEEEEEEvNT_6ParamsE,@"STO_CUDA_ENTRY STV_DEFAULT"
_ZN7cutlass13device_kernelIN5flash11enable_sm90INS1_16FlashAttnFwdSm90INS1_25CollectiveMainloopFwdSm90ILi2EN4cute5tupleIJNS5_1CILi1EEES8_S8_EEENS6_IJNS7_ILi192EEENS7_ILi128EEENS7_ILi64EEEEEELi64ENS_10bfloat16_tEfNS_4arch4Sm90ELb1ELb0ELb1ELb1ELb0ELb1ELb0ELb1ELb1ELb1ELb1ELb0EEENS1_21CollectiveEpilogueFwdINS6_IJSA_SC_SB_EEES9_SE_SG_Li384ELb1ELb1ELb1ELb0EEENS1_36VarlenDynamicPersistentTileSchedulerILi192ELi128ELi384ELi128ELb1ELb1ELb1ELb1ELb1ELb1EEEEEEEEEvNT_6ParamsE:
[----:B------:R-:W-:Y:S01]  /*0000*/  LDC R1, c[0x0][0x37c] ;  /* 0x0000df00ff017b82 */ /* 0x000fe20000000800 */
[----:B------:R-:W-:Y:S05]  /*0010*/  EXIT ;  /* 0x000000000000794d */ /* 0x000fea0003800000 */
.L_x_44:
        /* <DEDUP_REMOVED lines=14> */
.L_x_89:


//--------------------- .nv.shared.reserved.0     --------------------------
	.section	.nv.shared.reserved.0,"aw",@nobits
	.weak		__nv_reservedSMEM_offset_0_alias
	.size		__nv_reservedSMEM_offset_0_alias, 0, 64
	.other		__nv_reservedSMEM_offset_0_alias,@"STO_CUDA_RESERVED_SHARED STV_DEFAULT"
__nv_reservedSMEM_offset_0_alias:
	.zero		0
	.zero		64


//--------------------- .nv.global                --------------------------
	.section	.nv.global,"aw",@nobits
.nv.global:
	.type		_ZN80_INTERNAL_db2cb700_44_flash_fwd_hdimall_bf16_split_softcap_sm90_cu_9d2915ae_34394cute1_E,@object
	.size		_ZN80_INTERNAL_db2cb700_44_flash_fwd_hdimall_bf16_split_softcap_sm90_cu_9d2915ae_34394cute1_E,(_ZN80_INTERNAL_db2cb700_44_flash_fwd_hdimall_bf16_split_softcap_sm90_cu_9d2915ae_34394cuda3std3__45__cpo6cbeginE - _ZN80_INTERNAL_db2cb700_44_flash_fwd_hdimall_bf16_split_softcap_sm90_cu_9d2915ae_34394cute1_E)
_ZN80_INTERNAL_db2cb700_44_flash_fwd_hdimall_bf16_split_softcap_sm90_cu_9d2915ae_34394cute1_E:
	.zero		1
	.type		_ZN80_INTERNAL_db2cb700_44_flash_fwd_hdimall_bf16_split_softcap_sm90_cu_9d2915ae_34394cuda3std3__45__cpo6cbeginE,@object
	.size		_ZN80_INTERNAL_db2cb700_44_flash_fwd_hdimall_bf16_split_softcap_sm90_cu_9d2915ae_34394cuda3std3__45__cpo6cbeginE,(_ZN80_INTERNAL_db2cb700_44_flash_fwd_hdimall_bf16_split_softcap_sm90_cu_9d2915ae_34394cuda3std3__48in_placeE - _ZN80_INTERNAL_db2cb700_44_flash_fwd_hdimall_bf16_split_softcap_sm90_cu_9d2915ae_34394cuda3std3__45__cpo6cbeginE)
_ZN80_INTERNAL_db2cb700_44_flash_fwd_hdimall_bf16_split_softcap_sm90_cu_9d2915ae_34394cuda3std3__45__cpo6cbeginE:
	.zero		1
	.type		_ZN80_INTERNAL_db2cb700_44_flash_fwd_hdimall_bf16_split_softcap_sm90_cu_9d2915ae_34394cuda3std3__48in_placeE,@object
	.size		_ZN80_INTERNAL_db2cb700_44_flash_fwd_hdimall_bf16_split_softcap_sm90_cu_9d2915ae_34394cuda3std3__48in_placeE,(_ZN80_INTERNAL_db2cb700_44_flash_fwd_hdimall_bf16_split_softcap_sm90_cu_9d2915ae_34394cuda3std6ranges3__45__cpo9iter_moveE - _ZN80_INTERNAL_db2cb700_44_flash_fwd_hdimall_bf16_split_softcap_sm90_cu_9d2915ae_34394cuda3std3__48in_placeE)
_ZN80_INTERNAL_db2cb700_44_flash_fwd_hdimall_bf16_split_softcap_sm90_cu_9d2915ae_34394cuda3std3__48in_placeE:
	.zero		1
	.type		_ZN80_INTERNAL_db2cb700_44_flash_fwd_hdimall_bf16_split_softcap_sm90_cu_9d2915ae_34394cuda3std6ranges3__45__cpo9iter_moveE,@object
	.size		_ZN80_INTERNAL_db2cb700_44_flash_fwd_hdimall_bf16_split_softcap_sm90_cu_9d2915ae_34394cuda3std6ranges3__45__cpo9iter_moveE,(_ZN80_INTERNAL_db2cb700_44_flash_fwd_hdimall_bf16_split_softcap_sm90_cu_9d2915ae_34394cuda3std3__45__cpo5beginE - _ZN80_INTERNAL_db2cb700_44_flash_fwd_hdimall_bf16_split_softcap_sm90_cu_9d2915ae_34394cuda3std6ranges3__45__cpo9iter_moveE)
_ZN80_INTERNAL_db2cb700_44_flash_fwd_hdimall_bf16_split_softcap_sm90_cu_9d2915ae_34394cuda3std6ranges3__45__cpo9iter_moveE:
	.zero		1
	.type		_ZN80_INTERNAL_db2cb700_44_flash_fwd_hdimall_bf16_split_softcap_sm90_cu_9d2915ae_34394cuda3std3__45__cpo5beginE,@object
	.size		_ZN80_INTERNAL_db2cb700_44_flash_fwd_hdimall_bf16_split_softcap_sm90_cu_9d2915ae_34394cuda3std3__45__cpo5beginE,(_ZN80_INTERNAL_db2cb700_44_flash_fwd_hdimall_bf16_split_softcap_sm90_cu_9d2915ae_34394cuda3std3__482_GLOBAL__N__db2cb700_44_flash_fwd_hdimall_bf16_split_softcap_sm90_cu_9d2915ae_34396ignoreE - _ZN80_INTERNAL_db2cb700_44_flash_fwd_hdimall_bf16_split_softcap_sm90_cu_9d2915ae_34394cuda3std3__45__cpo5beginE)
_ZN80_INTERNAL_db2cb700_44_flash_fwd_hdimall_bf16_split_softcap_sm90_cu_9d2915ae_34394cuda3std3__45__cpo5beginE:
	.zero		1
	.type		_ZN80_INTERNAL_db2cb700_44_flash_fwd_hdimall_bf16_split_softcap_sm90_cu_9d2915ae_34394cuda3std3__482_GLOBAL__N__db2cb700_44_flash_fwd_hdimall_bf16_split_softcap_sm90_cu_9d2915ae_34396ignoreE,@object
	.size		_ZN80_INTERNAL_db2cb700_44_flash_fwd_hdimall_bf16_split_softcap_sm90_cu_9d2915ae_34394cuda3std3__482_GLOBAL__N__db2cb700_44_flash_fwd_hdimall_bf16_split_softcap_sm90_cu_9d2915ae_34396ignoreE,(_ZN80_INTERNAL_db2cb700_44_flash_fwd_hdimall_bf16_split_softcap_sm90_cu_9d2915ae_34394cute7productE - _ZN80_INTERNAL_db2cb700_44_flash_fwd_hdimall_bf16_split_softcap_sm90_cu_9d2915ae_34394cuda3std3__482_GLOBAL__N__db2cb700_44_flash_fwd_hdimall_bf16_split_softcap_sm90_cu_9d2915ae_34396ignoreE)
_ZN80_INTERNAL_db2cb700_44_flash_fwd_hdimall_bf16_split_softcap_sm90_cu_9d2915ae_34394cuda3std3__482_GLOBAL__N__db2cb700_44_flash_fwd_hdimall_bf16_split_softcap_sm90_cu_9d2915ae_34396ignoreE:
	.zero		1
	.type		_ZN80_INTERNAL_db2cb700_44_flash_fwd_hdimall_bf16_split_softcap_sm90_cu_9d2915ae_34394cute7productE,@object
	.size		_ZN80_INTERNAL_db2cb700_44_flash_fwd_hdimall_bf16_split_softcap_sm90_cu_9d2915ae_34394cute7productE,(_ZN80_INTERNAL_db2cb700_44_flash_fwd_hdimall_bf16_split_softcap_sm90_cu_9d2915ae_34394cuda3std3__45__cpo3endE - _ZN80_INTERNAL_db2cb700_44_flash_fwd_hdimall_bf16_split_softcap_sm90_cu_9d2915ae_34394cute7productE)
_ZN80_INTERNAL_db2cb700_44_flash_fwd_hdimall_bf16_split_softcap_sm90_cu_9d2915ae_34394cute7productE:
	.zero		1
	.type		_ZN80_INTERNAL_db2cb700_44_flash_fwd_hdimall_bf16_split_softcap_sm90_cu_9d2915ae_34394cuda3std3__45__cpo3endE,@object
	.size		_ZN80_INTERNAL_db2cb700_44_flash_fwd_hdimall_bf16_split_softcap_sm90_cu_9d2915ae_34394cuda3std3__45__cpo3endE,(_ZN80_INTERNAL_db2cb700_44_flash_fwd_hdimall_bf16_split_softcap_sm90_cu_9d2915ae_34394cuda3std3__419piecewise_constructE - _ZN80_INTERNAL_db2cb700_44_flash_fwd_hdimall_bf16_split_softcap_sm90_cu_9d2915ae_34394cuda3std3__45__cpo3endE)
_ZN80_INTERNAL_db2cb700_44_flash_fwd_hdimall_bf16_split_softcap_sm90_cu_9d2915ae_34394cuda3std3__45__cpo3endE:
	.zero		1
	.type		_ZN80_INTERNAL_db2cb700_44_flash_fwd_hdimall_bf16_split_softcap_sm90_cu_9d2915ae_34394cuda3std3__419piecewise_constructE,@object
	.size		_ZN80_INTERNAL_db2cb700_44_flash_fwd_hdimall_bf16_split_softcap_sm90_cu_9d2915ae_34394cuda3std3__419piecewise_constructE,(_ZN80_INTERNAL_db2cb700_44_flash_fwd_hdimall_bf16_split_softcap_sm90_cu_9d2915ae_34394cuda3std3__45__cpo4cendE - _ZN80_INTERNAL_db2cb700_44_flash_fwd_hdimall_bf16_split_softcap_sm90_cu_9d2915ae_34394cuda3std3__419piecewise_constructE)
_ZN80_INTERNAL_db2cb700_44_flash_fwd_hdimall_bf16_split_softcap_sm90_cu_9d2915ae_34394cuda3std3__419piecewise_constructE:
	.zero		1
	.type		_ZN80_INTERNAL_db2cb700_44_flash_fwd_hdimall_bf16_split_softcap_sm90_cu_9d2915ae_34394cuda3std3__45__cpo4cendE,@object
	.size		_ZN80_INTERNAL_db2cb700_44_flash_fwd_hdimall_bf16_split_softcap_sm90_cu_9d2915ae_34394cuda3std3__45__cpo4cendE,(_ZN80_INTERNAL_db2cb700_44_flash_fwd_hdimall_bf16_split_softcap_sm90_cu_9d2915ae_34394cuda3std6ranges3__45__cpo4swapE - _ZN80_INTERNAL_db2cb700_44_flash_fwd_hdimall_bf16_split_softcap_sm90_cu_9d2915ae_34394cuda3std3__45__cpo4cendE)
_ZN80_INTERNAL_db2cb700_44_flash_fwd_hdimall_bf16_split_softcap_sm90_cu_9d2915ae_34394cuda3std3__45__cpo4cendE:
	.zero		1
	.type		_ZN80_INTERNAL_db2cb700_44_flash_fwd_hdimall_bf16_split_softcap_sm90_cu_9d2915ae_34394cuda3std6ranges3__45__cpo4swapE,@object
	.size		_ZN80_INTERNAL_db2cb700_44_flash_fwd_hdimall_bf16_split_softcap_sm90_cu_9d2915ae_34394cuda3std6ranges3__45__cpo4swapE,(.L_7 - _ZN80_INTERNAL_db2cb700_44_flash_fwd_hdimall_bf16_split_softcap_sm90_cu_9d2915ae_34394cuda3std6ranges3__45__cpo4swapE)
_ZN80_INTERNAL_db2cb700_44_flash_fwd_hdimall_bf16_split_softcap_sm90_cu_9d2915ae_34394cuda3std6ranges3__45__cpo4swapE:
	.zero		1
.L_7:


//--------------------- .nv.constant0._ZN7cutlass13device_kernelIN5flash11enable_sm90INS1_16FlashAttnFwdSm90INS1_25CollectiveMainloopFwdSm90ILi2EN4cute5tupleIJNS5_1CILi1EEES8_S8_EEENS6_IJNS7_ILi128EEENS7_ILi80EEENS7_ILi256EEEEEELi256ENS_10bfloat16_tEfNS_4arch4Sm90ELb0ELb0ELb1ELb0ELb0ELb0ELb0ELb1ELb1ELb1ELb1ELb0EEENS1_21CollectiveEpilogueFwdINS6_IJSA_SC_SB_EEES9_SE_SG_Li256ELb0ELb1ELb1ELb0EEENS1_19SingleTileSchedulerILb0ELb1ELb1ELi128EEEEEEEEEvNT_6ParamsE --------------------------
	.section	.nv.constant0._ZN7cutlass13device_kernelIN5flash11enable_sm90INS1_16FlashAttnFwdSm90INS1_25CollectiveMainloopFwdSm90ILi2EN4cute5tupleIJNS5_1CILi1EEES8_S8_EEENS6_IJNS7_ILi128EEENS7_ILi80EEENS7_ILi256EEEEEELi256ENS_10bfloat16_tEfNS_4arch4Sm90ELb0ELb0ELb1ELb0ELb0ELb0ELb0ELb1ELb1ELb1ELb1ELb0EEENS1_21CollectiveEpilogueFwdINS6_IJSA_SC_SB_EEES9_SE_SG_Li256ELb0ELb1ELb1ELb0EEENS1_19SingleTileSchedulerILb0ELb1ELb1ELi128EEEEEEEEEvNT_6ParamsE,"a",@progbits
	.sectionflags	@""
	.align	4
.nv.constant0._ZN7cutlass13device_kernelIN5flash11enable_sm90INS1_16FlashAttnFwdSm90INS1_25CollectiveMainloopFwdSm90ILi2EN4cute5tupleIJNS5_1CILi1EEES8_S8_EEENS6_IJNS7_ILi128EEENS7_ILi80EEENS7_ILi256EEEEEELi256ENS_10bfloat16_tEfNS_4arch4Sm90ELb0ELb0ELb1ELb0ELb0ELb0ELb0ELb1ELb1ELb1ELb1ELb0EEENS1_21CollectiveEpilogueFwdINS6_IJSA_SC_SB_EEES9_SE_SG_Li256ELb0ELb1ELb1ELb0EEENS1_19SingleTileSchedulerILb0ELb1ELb1ELi128EEEEEEEEEvNT_6ParamsE:
	.zero		3456


//--------------------- .nv.constant0._ZN7cutlass13device_kernelIN5flash11enable_sm90INS1_16FlashAttnFwdSm90INS1_25CollectiveMainloopFwdSm90ILi2EN4cute5tupleIJNS5_1CILi1EEES8_S8_EEENS6_IJNS7_ILi128EEENS7_ILi80EEENS7_ILi256EEEEEELi256ENS_10bfloat16_tEfNS_4arch4Sm90ELb0ELb0ELb1ELb1ELb0ELb0ELb0ELb1ELb1ELb1ELb1ELb0EEENS1_21CollectiveEpilogueFwdINS6_IJSA_SC_SB_EEES9_SE_SG_Li256ELb1ELb1ELb1ELb0EEENS1_36VarlenDynamicPersistentTileSchedulerILi128ELi80ELi256ELi128ELb1ELb1ELb1ELb0ELb1ELb1EEEEEEEEEvNT_6ParamsE --------------------------
	.section	.nv.constant0._ZN7cutlass13device_kernelIN5flash11enable_sm90INS1_16FlashAttnFwdSm90INS1_25CollectiveMainloopFwdSm90ILi2EN4cute5tupleIJNS5_1CILi1EEES8_S8_EEENS6_IJNS7_ILi128EEENS7_ILi80EEENS7_ILi256EEEEEELi256ENS_10bfloat16_tEfNS_4arch4Sm90ELb0ELb0ELb1ELb1ELb0ELb0ELb0ELb1ELb1ELb1ELb1ELb0EEENS1_21CollectiveEpilogueFwdINS6_IJSA_SC_SB_EEES9_SE_SG_Li256ELb1ELb1ELb1ELb0EEENS1_36VarlenDynamicPersistentTileSchedulerILi128ELi80ELi256ELi128ELb1ELb1ELb1ELb0ELb1ELb1EEEEEEEEEvNT_6ParamsE,"a",@progbits
	.sectionflags	@""
	.align	4
.nv.constant0._ZN7cutlass13device_kernelIN5flash11enable_sm90INS1_16FlashAttnFwdSm90INS1_25CollectiveMainloopFwdSm90ILi2EN4cute5tupleIJNS5_1CILi1EEES8_S8_EEENS6_IJNS7_ILi128EEENS7_ILi80EEENS7_ILi256EEEEEELi256ENS_10bfloat16_tEfNS_4arch4Sm90ELb0ELb0ELb1ELb1ELb0ELb0ELb0ELb1ELb1ELb1ELb1ELb0EEENS1_21CollectiveEpilogueFwdINS6_IJSA_SC_SB_EEES9_SE_SG_Li256ELb1ELb1ELb1ELb0EEENS1_36VarlenDynamicPersistentTileSchedulerILi128ELi80ELi256ELi128ELb1ELb1ELb1ELb0ELb1ELb1EEEEEEEEEvNT_6ParamsE:
	.zero		3584


//--------------------- .nv.constant0._ZN7cutlass13device_kernelIN5flash11enable_sm90INS1_16FlashAttnFwdSm90INS1_25CollectiveMainloopFwdSm90ILi2EN4cute5tupleIJNS5_1CILi1EEES8_S8_EEENS6_IJNS7_ILi128EEENS7_ILi80EEENS7_ILi256EEEEEELi256ENS_10bfloat16_tEfNS_4arch4Sm90ELb0ELb0ELb1ELb1ELb0ELb1ELb0ELb1ELb1ELb1ELb1ELb0EEENS1_21CollectiveEpilogueFwdINS6_IJSA_SC_SB_EEES9_SE_SG_Li256ELb1ELb1ELb1ELb0EEENS1_36VarlenDynamicPersistentTileSchedulerILi128ELi80ELi256ELi128ELb1ELb1ELb1ELb0ELb1ELb1EEEEEEEEEvNT_6ParamsE --------------------------
	.section	.nv.constant0._ZN7cutlass13device_kernelIN5flash11enable_sm90INS1_16FlashAttnFwdSm90INS1_25CollectiveMainloopFwdSm90ILi2EN4cute5tupleIJNS5_1CILi1EEES8_S8_EEENS6_IJNS7_ILi128EEENS7_ILi80EEENS7_ILi256EEEEEELi256ENS_10bfloat16_tEfNS_4arch4Sm90ELb0ELb0ELb1ELb1ELb0ELb1ELb0ELb1ELb1ELb1ELb1ELb0EEENS1_21CollectiveEpilogueFwdINS6_IJSA_SC_SB_EEES9_SE_SG_Li256ELb1ELb1ELb1ELb0EEENS1_36VarlenDynamicPersistentTileSchedulerILi128ELi80ELi256ELi128ELb1ELb1ELb1ELb0ELb1ELb1EEEEEEEEEvNT_6ParamsE,"a",@progbits
	.sectionflags	@""
	.align	4
.nv.constant0._ZN7cutlass13device_kernelIN5flash11enable_sm90INS1_16FlashAttnFwdSm90INS1_25CollectiveMainloopFwdSm90ILi2EN4cute5tupleIJNS5_1CILi1EEES8_S8_EEENS6_IJNS7_ILi128EEENS7_ILi80EEENS7_ILi256EEEEEELi256ENS_10bfloat16_tEfNS_4arch4Sm90ELb0ELb0ELb1ELb1ELb0ELb1ELb0ELb1ELb1ELb1ELb1ELb0EEENS1_21CollectiveEpilogueFwdINS6_IJSA_SC_SB_EEES9_SE_SG_Li256ELb1ELb1ELb1ELb0EEENS1_36VarlenDynamicPersistentTileSchedulerILi128ELi80ELi256ELi128ELb1ELb1ELb1ELb0ELb1ELb1EEEEEEEEEvNT_6ParamsE:
	.zero		3584


//--------------------- .nv.constant0._ZN7cutlass13device_kernelIN5flash11enable_sm90INS1_16FlashAttnFwdSm90INS1_25CollectiveMainloopFwdSm90ILi2EN4cute5tupleIJNS5_1CILi1EEES8_S8_EEENS6_IJNS7_ILi128EEENS7_ILi64EEENS7_ILi256EEEEEELi256ENS_10bfloat16_tEfNS_4arch4Sm90ELb0ELb1ELb1ELb0ELb0ELb0ELb0ELb1ELb1ELb1ELb1ELb0EEENS1_21CollectiveEpilogueFwdINS6_IJSA_SC_SB_EEES9_SE_SG_Li256ELb0ELb1ELb1ELb0EEENS1_19SingleTileSchedulerILb0ELb1ELb1ELi128EEEEEEEEEvNT_6ParamsE --------------------------
	.section	.nv.constant0._ZN7cutlass13device_kernelIN5flash11enable_sm90INS1_16FlashAttnFwdSm90INS1_25CollectiveMainloopFwdSm90ILi2EN4cute5tupleIJNS5_1CILi1EEES8_S8_EEENS6_IJNS7_ILi128EEENS7_ILi64EEENS7_ILi256EEEEEELi256ENS_10bfloat16_tEfNS_4arch4Sm90ELb0ELb1ELb1ELb0ELb0ELb0ELb0ELb1ELb1ELb1ELb1ELb0EEENS1_21CollectiveEpilogueFwdINS6_IJSA_SC_SB_EEES9_SE_SG_Li256ELb0ELb1ELb1ELb0EEENS1_19SingleTileSchedulerILb0ELb1ELb1ELi128EEEEEEEEEvNT_6ParamsE,"a",@progbits
	.sectionflags	@""
	.align	4
.nv.constant0._ZN7cutlass13device_kernelIN5flash11enable_sm90INS1_16FlashAttnFwdSm90INS1_25CollectiveMainloopFwdSm90ILi2EN4cute5tupleIJNS5_1CILi1EEES8_S8_EEENS6_IJNS7_ILi128EEENS7_ILi64EEENS7_ILi256EEEEEELi256ENS_10bfloat16_tEfNS_4arch4Sm90ELb0ELb1ELb1ELb0ELb0ELb0ELb0ELb1ELb1ELb1ELb1ELb0EEENS1_21CollectiveEpilogueFwdINS6_IJSA_SC_SB_EEES9_SE_SG_Li256ELb0ELb1ELb1ELb0EEENS1_19SingleTileSchedulerILb0ELb1ELb1ELi128EEEEEEEEEvNT_6ParamsE:
	.zero		3456


//--------------------- .nv.constant0._ZN7cutlass13device_kernelIN5flash11enable_sm90INS1_16FlashAttnFwdSm90INS1_25CollectiveMainloopFwdSm90ILi2EN4cute5tupleIJNS5_1CILi1EEES8_S8_EEENS6_IJNS7_ILi128EEENS7_ILi64EEENS7_ILi256EEEEEELi256ENS_10bfloat16_tEfNS_4arch4Sm90ELb0ELb1ELb1ELb1ELb0ELb0ELb0ELb1ELb1ELb1ELb1ELb0EEENS1_21CollectiveEpilogueFwdINS6_IJSA_SC_SB_EEES9_SE_SG_Li256ELb1ELb1ELb1ELb0EEENS1_36VarlenDynamicPersistentTileSchedulerILi128ELi64ELi256ELi128ELb1ELb1ELb1ELb1ELb0ELb1EEEEEEEEEvNT_6ParamsE --------------------------
	.section	.nv.constant0._ZN7cutlass13device_kernelIN5flash11enable_sm90INS1_16FlashAttnFwdSm90INS1_25CollectiveMainloopFwdSm90ILi2EN4cute5tupleIJNS5_1CILi1EEES8_S8_EEENS6_IJNS7_ILi128EEENS7_ILi64EEENS7_ILi256EEEEEELi256ENS_10bfloat16_tEfNS_4arch4Sm90ELb0ELb1ELb1ELb1ELb0ELb0ELb0ELb1ELb1ELb1ELb1ELb0EEENS1_21CollectiveEpilogueFwdINS6_IJSA_SC_SB_EEES9_SE_SG_Li256ELb1ELb1ELb1ELb0EEENS1_36VarlenDynamicPersistentTileSchedulerILi128ELi64ELi256ELi128ELb1ELb1ELb1ELb1ELb0ELb1EEEEEEEEEvNT_6ParamsE,"a",@progbits
	.sectionflags	@""
	.align	4
.nv.constant0._ZN7cutlass13device_kernelIN5flash11enable_sm90INS1_16FlashAttnFwdSm90INS1_25CollectiveMainloopFwdSm90ILi2EN4cute5tupleIJNS5_1CILi1EEES8_S8_EEENS6_IJNS7_ILi128EEENS7_ILi64EEENS7_ILi256EEEEEELi256ENS_10bfloat16_tEfNS_4arch4Sm90ELb0ELb1ELb1ELb1ELb0ELb0ELb0ELb1ELb1ELb1ELb1ELb0EEENS1_21CollectiveEpilogueFwdINS6_IJSA_SC_SB_EEES9_SE_SG_Li256ELb1ELb1ELb1ELb0EEENS1_36VarlenDynamicPersistentTileSchedulerILi128ELi64ELi256ELi128ELb1ELb1ELb1ELb1ELb0ELb1EEEEEEEEEvNT_6ParamsE:
	.zero		3584


//--------------------- .nv.constant0._ZN7cutlass13device_kernelIN5flash11enable_sm90INS1_16FlashAttnFwdSm90INS1_25CollectiveMainloopFwdSm90ILi2EN4cute5tupleIJNS5_1CILi1EEES8_S8_EEENS6_IJNS7_ILi128EEENS7_ILi64EEENS7_ILi256EEEEEELi256ENS_10bfloat16_tEfNS_4arch4Sm90ELb0ELb1ELb1ELb1ELb0ELb1ELb0ELb1ELb1ELb1ELb1ELb0EEENS1_21CollectiveEpilogueFwdINS6_IJSA_SC_SB_EEES9_SE_SG_Li256ELb1ELb1ELb1ELb0EEENS1_36VarlenDynamicPersistentTileSchedulerILi128ELi64ELi256ELi128ELb1ELb1ELb1ELb1ELb0ELb1EEEEEEEEEvNT_6ParamsE --------------------------
	.section	.nv.constant0._ZN7cutlass13device_kernelIN5flash11enable_sm90INS1_16FlashAttnFwdSm90INS1_25CollectiveMainloopFwdSm90ILi2EN4cute5tupleIJNS5_1CILi1EEES8_S8_EEENS6_IJNS7_ILi128EEENS7_ILi64EEENS7_ILi256EEEEEELi256ENS_10bfloat16_tEfNS_4arch4Sm90ELb0ELb1ELb1ELb1ELb0ELb1ELb0ELb1ELb1ELb1ELb1ELb0EEENS1_21CollectiveEpilogueFwdINS6_IJSA_SC_SB_EEES9_SE_SG_Li256ELb1ELb1ELb1ELb0EEENS1_36VarlenDynamicPersistentTileSchedulerILi128ELi64ELi256ELi128ELb1ELb1ELb1ELb1ELb0ELb1EEEEEEEEEvNT_6ParamsE,"a",@progbits
	.sectionflags	@""
	.align	4
.nv.constant0._ZN7cutlass13device_kernelIN5flash11enable_sm90INS1_16FlashAttnFwdSm90INS1_25CollectiveMainloopFwdSm90ILi2EN4cute5tupleIJNS5_1CILi1EEES8_S8_EEENS6_IJNS7_ILi128EEENS7_ILi64EEENS7_ILi256EEEEEELi256ENS_10bfloat16_tEfNS_4arch4Sm90ELb0ELb1ELb1ELb1ELb0ELb1ELb0ELb1ELb1ELb1ELb1ELb0EEENS1_21CollectiveEpilogueFwdINS6_IJSA_SC_SB_EEES9_SE_SG_Li256ELb1ELb1ELb1ELb0EEENS1_36VarlenDynamicPersistentTileSchedulerILi128ELi64ELi256ELi128ELb1ELb1ELb1ELb1ELb0ELb1EEEEEEEEEvNT_6ParamsE:
	.zero		3584


//--------------------- .nv.constant0._ZN7cutlass13device_kernelIN5flash11enable_sm90INS1_16FlashAttnFwdSm90INS1_25CollectiveMainloopFwdSm90ILi2EN4cute5tupleIJNS5_1CILi1EEES8_S8_EEENS6_IJNS7_ILi128EEENS7_ILi80EEENS7_ILi256EEEEEELi256ENS_10bfloat16_tEfNS_4arch4Sm90ELb1ELb0ELb1ELb0ELb0ELb0ELb0ELb1ELb1ELb1ELb1ELb0EEENS1_21CollectiveEpilogueFwdINS6_IJSA_SC_SB_EEES9_SE_SG_Li256ELb0ELb1ELb1ELb0EEENS1_19SingleTileSchedulerILb0ELb1ELb1ELi128EEEEEEEEEvNT_6ParamsE --------------------------
	.section	.nv.constant0._ZN7cutlass13device_kernelIN5flash11enable_sm90INS1_16FlashAttnFwdSm90INS1_25CollectiveMainloopFwdSm90ILi2EN4cute5tupleIJNS5_1CILi1EEES8_S8_EEENS6_IJNS7_ILi128EEENS7_ILi80EEENS7_ILi256EEEEEELi256ENS_10bfloat16_tEfNS_4arch4Sm90ELb1ELb0ELb1ELb0ELb0ELb0ELb0ELb1ELb1ELb1ELb1ELb0EEENS1_21CollectiveEpilogueFwdINS6_IJSA_SC_SB_EEES9_SE_SG_Li256ELb0ELb1ELb1ELb0EEENS1_19SingleTileSchedulerILb0ELb1ELb1ELi128EEEEEEEEEvNT_6ParamsE,"a",@progbits
	.sectionflags	@""
	.align	4
.nv.constant0._ZN7cutlass13device_kernelIN5flash11enable_sm90INS1_16FlashAttnFwdSm90INS1_25CollectiveMainloopFwdSm90ILi2EN4cute5tupleIJNS5_1CILi1EEES8_S8_EEENS6_IJNS7_ILi128EEENS7_ILi80EEENS7_ILi256EEEEEELi256ENS_10bfloat16_tEfNS_4arch4Sm90ELb1ELb0ELb1ELb0ELb0ELb0ELb0ELb1ELb1ELb1ELb1ELb0EEENS1_21CollectiveEpilogueFwdINS6_IJSA_SC_SB_EEES9_SE_SG_Li256ELb0ELb1ELb1ELb0EEENS1_19SingleTileSchedulerILb0ELb1ELb1ELi128EEEEEEEEEvNT_6ParamsE:
	.zero		3456


//--------------------- .nv.constant0._ZN7cutlass13device_kernelIN5flash11enable_sm90INS1_16FlashAttnFwdSm90INS1_25CollectiveMainloopFwdSm90ILi2EN4cute5tupleIJNS5_1CILi1EEES8_S8_EEENS6_IJNS7_ILi128EEENS7_ILi80EEENS7_ILi256EEEEEELi256ENS_10bfloat16_tEfNS_4arch4Sm90ELb1ELb0ELb1ELb1ELb0ELb0ELb0ELb1ELb1ELb1ELb1ELb0EEENS1_21CollectiveEpilogueFwdINS6_IJSA_SC_SB_EEES9_SE_SG_Li256ELb1ELb1ELb1ELb0EEENS1_36VarlenDynamicPersistentTileSchedulerILi128ELi80ELi256ELi128ELb1ELb1ELb1ELb1ELb1ELb1EEEEEEEEEvNT_6ParamsE --------------------------
	.section	.nv.constant0._ZN7cutlass13device_kernelIN5flash11enable_sm90INS1_16FlashAttnFwdSm90INS1_25CollectiveMainloopFwdSm90ILi2EN4cute5tupleIJNS5_1CILi1EEES8_S8_EEENS6_IJNS7_ILi128EEENS7_ILi80EEENS7_ILi256EEEEEELi256ENS_10bfloat16_tEfNS_4arch4Sm90ELb1ELb0ELb1ELb1ELb0ELb0ELb0ELb1ELb1ELb1ELb1ELb0EEENS1_21CollectiveEpilogueFwdINS6_IJSA_SC_SB_EEES9_SE_SG_Li256ELb1ELb1ELb1ELb0EEENS1_36VarlenDynamicPersistentTileSchedulerILi128ELi80ELi256ELi128ELb1ELb1ELb1ELb1ELb1ELb1EEEEEEEEEvNT_6ParamsE,"a",@progbits
	.sectionflags	@""
	.align	4
.nv.constant0._ZN7cutlass13device_kernelIN5flash11enable_sm90INS1_16FlashAttnFwdSm90INS1_25CollectiveMainloopFwdSm90ILi2EN4cute5tupleIJNS5_1CILi1EEES8_S8_EEENS6_IJNS7_ILi128EEENS7_ILi80EEENS7_ILi256EEEEEELi256ENS_10bfloat16_tEfNS_4arch4Sm90ELb1ELb0ELb1ELb1ELb0ELb0ELb0ELb1ELb1ELb1ELb1ELb0EEENS1_21CollectiveEpilogueFwdINS6_IJSA_SC_SB_EEES9_SE_SG_Li256ELb1ELb1ELb1ELb0EEENS1_36VarlenDynamicPersistentTileSchedulerILi128ELi80ELi256ELi128ELb1ELb1ELb1ELb1ELb1ELb1EEEEEEEEEvNT_6ParamsE:
	.zero		3584


//--------------------- .nv.constant0._ZN7cutlass13device_kernelIN5flash11enable_sm90INS1_16FlashAttnFwdSm90INS1_25CollectiveMainloopFwdSm90ILi2EN4cute5tupleIJNS5_1CILi1EEES8_S8_EEENS6_IJNS7_ILi128EEENS7_ILi80EEENS7_ILi256EEEEEELi256ENS_10bfloat16_tEfNS_4arch4Sm90ELb1ELb0ELb1ELb1ELb0ELb1ELb0ELb1ELb1ELb1ELb1ELb0EEENS1_21CollectiveEpilogueFwdINS6_IJSA_SC_SB_EEES9_SE_SG_Li256ELb1ELb1ELb1ELb0EEENS1_36VarlenDynamicPersistentTileSchedulerILi128ELi80ELi256ELi128ELb1ELb1ELb1ELb1ELb1ELb1EEEEEEEEEvNT_6ParamsE --------------------------
	.section	.nv.constant0._ZN7cutlass13device_kernelIN5flash11enable_sm90INS1_16FlashAttnFwdSm90INS1_25CollectiveMainloopFwdSm90ILi2EN4cute5tupleIJNS5_1CILi1EEES8_S8_EEENS6_IJNS7_ILi128EEENS7_ILi80EEENS7_ILi256EEEEEELi256ENS_10bfloat16_tEfNS_4arch4Sm90ELb1ELb0ELb1ELb1ELb0ELb1ELb0ELb1ELb1ELb1ELb1ELb0EEENS1_21CollectiveEpilogueFwdINS6_IJSA_SC_SB_EEES9_SE_SG_Li256ELb1ELb1ELb1ELb0EEENS1_36VarlenDynamicPersistentTileSchedulerILi128ELi80ELi256ELi128ELb1ELb1ELb1ELb1ELb1ELb1EEEEEEEEEvNT_6ParamsE,"a",@progbits
	.sectionflags	@""
	.align	4
.nv.constant0._ZN7cutlass13device_kernelIN5flash11enable_sm90INS1_16FlashAttnFwdSm90INS1_25CollectiveMainloopFwdSm90ILi2EN4cute5tupleIJNS5_1CILi1EEES8_S8_EEENS6_IJNS7_ILi128EEENS7_ILi80EEENS7_ILi256EEEEEELi256ENS_10bfloat16_tEfNS_4arch4Sm90ELb1ELb0ELb1ELb1ELb0ELb1ELb0ELb1ELb1ELb1ELb1ELb0EEENS1_21CollectiveEpilogueFwdINS6_IJSA_SC_SB_EEES9_SE_SG_Li256ELb1ELb1ELb1ELb0EEENS1_36VarlenDynamicPersistentTileSchedulerILi128ELi80ELi256ELi128ELb1ELb1ELb1ELb1ELb1ELb1EEEEEEEEEvNT_6ParamsE:
	.zero		3584


//--------------------- .nv.constant0._ZN7cutlass13device_kernelIN5flash11enable_sm90INS1_16FlashAttnFwdSm90INS1_25CollectiveMainloopFwdSm90ILi2EN4cute5tupleIJNS5_1CILi1EEES8_S8_EEENS6_IJNS7_ILi128EEENS7_ILi112EEENS7_ILi192EEEEEELi192ENS_10bfloat16_tEfNS_4arch4Sm90ELb0ELb0ELb1ELb0ELb0ELb0ELb0ELb1ELb1ELb1ELb1ELb0EEENS1_21CollectiveEpilogueFwdINS6_IJSA_SC_SB_EEES9_SE_SG_Li256ELb0ELb1ELb1ELb0EEENS1_19SingleTileSchedulerILb0ELb1ELb1ELi128EEEEEEEEEvNT_6ParamsE --------------------------
	.section	.nv.constant0._ZN7cutlass13device_kernelIN5flash11enable_sm90INS1_16FlashAttnFwdSm90INS1_25CollectiveMainloopFwdSm90ILi2EN4cute5tupleIJNS5_1CILi1EEES8_S8_EEENS6_IJNS7_ILi128EEENS7_ILi112EEENS7_ILi192EEEEEELi192ENS_10bfloat16_tEfNS_4arch4Sm90ELb0ELb0ELb1ELb0ELb0ELb0ELb0ELb1ELb1ELb1ELb1ELb0EEENS1_21CollectiveEpilogueFwdINS6_IJSA_SC_SB_EEES9_SE_SG_Li256ELb0ELb1ELb1ELb0EEENS1_19SingleTileSchedulerILb0ELb1ELb1ELi128EEEEEEEEEvNT_6ParamsE,"a",@progbits
	.sectionflags	@""
	.align	4
.nv.constant0._ZN7cutlass13device_kernelIN5flash11enable_sm90INS1_16FlashAttnFwdSm90INS1_25CollectiveMainloopFwdSm90ILi2EN4cute5tupleIJNS5_1CILi1EEES8_S8_EEENS6_IJNS7_ILi128EEENS7_ILi112EEENS7_ILi192EEEEEELi192ENS_10bfloat16_tEfNS_4arch4Sm90ELb0ELb0ELb1ELb0ELb0ELb0ELb0ELb1ELb1ELb1ELb1ELb0EEENS1_21CollectiveEpilogueFwdINS6_IJSA_SC_SB_EEES9_SE_SG_Li256ELb0ELb1ELb1ELb0EEENS1_19SingleTileSchedulerILb0ELb1ELb1ELi128EEEEEEEEEvNT_6ParamsE:
	.zero		3456


//--------------------- .nv.constant0._ZN7cutlass13device_kernelIN5flash11enable_sm90INS1_16FlashAttnFwdSm90INS1_25CollectiveMainloopFwdSm90ILi2EN4cute5tupleIJNS5_1CILi1EEES8_S8_EEENS6_IJNS7_ILi128EEENS7_ILi112EEENS7_ILi192EEEEEELi192ENS_10bfloat16_tEfNS_4arch4Sm90ELb0ELb0ELb1ELb1ELb0ELb0ELb0ELb1ELb1ELb1ELb1ELb0EEENS1_21CollectiveEpilogueFwdINS6_IJSA_SC_SB_EEES9_SE_SG_Li256ELb1ELb1ELb1ELb0EEENS1_36VarlenDynamicPersistentTileSchedulerILi128ELi112ELi256ELi128ELb1ELb1ELb1ELb0ELb1ELb1EEEEEEEEEvNT_6ParamsE --------------------------
	.section	.nv.constant0._ZN7cutlass13device_kernelIN5flash11enable_sm90INS1_16FlashAttnFwdSm90INS1_25CollectiveMainloopFwdSm90ILi2EN4cute5tupleIJNS5_1CILi1EEES8_S8_EEENS6_IJNS7_ILi128EEENS7_ILi112EEENS7_ILi192EEEEEELi192ENS_10bfloat16_tEfNS_4arch4Sm90ELb0ELb0ELb1ELb1ELb0ELb0ELb0ELb1ELb1ELb1ELb1ELb0EEENS1_21CollectiveEpilogueFwdINS6_IJSA_SC_SB_EEES9_SE_SG_Li256ELb1ELb1ELb1ELb0EEENS1_36VarlenDynamicPersistentTileSchedulerILi128ELi112ELi256ELi128ELb1ELb1ELb1ELb0ELb1ELb1EEEEEEEEEvNT_6ParamsE,"a",@progbits
	.sectionflags	@""
	.align	4
.nv.constant0._ZN7cutlass13device_kernelIN5flash11enable_sm90INS1_16FlashAttnFwdSm90INS1_25CollectiveMainloopFwdSm90ILi2EN4cute5tupleIJNS5_1CILi1EEES8_S8_EEENS6_IJNS7_ILi128EEENS7_ILi112EEENS7_ILi192EEEEEELi192ENS_10bfloat16_tEfNS_4arch4Sm90ELb0ELb0ELb1ELb1ELb0ELb0ELb0ELb1ELb1ELb1ELb1ELb0EEENS1_21CollectiveEpilogueFwdINS6_IJSA_SC_SB_EEES9_SE_SG_Li256ELb1ELb1ELb1ELb0EEENS1_36VarlenDynamicPersistentTileSchedulerILi128ELi112ELi256ELi128ELb1ELb1ELb1ELb0ELb1ELb1EEEEEEEEEvNT_6ParamsE:
	.zero		3584


//--------------------- .nv.constant0._ZN7cutlass13device_kernelIN5flash11enable_sm90INS1_16FlashAttnFwdSm90INS1_25CollectiveMainloopFwdSm90ILi2EN4cute5tupleIJNS5_1CILi1EEES8_S8_EEENS6_IJNS7_ILi128EEENS7_ILi112EEENS7_ILi192EEEEEELi192ENS_10bfloat16_tEfNS_4arch4Sm90ELb0ELb0ELb1ELb1ELb0ELb1ELb0ELb1ELb1ELb1ELb1ELb0EEENS1_21CollectiveEpilogueFwdINS6_IJSA_SC_SB_EEES9_SE_SG_Li256ELb1ELb1ELb1ELb0EEENS1_36VarlenDynamicPersistentTileSchedulerILi128ELi112ELi256ELi128ELb1ELb1ELb1ELb0ELb1ELb1EEEEEEEEEvNT_6ParamsE --------------------------
	.section	.nv.constant0._ZN7cutlass13device_kernelIN5flash11enable_sm90INS1_16FlashAttnFwdSm90INS1_25CollectiveMainloopFwdSm90ILi2EN4cute5tupleIJNS5_1CILi1EEES8_S8_EEENS6_IJNS7_ILi128EEENS7_ILi112EEENS7_ILi192EEEEEELi192ENS_10bfloat16_tEfNS_4arch4Sm90ELb0ELb0ELb1ELb1ELb0ELb1ELb0ELb1ELb1ELb1ELb1ELb0EEENS1_21CollectiveEpilogueFwdINS6_IJSA_SC_SB_EEES9_SE_SG_Li256ELb1ELb1ELb1ELb0EEENS1_36VarlenDynamicPersistentTileSchedulerILi128ELi112ELi256ELi128ELb1ELb1ELb1ELb0ELb1ELb1EEEEEEEEEvNT_6ParamsE,"a",@progbits
	.sectionflags	@""
	.align	4
.nv.constant0._ZN7cutlass13device_kernelIN5flash11enable_sm90INS1_16FlashAttnFwdSm90INS1_25CollectiveMainloopFwdSm90ILi2EN4cute5tupleIJNS5_1CILi1EEES8_S8_EEENS6_IJNS7_ILi128EEENS7_ILi112EEENS7_ILi192EEEEEELi192ENS_10bfloat16_tEfNS_4arch4Sm90ELb0ELb0ELb1ELb1ELb0ELb1ELb0ELb1ELb1ELb1ELb1ELb0EEENS1_21CollectiveEpilogueFwdINS6_IJSA_SC_SB_EEES9_SE_SG_Li256ELb1ELb1ELb1ELb0EEENS1_36VarlenDynamicPersistentTileSchedulerILi128ELi112ELi256ELi128ELb1ELb1ELb1ELb0ELb1ELb1EEEEEEEEEvNT_6ParamsE:
	.zero		3584


//--------------------- .nv.constant0._ZN7cutlass13device_kernelIN5flash11enable_sm90INS1_16FlashAttnFwdSm90INS1_25CollectiveMainloopFwdSm90ILi2EN4cute5tupleIJNS5_1CILi1EEES8_S8_EEENS6_IJNS7_ILi128EEENS7_ILi96EEENS7_ILi192EEEEEELi192ENS_10bfloat16_tEfNS_4arch4Sm90ELb0ELb1ELb1ELb0ELb0ELb0ELb0ELb1ELb1ELb1ELb1ELb0EEENS1_21CollectiveEpilogueFwdINS6_IJSA_SC_SB_EEES9_SE_SG_Li256ELb0ELb1ELb1ELb0EEENS1_19SingleTileSchedulerILb0ELb1ELb1ELi128EEEEEEEEEvNT_6ParamsE --------------------------
	.section	.nv.constant0._ZN7cutlass13device_kernelIN5flash11enable_sm90INS1_16FlashAttnFwdSm90INS1_25CollectiveMainloopFwdSm90ILi2EN4cute5tupleIJNS5_1CILi1EEES8_S8_EEENS6_IJNS7_ILi128EEENS7_ILi96EEENS7_ILi192EEEEEELi192ENS_10bfloat16_tEfNS_4arch4Sm90ELb0ELb1ELb1ELb0ELb0ELb0ELb0ELb1ELb1ELb1ELb1ELb0EEENS1_21CollectiveEpilogueFwdINS6_IJSA_SC_SB_EEES9_SE_SG_Li256ELb0ELb1ELb1ELb0EEENS1_19SingleTileSchedulerILb0ELb1ELb1ELi128EEEEEEEEEvNT_6ParamsE,"a",@progbits
	.sectionflags	@""
	.align	4
.nv.constant0._ZN7cutlass13device_kernelIN5flash11enable_sm90INS1_16FlashAttnFwdSm90INS1_25CollectiveMainloopFwdSm90ILi2EN4cute5tupleIJNS5_1CILi1EEES8_S8_EEENS6_IJNS7_ILi128EEENS7_ILi96EEENS7_ILi192EEEEEELi192ENS_10bfloat16_tEfNS_4arch4Sm90ELb0ELb1ELb1ELb0ELb0ELb0ELb0ELb1ELb1ELb1ELb1ELb0EEENS1_21CollectiveEpilogueFwdINS6_IJSA_SC_SB_EEES9_SE_SG_Li256ELb0ELb1ELb1ELb0EEENS1_19SingleTileSchedulerILb0ELb1ELb1ELi128EEEEEEEEEvNT_6ParamsE:
	.zero		3456


//--------------------- .nv.constant0._ZN7cutlass13device_kernelIN5flash11enable_sm90INS1_16FlashAttnFwdSm90INS1_25CollectiveMainloopFwdSm90ILi2EN4cute5tupleIJNS5_1CILi1EEES8_S8_EEENS6_IJNS7_ILi128EEENS7_ILi96EEENS7_ILi192EEEEEELi192ENS_10bfloat16_tEfNS_4arch4Sm90ELb0ELb1ELb1ELb1ELb0ELb0ELb0ELb1ELb1ELb1ELb1ELb0EEENS1_21CollectiveEpilogueFwdINS6_IJSA_SC_SB_EEES9_SE_SG_Li256ELb1ELb1ELb1ELb0EEENS1_36VarlenDynamicPersistentTileSchedulerILi128ELi96ELi256ELi128ELb1ELb1ELb1ELb1ELb0ELb1EEEEEEEEEvNT_6ParamsE --------------------------
	.section	.nv.constant0._ZN7cutlass13device_kernelIN5flash11enable_sm90INS1_16FlashAttnFwdSm90INS1_25CollectiveMainloopFwdSm90ILi2EN4cute5tupleIJNS5_1CILi1EEES8_S8_EEENS6_IJNS7_ILi128EEENS7_ILi96EEENS7_ILi192EEEEEELi192ENS_10bfloat16_tEfNS_4arch4Sm90ELb0ELb1ELb1ELb1ELb0ELb0ELb0ELb1ELb1ELb1ELb1ELb0EEENS1_21CollectiveEpilogueFwdINS6_IJSA_SC_SB_EEES9_SE_SG_Li256ELb1ELb1ELb1ELb0EEENS1_36VarlenDynamicPersistentTileSchedulerILi128ELi96ELi256ELi128ELb1ELb1ELb1ELb1ELb0ELb1EEEEEEEEEvNT_6ParamsE,"a",@progbits
	.sectionflags	@""
	.align	4
.nv.constant0._ZN7cutlass13device_kernelIN5flash11enable_sm90INS1_16FlashAttnFwdSm90INS1_25CollectiveMainloopFwdSm90ILi2EN4cute5tupleIJNS5_1CILi1EEES8_S8_EEENS6_IJNS7_ILi128EEENS7_ILi96EEENS7_ILi192EEEEEELi192ENS_10bfloat16_tEfNS_4arch4Sm90ELb0ELb1ELb1ELb1ELb0ELb0ELb0ELb1ELb1ELb1ELb1ELb0EEENS1_21CollectiveEpilogueFwdINS6_IJSA_SC_SB_EEES9_SE_SG_Li256ELb1ELb1ELb1ELb0EEENS1_36VarlenDynamicPersistentTileSchedulerILi128ELi96ELi256ELi128ELb1ELb1ELb1ELb1ELb0ELb1EEEEEEEEEvNT_6ParamsE:
	.zero		3584


//--------------------- .nv.constant0._ZN7cutlass13device_kernelIN5flash11enable_sm90INS1_16FlashAttnFwdSm90INS1_25CollectiveMainloopFwdSm90ILi2EN4cute5tupleIJNS5_1CILi1EEES8_S8_EEENS6_IJNS7_ILi128EEENS7_ILi96EEENS7_ILi192EEEEEELi192ENS_10bfloat16_tEfNS_4arch4Sm90ELb0ELb1ELb1ELb1ELb0ELb1ELb0ELb1ELb1ELb1ELb1ELb0EEENS1_21CollectiveEpilogueFwdINS6_IJSA_SC_SB_EEES9_SE_SG_Li256ELb1ELb1ELb1ELb0EEENS1_36VarlenDynamicPersistentTileSchedulerILi128ELi96ELi256ELi128ELb1ELb1ELb1ELb1ELb0ELb1EEEEEEEEEvNT_6ParamsE --------------------------
	.section	.nv.constant0._ZN7cutlass13device_kernelIN5flash11enable_sm90INS1_16FlashAttnFwdSm90INS1_25CollectiveMainloopFwdSm90ILi2EN4cute5tupleIJNS5_1CILi1EEES8_S8_EEENS6_IJNS7_ILi128EEENS7_ILi96EEENS7_ILi192EEEEEELi192ENS_10bfloat16_tEfNS_4arch4Sm90ELb0ELb1ELb1ELb1ELb0ELb1ELb0ELb1ELb1ELb1ELb1ELb0EEENS1_21CollectiveEpilogueFwdINS6_IJSA_SC_SB_EEES9_SE_SG_Li256ELb1ELb1ELb1ELb0EEENS1_36VarlenDynamicPersistentTileSchedulerILi128ELi96ELi256ELi128ELb1ELb1ELb1ELb1ELb0ELb1EEEEEEEEEvNT_6ParamsE,"a",@progbits
	.sectionflags	@""
	.align	4
.nv.constant0._ZN7cutlass13device_kernelIN5flash11enable_sm90INS1_16FlashAttnFwdSm90INS1_25CollectiveMainloopFwdSm90ILi2EN4cute5tupleIJNS5_1CILi1EEES8_S8_EEENS6_IJNS7_ILi128EEENS7_ILi96EEENS7_ILi192EEEEEELi192ENS_10bfloat16_tEfNS_4arch4Sm90ELb0ELb1ELb1ELb1ELb0ELb1ELb0ELb1ELb1ELb1ELb1ELb0EEENS1_21CollectiveEpilogueFwdINS6_IJSA_SC_SB_EEES9_SE_SG_Li256ELb1ELb1ELb1ELb0EEENS1_36VarlenDynamicPersistentTileSchedulerILi128ELi96ELi256ELi128ELb1ELb1ELb1ELb1ELb0ELb1EEEEEEEEEvNT_6ParamsE:
	.zero		3584


//--------------------- .nv.constant0._ZN7cutlass13device_kernelIN5flash11enable_sm90INS1_16FlashAttnFwdSm90INS1_25CollectiveMainloopFwdSm90ILi2EN4cute5tupleIJNS5_1CILi1EEES8_S8_EEENS6_IJNS7_ILi128EEENS7_ILi112EEENS7_ILi192EEEEEELi192ENS_10bfloat16_tEfNS_4arch4Sm90ELb1ELb0ELb1ELb0ELb0ELb0ELb0ELb1ELb1ELb1ELb1ELb0EEENS1_21CollectiveEpilogueFwdINS6_IJSA_SC_SB_EEES9_SE_SG_Li256ELb0ELb1ELb1ELb0EEENS1_19SingleTileSchedulerILb0ELb1ELb1ELi128EEEEEEEEEvNT_6ParamsE --------------------------
	.section	.nv.constant0._ZN7cutlass13device_kernelIN5flash11enable_sm90INS1_16FlashAttnFwdSm90INS1_25CollectiveMainloopFwdSm90ILi2EN4cute5tupleIJNS5_1CILi1EEES8_S8_EEENS6_IJNS7_ILi128EEENS7_ILi112EEENS7_ILi192EEEEEELi192ENS_10bfloat16_tEfNS_4arch4Sm90ELb1ELb0ELb1ELb0ELb0ELb0ELb0ELb1ELb1ELb1ELb1ELb0EEENS1_21CollectiveEpilogueFwdINS6_IJSA_SC_SB_EEES9_SE_SG_Li256ELb0ELb1ELb1ELb0EEENS1_19SingleTileSchedulerILb0ELb1ELb1ELi128EEEEEEEEEvNT_6ParamsE,"a",@progbits
	.sectionflags	@""
	.align	4
.nv.constant0._ZN7cutlass13device_kernelIN5flash11enable_sm90INS1_16FlashAttnFwdSm90INS1_25CollectiveMainloopFwdSm90ILi2EN4cute5tupleIJNS5_1CILi1EEES8_S8_EEENS6_IJNS7_ILi128EEENS7_ILi112EEENS7_ILi192EEEEEELi192ENS_10bfloat16_tEfNS_4arch4Sm90ELb1ELb0ELb1ELb0ELb0ELb0ELb0ELb1ELb1ELb1ELb1ELb0EEENS1_21CollectiveEpilogueFwdINS6_IJSA_SC_SB_EEES9_SE_SG_Li256ELb0ELb1ELb1ELb0EEENS1_19SingleTileSchedulerILb0ELb1ELb1ELi128EEEEEEEEEvNT_6ParamsE:
	.zero		3456


//--------------------- .nv.constant0._ZN7cutlass13device_kernelIN5flash11enable_sm90INS1_16FlashAttnFwdSm90INS1_25CollectiveMainloopFwdSm90ILi2EN4cute5tupleIJNS5_1CILi1EEES8_S8_EEENS6_IJNS7_ILi128EEENS7_ILi112EEENS7_ILi192EEEEEELi192ENS_10bfloat16_tEfNS_4arch4Sm90ELb1ELb0ELb1ELb1ELb0ELb0ELb0ELb1ELb1ELb1ELb1ELb0EEENS1_21CollectiveEpilogueFwdINS6_IJSA_SC_SB_EEES9_SE_SG_Li256ELb1ELb1ELb1ELb0EEENS1_36VarlenDynamicPersistentTileSchedulerILi128ELi112ELi256ELi128ELb1ELb1ELb1ELb1ELb1ELb1EEEEEEEEEvNT_6ParamsE --------------------------
	.section	.nv.constant0._ZN7cutlass13device_kernelIN5flash11enable_sm90INS1_16FlashAttnFwdSm90INS1_25CollectiveMainloopFwdSm90ILi2EN4cute5tupleIJNS5_1CILi1EEES8_S8_EEENS6_IJNS7_ILi128EEENS7_ILi112EEENS7_ILi192EEEEEELi192ENS_10bfloat16_tEfNS_4arch4Sm90ELb1ELb0ELb1ELb1ELb0ELb0ELb0ELb1ELb1ELb1ELb1ELb0EEENS1_21CollectiveEpilogueFwdINS6_IJSA_SC_SB_EEES9_SE_SG_Li256ELb1ELb1ELb1ELb0EEENS1_36VarlenDynamicPersistentTileSchedulerILi128ELi112ELi256ELi128ELb1ELb1ELb1ELb1ELb1ELb1EEEEEEEEEvNT_6ParamsE,"a",@progbits
	.sectionflags	@""
	.align	4
.nv.constant0._ZN7cutlass13device_kernelIN5flash11enable_sm90INS1_16FlashAttnFwdSm90INS1_25CollectiveMainloopFwdSm90ILi2EN4cute5tupleIJNS5_1CILi1EEES8_S8_EEENS6_IJNS7_ILi128EEENS7_ILi112EEENS7_ILi192EEEEEELi192ENS_10bfloat16_tEfNS_4arch4Sm90ELb1ELb0ELb1ELb1ELb0ELb0ELb0ELb1ELb1ELb1ELb1ELb0EEENS1_21CollectiveEpilogueFwdINS6_IJSA_SC_SB_EEES9_SE_SG_Li256ELb1ELb1ELb1ELb0EEENS1_36VarlenDynamicPersistentTileSchedulerILi128ELi112ELi256ELi128ELb1ELb1ELb1ELb1ELb1ELb1EEEEEEEEEvNT_6ParamsE:
	.zero		3584


//--------------------- .nv.constant0._ZN7cutlass13device_kernelIN5flash11enable_sm90INS1_16FlashAttnFwdSm90INS1_25CollectiveMainloopFwdSm90ILi2EN4cute5tupleIJNS5_1CILi1EEES8_S8_EEENS6_IJNS7_ILi128EEENS7_ILi112EEENS7_ILi192EEEEEELi192ENS_10bfloat16_tEfNS_4arch4Sm90ELb1ELb0ELb1ELb1ELb0ELb1ELb0ELb1ELb1ELb1ELb1ELb0EEENS1_21CollectiveEpilogueFwdINS6_IJSA_SC_SB_EEES9_SE_SG_Li256ELb1ELb1ELb1ELb0EEENS1_36VarlenDynamicPersistentTileSchedulerILi128ELi112ELi256ELi128ELb1ELb1ELb1ELb1ELb1ELb1EEEEEEEEEvNT_6ParamsE --------------------------
	.section	.nv.constant0._ZN7cutlass13device_kernelIN5flash11enable_sm90INS1_16FlashAttnFwdSm90INS1_25CollectiveMainloopFwdSm90ILi2EN4cute5tupleIJNS5_1CILi1EEES8_S8_EEENS6_IJNS7_ILi128EEENS7_ILi112EEENS7_ILi192EEEEEELi192ENS_10bfloat16_tEfNS_4arch4Sm90ELb1ELb0ELb1ELb1ELb0ELb1ELb0ELb1ELb1ELb1ELb1ELb0EEENS1_21CollectiveEpilogueFwdINS6_IJSA_SC_SB_EEES9_SE_SG_Li256ELb1ELb1ELb1ELb0EEENS1_36VarlenDynamicPersistentTileSchedulerILi128ELi112ELi256ELi128ELb1ELb1ELb1ELb1ELb1ELb1EEEEEEEEEvNT_6ParamsE,"a",@progbits
	.sectionflags	@""
	.align	4
.nv.constant0._ZN7cutlass13device_kernelIN5flash11enable_sm90INS1_16FlashAttnFwdSm90INS1_25CollectiveMainloopFwdSm90ILi2EN4cute5tupleIJNS5_1CILi1EEES8_S8_EEENS6_IJNS7_ILi128EEENS7_ILi112EEENS7_ILi192EEEEEELi192ENS_10bfloat16_tEfNS_4arch4Sm90ELb1ELb0ELb1ELb1ELb0ELb1ELb0ELb1ELb1ELb1ELb1ELb0EEENS1_21CollectiveEpilogueFwdINS6_IJSA_SC_SB_EEES9_SE_SG_Li256ELb1ELb1ELb1ELb0EEENS1_36VarlenDynamicPersistentTileSchedulerILi128ELi112ELi256ELi128ELb1ELb1ELb1ELb1ELb1ELb1EEEEEEEEEvNT_6ParamsE:
	.zero		3584


//--------------------- .nv.constant0._ZN7cutlass13device_kernelIN5flash11enable_sm90INS1_16FlashAttnFwdSm90INS1_25CollectiveMainloopFwdSm90ILi2EN4cute5tupleIJNS5_1CILi1EEES8_S8_EEENS6_IJNS7_ILi128EEENS7_ILi176EEESA_EEELi128ENS_10bfloat16_tEfNS_4arch4Sm90ELb0ELb0ELb1ELb0ELb0ELb0ELb0ELb1ELb1ELb1ELb1ELb0EEENS1_21CollectiveEpilogueFwdINS6_IJSA_SA_SB_EEES9_SD_SF_Li256ELb0ELb1ELb1ELb0EEENS1_19SingleTileSchedulerILb0ELb1ELb1ELi128EEEEEEEEEvNT_6ParamsE --------------------------
	.section	.nv.constant0._ZN7cutlass13device_kernelIN5flash11enable_sm90INS1_16FlashAttnFwdSm90INS1_25CollectiveMainloopFwdSm90ILi2EN4cute5tupleIJNS5_1CILi1EEES8_S8_EEENS6_IJNS7_ILi128EEENS7_ILi176EEESA_EEELi128ENS_10bfloat16_tEfNS_4arch4Sm90ELb0ELb0ELb1ELb0ELb0ELb0ELb0ELb1ELb1ELb1ELb1ELb0EEENS1_21CollectiveEpilogueFwdINS6_IJSA_SA_SB_EEES9_SD_SF_Li256ELb0ELb1ELb1ELb0EEENS1_19SingleTileSchedulerILb0ELb1ELb1ELi128EEEEEEEEEvNT_6ParamsE,"a",@progbits
	.sectionflags	@""
	.align	4
.nv.constant0._ZN7cutlass13device_kernelIN5flash11enable_sm90INS1_16FlashAttnFwdSm90INS1_25CollectiveMainloopFwdSm90ILi2EN4cute5tupleIJNS5_1CILi1EEES8_S8_EEENS6_IJNS7_ILi128EEENS7_ILi176EEESA_EEELi128ENS_10bfloat16_tEfNS_4arch4Sm90ELb0ELb0ELb1ELb0ELb0ELb0ELb0ELb1ELb1ELb1ELb1ELb0EEENS1_21CollectiveEpilogueFwdINS6_IJSA_SA_SB_EEES9_SD_SF_Li256ELb0ELb1ELb1ELb0EEENS1_19SingleTileSchedulerILb0ELb1ELb1ELi128EEEEEEEEEvNT_6ParamsE:
	.zero		3456


//--------------------- .nv.constant0._ZN7cutlass13device_kernelIN5flash11enable_sm90INS1_16FlashAttnFwdSm90INS1_25CollectiveMainloopFwdSm90ILi2EN4cute5tupleIJNS5_1CILi1EEES8_S8_EEENS6_IJNS7_ILi128EEENS7_ILi176EEESA_EEELi128ENS_10bfloat16_tEfNS_4arch4Sm90ELb0ELb0ELb1ELb1ELb0ELb0ELb0ELb1ELb1ELb1ELb1ELb0EEENS1_21CollectiveEpilogueFwdINS6_IJSA_SA_SB_EEES9_SD_SF_Li256ELb1ELb1ELb1ELb0EEENS1_36VarlenDynamicPersistentTileSchedulerILi128ELi176ELi256ELi128ELb1ELb1ELb1ELb0ELb1ELb1EEEEEEEEEvNT_6ParamsE --------------------------
	.section	.nv.constant0._ZN7cutlass13device_kernelIN5flash11enable_sm90INS1_16FlashAttnFwdSm90INS1_25CollectiveMainloopFwdSm90ILi2EN4cute5tupleIJNS5_1CILi1EEES8_S8_EEENS6_IJNS7_ILi128EEENS7_ILi176EEESA_EEELi128ENS_10bfloat16_tEfNS_4arch4Sm90ELb0ELb0ELb1ELb1ELb0ELb0ELb0ELb1ELb1ELb1ELb1ELb0EEENS1_21CollectiveEpilogueFwdINS6_IJSA_SA_SB_EEES9_SD_SF_Li256ELb1ELb1ELb1ELb0EEENS1_36VarlenDynamicPersistentTileSchedulerILi128ELi176ELi256ELi128ELb1ELb1ELb1ELb0ELb1ELb1EEEEEEEEEvNT_6ParamsE,"a",@progbits
	.sectionflags	@""
	.align	4
.nv.constant0._ZN7cutlass13device_kernelIN5flash11enable_sm90INS1_16FlashAttnFwdSm90INS1_25CollectiveMainloopFwdSm90ILi2EN4cute5tupleIJNS5_1CILi1EEES8_S8_EEENS6_IJNS7_ILi128EEENS7_ILi176EEESA_EEELi128ENS_10bfloat16_tEfNS_4arch4Sm90ELb0ELb0ELb1ELb1ELb0ELb0ELb0ELb1ELb1ELb1ELb1ELb0EEENS1_21CollectiveEpilogueFwdINS6_IJSA_SA_SB_EEES9_SD_SF_Li256ELb1ELb1ELb1ELb0EEENS1_36VarlenDynamicPersistentTileSchedulerILi128ELi176ELi256ELi128ELb1ELb1ELb1ELb0ELb1ELb1EEEEEEEEEvNT_6ParamsE:
	.zero		3584


//--------------------- .nv.constant0._ZN7cutlass13device_kernelIN5flash11enable_sm90INS1_16FlashAttnFwdSm90INS1_25CollectiveMainloopFwdSm90ILi2EN4cute5tupleIJNS5_1CILi1EEES8_S8_EEENS6_IJNS7_ILi128EEENS7_ILi176EEESA_EEELi128ENS_10bfloat16_tEfNS_4arch4Sm90ELb0ELb0ELb1ELb1ELb0ELb1ELb0ELb1ELb1ELb1ELb1ELb0EEENS1_21CollectiveEpilogueFwdINS6_IJSA_SA_SB_EEES9_SD_SF_Li256ELb1ELb1ELb1ELb0EEENS1_36VarlenDynamicPersistentTileSchedulerILi128ELi176ELi256ELi128ELb1ELb1ELb1ELb0ELb1ELb1EEEEEEEEEvNT_6ParamsE --------------------------
	.section	.nv.constant0._ZN7cutlass13device_kernelIN5flash11enable_sm90INS1_16FlashAttnFwdSm90INS1_25CollectiveMainloopFwdSm90ILi2EN4cute5tupleIJNS5_1CILi1EEES8_S8_EEENS6_IJNS7_ILi128EEENS7_ILi176EEESA_EEELi128ENS_10bfloat16_tEfNS_4arch4Sm90ELb0ELb0ELb1ELb1ELb0ELb1ELb0ELb1ELb1ELb1ELb1ELb0EEENS1_21CollectiveEpilogueFwdINS6_IJSA_SA_SB_EEES9_SD_SF_Li256ELb1ELb1ELb1ELb0EEENS1_36VarlenDynamicPersistentTileSchedulerILi128ELi176ELi256ELi128ELb1ELb1ELb1ELb0ELb1ELb1EEEEEEEEEvNT_6ParamsE,"a",@progbits
	.sectionflags	@""
	.align	4
.nv.constant0._ZN7cutlass13device_kernelIN5flash11enable_sm90INS1_16FlashAttnFwdSm90INS1_25CollectiveMainloopFwdSm90ILi2EN4cute5tupleIJNS5_1CILi1EEES8_S8_EEENS6_IJNS7_ILi128EEENS7_ILi176EEESA_EEELi128ENS_10bfloat16_tEfNS_4arch4Sm90ELb0ELb0ELb1ELb1ELb0ELb1ELb0ELb1ELb1ELb1ELb1ELb0EEENS1_21CollectiveEpilogueFwdINS6_IJSA_SA_SB_EEES9_SD_SF_Li256ELb1ELb1ELb1ELb0EEENS1_36VarlenDynamicPersistentTileSchedulerILi128ELi176ELi256ELi128ELb1ELb1ELb1ELb0ELb1ELb1EEEEEEEEEvNT_6ParamsE:
	.zero		3584


//--------------------- .nv.constant0._ZN7cutlass13device_kernelIN5flash11enable_sm90INS1_16FlashAttnFwdSm90INS1_25CollectiveMainloopFwdSm90ILi2EN4cute5tupleIJNS5_1CILi1EEES8_S8_EEENS6_IJNS7_ILi128EEESA_SA_EEELi128ENS_10bfloat16_tEfNS_4arch4Sm90ELb0ELb1ELb1ELb0ELb0ELb0ELb0ELb1ELb1ELb1ELb1ELb0EEENS1_21CollectiveEpilogueFwdISB_S9_SC_SE_Li256ELb0ELb1ELb1ELb0EEENS1_19SingleTileSchedulerILb0ELb1ELb1ELi128EEEEEEEEEvNT_6ParamsE --------------------------
	.section	.nv.constant0._ZN7cutlass13device_kernelIN5flash11enable_sm90INS1_16FlashAttnFwdSm90INS1_25CollectiveMainloopFwdSm90ILi2EN4cute5tupleIJNS5_1CILi1EEES8_S8_EEENS6_IJNS7_ILi128EEESA_SA_EEELi128ENS_10bfloat16_tEfNS_4arch4Sm90ELb0ELb1ELb1ELb0ELb0ELb0ELb0ELb1ELb1ELb1ELb1ELb0EEENS1_21CollectiveEpilogueFwdISB_S9_SC_SE_Li256ELb0ELb1ELb1ELb0EEENS1_19SingleTileSchedulerILb0ELb1ELb1ELi128EEEEEEEEEvNT_6ParamsE,"a",@progbits
	.sectionflags	@""
	.align	4
.nv.constant0._ZN7cutlass13device_kernelIN5flash11enable_sm90INS1_16FlashAttnFwdSm90INS1_25CollectiveMainloopFwdSm90ILi2EN4cute5tupleIJNS5_1CILi1EEES8_S8_EEENS6_IJNS7_ILi128EEESA_SA_EEELi128ENS_10bfloat16_tEfNS_4arch4Sm90ELb0ELb1ELb1ELb0ELb0ELb0ELb0ELb1ELb1ELb1ELb1ELb0EEENS1_21CollectiveEpilogueFwdISB_S9_SC_SE_Li256ELb0ELb1ELb1ELb0EEENS1_19SingleTileSchedulerILb0ELb1ELb1ELi128EEEEEEEEEvNT_6ParamsE:
	.zero		3456


//--------------------- .nv.constant0._ZN7cutlass13device_kernelIN5flash11enable_sm90INS1_16FlashAttnFwdSm90INS1_25CollectiveMainloopFwdSm90ILi2EN4cute5tupleIJNS5_1CILi1EEES8_S8_EEENS6_IJNS7_ILi128EEESA_SA_EEELi128ENS_10bfloat16_tEfNS_4arch4Sm90ELb0ELb1ELb1ELb1ELb0ELb0ELb0ELb1ELb1ELb1ELb1ELb0EEENS1_21CollectiveEpilogueFwdISB_S9_SC_SE_Li256ELb1ELb1ELb1ELb0EEENS1_36VarlenDynamicPersistentTileSchedulerILi128ELi128ELi256ELi128ELb1ELb1ELb1ELb1ELb0ELb1EEEEEEEEEvNT_6ParamsE --------------------------
	.section	.nv.constant0._ZN7cutlass13device_kernelIN5flash11enable_sm90INS1_16FlashAttnFwdSm90INS1_25CollectiveMainloopFwdSm90ILi2EN4cute5tupleIJNS5_1CILi1EEES8_S8_EEENS6_IJNS7_ILi128EEESA_SA_EEELi128ENS_10bfloat16_tEfNS_4arch4Sm90ELb0ELb1ELb1ELb1ELb0ELb0ELb0ELb1ELb1ELb1ELb1ELb0EEENS1_21CollectiveEpilogueFwdISB_S9_SC_SE_Li256ELb1ELb1ELb1ELb0EEENS1_36VarlenDynamicPersistentTileSchedulerILi128ELi128ELi256ELi128ELb1ELb1ELb1ELb1ELb0ELb1EEEEEEEEEvNT_6ParamsE,"a",@progbits
	.sectionflags	@""
	.align	4
.nv.constant0._ZN7cutlass13device_kernelIN5flash11enable_sm90INS1_16FlashAttnFwdSm90INS1_25CollectiveMainloopFwdSm90ILi2EN4cute5tupleIJNS5_1CILi1EEES8_S8_EEENS6_IJNS7_ILi128EEESA_SA_EEELi128ENS_10bfloat16_tEfNS_4arch4Sm90ELb0ELb1ELb1ELb1ELb0ELb0ELb0ELb1ELb1ELb1ELb1ELb0EEENS1_21CollectiveEpilogueFwdISB_S9_SC_SE_Li256ELb1ELb1ELb1ELb0EEENS1_36VarlenDynamicPersistentTileSchedulerILi128ELi128ELi256ELi128ELb1ELb1ELb1ELb1ELb0ELb1EEEEEEEEEvNT_6ParamsE:
	.zero		3584


//--------------------- .nv.constant0._ZN7cutlass13device_kernelIN5flash11enable_sm90INS1_16FlashAttnFwdSm90INS1_25CollectiveMainloopFwdSm90ILi2EN4cute5tupleIJNS5_1CILi1EEES8_S8_EEENS6_IJNS7_ILi128EEESA_SA_EEELi128ENS_10bfloat16_tEfNS_4arch4Sm90ELb0ELb1ELb1ELb1ELb0ELb1ELb0ELb1ELb1ELb1ELb1ELb0EEENS1_21CollectiveEpilogueFwdISB_S9_SC_SE_Li256ELb1ELb1ELb1ELb0EEENS1_36VarlenDynamicPersistentTileSchedulerILi128ELi128ELi256ELi128ELb1ELb1ELb1ELb1ELb0ELb1EEEEEEEEEvNT_6ParamsE --------------------------
	.section	.nv.constant0._ZN7cutlass13device_kernelIN5flash11enable_sm90INS1_16FlashAttnFwdSm90INS1_25CollectiveMainloopFwdSm90ILi2EN4cute5tupleIJNS5_1CILi1EEES8_S8_EEENS6_IJNS7_ILi128EEESA_SA_EEELi128ENS_10bfloat16_tEfNS_4arch4Sm90ELb0ELb1ELb1ELb1ELb0ELb1ELb0ELb1ELb1ELb1ELb1ELb0EEENS1_21CollectiveEpilogueFwdISB_S9_SC_SE_Li256ELb1ELb1ELb1ELb0EEENS1_36VarlenDynamicPersistentTileSchedulerILi128ELi128ELi256ELi128ELb1ELb1ELb1ELb1ELb0ELb1EEEEEEEEEvNT_6ParamsE,"a",@progbits
	.sectionflags	@""
	.align	4
.nv.constant0._ZN7cutlass13device_kernelIN5flash11enable_sm90INS1_16FlashAttnFwdSm90INS1_25CollectiveMainloopFwdSm90ILi2EN4cute5tupleIJNS5_1CILi1EEES8_S8_EEENS6_IJNS7_ILi128EEESA_SA_EEELi128ENS_10bfloat16_tEfNS_4arch4Sm90ELb0ELb1ELb1ELb1ELb0ELb1ELb0ELb1ELb1ELb1ELb1ELb0EEENS1_21CollectiveEpilogueFwdISB_S9_SC_SE_Li256ELb1ELb1ELb1ELb0EEENS1_36VarlenDynamicPersistentTileSchedulerILi128ELi128ELi256ELi128ELb1ELb1ELb1ELb1ELb0ELb1EEEEEEEEEvNT_6ParamsE:
	.zero		3584


//--------------------- .nv.constant0._ZN7cutlass13device_kernelIN5flash11enable_sm90INS1_16FlashAttnFwdSm90INS1_25CollectiveMainloopFwdSm90ILi2EN4cute5tupleIJNS5_1CILi1EEES8_S8_EEENS6_IJNS7_ILi128EEESA_SA_EEELi128ENS_10bfloat16_tEfNS_4arch4Sm90ELb1ELb0ELb1ELb0ELb0ELb0ELb0ELb1ELb1ELb1ELb1ELb0EEENS1_21CollectiveEpilogueFwdISB_S9_SC_SE_Li256ELb0ELb1ELb1ELb0EEENS1_19SingleTileSchedulerILb0ELb1ELb1ELi128EEEEEEEEEvNT_6ParamsE --------------------------
	.section	.nv.constant0._ZN7cutlass13device_kernelIN5flash11enable_sm90INS1_16FlashAttnFwdSm90INS1_25CollectiveMainloopFwdSm90ILi2EN4cute5tupleIJNS5_1CILi1EEES8_S8_EEENS6_IJNS7_ILi128EEESA_SA_EEELi128ENS_10bfloat16_tEfNS_4arch4Sm90ELb1ELb0ELb1ELb0ELb0ELb0ELb0ELb1ELb1ELb1ELb1ELb0EEENS1_21CollectiveEpilogueFwdISB_S9_SC_SE_Li256ELb0ELb1ELb1ELb0EEENS1_19SingleTileSchedulerILb0ELb1ELb1ELi128EEEEEEEEEvNT_6ParamsE,"a",@progbits
	.sectionflags	@""
	.align	4
.nv.constant0._ZN7cutlass13device_kernelIN5flash11enable_sm90INS1_16FlashAttnFwdSm90INS1_25CollectiveMainloopFwdSm90ILi2EN4cute5tupleIJNS5_1CILi1EEES8_S8_EEENS6_IJNS7_ILi128EEESA_SA_EEELi128ENS_10bfloat16_tEfNS_4arch4Sm90ELb1ELb0ELb1ELb0ELb0ELb0ELb0ELb1ELb1ELb1ELb1ELb0EEENS1_21CollectiveEpilogueFwdISB_S9_SC_SE_Li256ELb0ELb1ELb1ELb0EEENS1_19SingleTileSchedulerILb0ELb1ELb1ELi128EEEEEEEEEvNT_6ParamsE:
	.zero		3456


//--------------------- .nv.constant0._ZN7cutlass13device_kernelIN5flash11enable_sm90INS1_16FlashAttnFwdSm90INS1_25CollectiveMainloopFwdSm90ILi2EN4cute5tupleIJNS5_1CILi1EEES8_S8_EEENS6_IJNS7_ILi128EEESA_SA_EEELi128ENS_10bfloat16_tEfNS_4arch4Sm90ELb1ELb0ELb1ELb1ELb0ELb0ELb0ELb1ELb1ELb1ELb1ELb0EEENS1_21CollectiveEpilogueFwdISB_S9_SC_SE_Li256ELb1ELb1ELb1ELb0EEENS1_36VarlenDynamicPersistentTileSchedulerILi128ELi128ELi256ELi128ELb1ELb1ELb1ELb1ELb1ELb1EEEEEEEEEvNT_6ParamsE --------------------------
	.section	.nv.constant0._ZN7cutlass13device_kernelIN5flash11enable_sm90INS1_16FlashAttnFwdSm90INS1_25CollectiveMainloopFwdSm90ILi2EN4cute5tupleIJNS5_1CILi1EEES8_S8_EEENS6_IJNS7_ILi128EEESA_SA_EEELi128ENS_10bfloat16_tEfNS_4arch4Sm90ELb1ELb0ELb1ELb1ELb0ELb0ELb0ELb1ELb1ELb1ELb1ELb0EEENS1_21CollectiveEpilogueFwdISB_S9_SC_SE_Li256ELb1ELb1ELb1ELb0EEENS1_36VarlenDynamicPersistentTileSchedulerILi128ELi128ELi256ELi128ELb1ELb1ELb1ELb1ELb1ELb1EEEEEEEEEvNT_6ParamsE,"a",@progbits
	.sectionflags	@""
	.align	4
.nv.constant0._ZN7cutlass13device_kernelIN5flash11enable_sm90INS1_16FlashAttnFwdSm90INS1_25CollectiveMainloopFwdSm90ILi2EN4cute5tupleIJNS5_1CILi1EEES8_S8_EEENS6_IJNS7_ILi128EEESA_SA_EEELi128ENS_10bfloat16_tEfNS_4arch4Sm90ELb1ELb0ELb1ELb1ELb0ELb0ELb0ELb1ELb1ELb1ELb1ELb0EEENS1_21CollectiveEpilogueFwdISB_S9_SC_SE_Li256ELb1ELb1ELb1ELb0EEENS1_36VarlenDynamicPersistentTileSchedulerILi128ELi128ELi256ELi128ELb1ELb1ELb1ELb1ELb1ELb1EEEEEEEEEvNT_6ParamsE:
	.zero		3584


//--------------------- .nv.constant0._ZN7cutlass13device_kernelIN5flash11enable_sm90INS1_16FlashAttnFwdSm90INS1_25CollectiveMainloopFwdSm90ILi2EN4cute5tupleIJNS5_1CILi1EEES8_S8_EEENS6_IJNS7_ILi128EEESA_SA_EEELi128ENS_10bfloat16_tEfNS_4arch4Sm90ELb1ELb0ELb1ELb1ELb0ELb1ELb0ELb1ELb1ELb1ELb1ELb0EEENS1_21CollectiveEpilogueFwdISB_S9_SC_SE_Li256ELb1ELb1ELb1ELb0EEENS1_36VarlenDynamicPersistentTileSchedulerILi128ELi128ELi256ELi128ELb1ELb1ELb1ELb1ELb1ELb1EEEEEEEEEvNT_6ParamsE --------------------------
	.section	.nv.constant0._ZN7cutlass13device_kernelIN5flash11enable_sm90INS1_16FlashAttnFwdSm90INS1_25CollectiveMainloopFwdSm90ILi2EN4cute5tupleIJNS5_1CILi1EEES8_S8_EEENS6_IJNS7_ILi128EEESA_SA_EEELi128ENS_10bfloat16_tEfNS_4arch4Sm90ELb1ELb0ELb1ELb1ELb0ELb1ELb0ELb1ELb1ELb1ELb1ELb0EEENS1_21CollectiveEpilogueFwdISB_S9_SC_SE_Li256ELb1ELb1ELb1ELb0EEENS1_36VarlenDynamicPersistentTileSchedulerILi128ELi128ELi256ELi128ELb1ELb1ELb1ELb1ELb1ELb1EEEEEEEEEvNT_6ParamsE,"a",@progbits
	.sectionflags	@""
	.align	4
.nv.constant0._ZN7cutlass13device_kernelIN5flash11enable_sm90INS1_16FlashAttnFwdSm90INS1_25CollectiveMainloopFwdSm90ILi2EN4cute5tupleIJNS5_1CILi1EEES8_S8_EEENS6_IJNS7_ILi128EEESA_SA_EEELi128ENS_10bfloat16_tEfNS_4arch4Sm90ELb1ELb0ELb1ELb1ELb0ELb1ELb0ELb1ELb1ELb1ELb1ELb0EEENS1_21CollectiveEpilogueFwdISB_S9_SC_SE_Li256ELb1ELb1ELb1ELb0EEENS1_36VarlenDynamicPersistentTileSchedulerILi128ELi128ELi256ELi128ELb1ELb1ELb1ELb1ELb1ELb1EEEEEEEEEvNT_6ParamsE:
	.zero		3584


//--------------------- .nv.constant0._ZN7cutlass13device_kernelIN5flash11enable_sm90INS1_16FlashAttnFwdSm90INS1_25CollectiveMainloopFwdSm90ILi2EN4cute5tupleIJNS5_1CILi1EEES8_S8_EEENS6_IJNS7_ILi192EEENS7_ILi144EEENS7_ILi96EEEEEELi96ENS_10bfloat16_tEfNS_4arch4Sm90ELb0ELb0ELb1ELb0ELb0ELb0ELb0ELb0ELb1ELb1ELb1ELb0EEENS1_21CollectiveEpilogueFwdINS6_IJSA_SC_SB_EEES9_SE_SG_Li384ELb0ELb1ELb1ELb0EEENS1_19SingleTileSchedulerILb0ELb1ELb1ELi192EEEEEEEEEvNT_6ParamsE --------------------------
	.section	.nv.constant0._ZN7cutlass13device_kernelIN5flash11enable_sm90INS1_16FlashAttnFwdSm90INS1_25CollectiveMainloopFwdSm90ILi2EN4cute5tupleIJNS5_1CILi1EEES8_S8_EEENS6_IJNS7_ILi192EEENS7_ILi144EEENS7_ILi96EEEEEELi96ENS_10bfloat16_tEfNS_4arch4Sm90ELb0ELb0ELb1ELb0ELb0ELb0ELb0ELb0ELb1ELb1ELb1ELb0EEENS1_21CollectiveEpilogueFwdINS6_IJSA_SC_SB_EEES9_SE_SG_Li384ELb0ELb1ELb1ELb0EEENS1_19SingleTileSchedulerILb0ELb1ELb1ELi192EEEEEEEEEvNT_6ParamsE,"a",@progbits
	.sectionflags	@""
	.align	4
.nv.constant0._ZN7cutlass13device_kernelIN5flash11enable_sm90INS1_16FlashAttnFwdSm90INS1_25CollectiveMainloopFwdSm90ILi2EN4cute5tupleIJNS5_1CILi1EEES8_S8_EEENS6_IJNS7_ILi192EEENS7_ILi144EEENS7_ILi96EEEEEELi96ENS_10bfloat16_tEfNS_4arch4Sm90ELb0ELb0ELb1ELb0ELb0ELb0ELb0ELb0ELb1ELb1ELb1ELb0EEENS1_21CollectiveEpilogueFwdINS6_IJSA_SC_SB_EEES9_SE_SG_Li384ELb0ELb1ELb1ELb0EEENS1_19SingleTileSchedulerILb0ELb1ELb1ELi192EEEEEEEEEvNT_6ParamsE:
	.zero		3456


//--------------------- .nv.constant0._ZN7cutlass13device_kernelIN5flash11enable_sm90INS1_16FlashAttnFwdSm90INS1_25CollectiveMainloopFwdSm90ILi2EN4cute5tupleIJNS5_1CILi1EEES8_S8_EEENS6_IJNS7_ILi192EEENS7_ILi144EEENS7_ILi96EEEEEELi96ENS_10bfloat16_tEfNS_4arch4Sm90ELb0ELb0ELb1ELb1ELb0ELb0ELb0ELb0ELb1ELb1ELb1ELb0EEENS1_21CollectiveEpilogueFwdINS6_IJSA_SC_SB_EEES9_SE_SG_Li384ELb1ELb1ELb1ELb0EEENS1_36VarlenDynamicPersistentTileSchedulerILi192ELi144ELi384ELi128ELb1ELb1ELb1ELb0ELb1ELb1EEEEEEEEEvNT_6ParamsE --------------------------
	.section	.nv.constant0._ZN7cutlass13device_kernelIN5flash11enable_sm90INS1_16FlashAttnFwdSm90INS1_25CollectiveMainloopFwdSm90ILi2EN4cute5tupleIJNS5_1CILi1EEES8_S8_EEENS6_IJNS7_ILi192EEENS7_ILi144EEENS7_ILi96EEEEEELi96ENS_10bfloat16_tEfNS_4arch4Sm90ELb0ELb0ELb1ELb1ELb0ELb0ELb0ELb0ELb1ELb1ELb1ELb0EEENS1_21CollectiveEpilogueFwdINS6_IJSA_SC_SB_EEES9_SE_SG_Li384ELb1ELb1ELb1ELb0EEENS1_36VarlenDynamicPersistentTileSchedulerILi192ELi144ELi384ELi128ELb1ELb1ELb1ELb0ELb1ELb1EEEEEEEEEvNT_6ParamsE,"a",@progbits
	.sectionflags	@""
	.align	4
.nv.constant0._ZN7cutlass13device_kernelIN5flash11enable_sm90INS1_16FlashAttnFwdSm90INS1_25CollectiveMainloopFwdSm90ILi2EN4cute5tupleIJNS5_1CILi1EEES8_S8_EEENS6_IJNS7_ILi192EEENS7_ILi144EEENS7_ILi96EEEEEELi96ENS_10bfloat16_tEfNS_4arch4Sm90ELb0ELb0ELb1ELb1ELb0ELb0ELb0ELb0ELb1ELb1ELb1ELb0EEENS1_21CollectiveEpilogueFwdINS6_IJSA_SC_SB_EEES9_SE_SG_Li384ELb1ELb1ELb1ELb0EEENS1_36VarlenDynamicPersistentTileSchedulerILi192ELi144ELi384ELi128ELb1ELb1ELb1ELb0ELb1ELb1EEEEEEEEEvNT_6ParamsE:
	.zero		3584


//--------------------- .nv.constant0._ZN7cutlass13device_kernelIN5flash11enable_sm90INS1_16FlashAttnFwdSm90INS1_25CollectiveMainloopFwdSm90ILi2EN4cute5tupleIJNS5_1CILi1EEES8_S8_EEENS6_IJNS7_ILi192EEENS7_ILi144EEENS7_ILi96EEEEEELi96ENS_10bfloat16_tEfNS_4arch4Sm90ELb0ELb0ELb1ELb1ELb0ELb1ELb0ELb0ELb1ELb1ELb1ELb0EEENS1_21CollectiveEpilogueFwdINS6_IJSA_SC_SB_EEES9_SE_SG_Li384ELb1ELb1ELb1ELb0EEENS1_36VarlenDynamicPersistentTileSchedulerILi192ELi144ELi384ELi128ELb1ELb1ELb1ELb0ELb1ELb1EEEEEEEEEvNT_6ParamsE --------------------------
	.section	.nv.constant0._ZN7cutlass13device_kernelIN5flash11enable_sm90INS1_16FlashAttnFwdSm90INS1_25CollectiveMainloopFwdSm90ILi2EN4cute5tupleIJNS5_1CILi1EEES8_S8_EEENS6_IJNS7_ILi192EEENS7_ILi144EEENS7_ILi96EEEEEELi96ENS_10bfloat16_tEfNS_4arch4Sm90ELb0ELb0ELb1ELb1ELb0ELb1ELb0ELb0ELb1ELb1ELb1ELb0EEENS1_21CollectiveEpilogueFwdINS6_IJSA_SC_SB_EEES9_SE_SG_Li384ELb1ELb1ELb1ELb0EEENS1_36VarlenDynamicPersistentTileSchedulerILi192ELi144ELi384ELi128ELb1ELb1ELb1ELb0ELb1ELb1EEEEEEEEEvNT_6ParamsE,"a",@progbits
	.sectionflags	@""
	.align	4
.nv.constant0._ZN7cutlass13device_kernelIN5flash11enable_sm90INS1_16FlashAttnFwdSm90INS1_25CollectiveMainloopFwdSm90ILi2EN4cute5tupleIJNS5_1CILi1EEES8_S8_EEENS6_IJNS7_ILi192EEENS7_ILi144EEENS7_ILi96EEEEEELi96ENS_10bfloat16_tEfNS_4arch4Sm90ELb0ELb0ELb1ELb1ELb0ELb1ELb0ELb0ELb1ELb1ELb1ELb0EEENS1_21CollectiveEpilogueFwdINS6_IJSA_SC_SB_EEES9_SE_SG_Li384ELb1ELb1ELb1ELb0EEENS1_36VarlenDynamicPersistentTileSchedulerILi192ELi144ELi384ELi128ELb1ELb1ELb1ELb0ELb1ELb1EEEEEEEEEvNT_6ParamsE:
	.zero		3584


//--------------------- .nv.constant0._ZN7cutlass13device_kernelIN5flash11enable_sm90INS1_16FlashAttnFwdSm90INS1_25CollectiveMainloopFwdSm90ILi2EN4cute5tupleIJNS5_1CILi1EEES8_S8_EEENS6_IJNS7_ILi192EEENS7_ILi128EEENS7_ILi96EEEEEELi96ENS_10bfloat16_tEfNS_4arch4Sm90ELb0ELb1ELb1ELb0ELb0ELb0ELb0ELb0ELb1ELb1ELb1ELb0EEENS1_21CollectiveEpilogueFwdINS6_IJSA_SC_SB_EEES9_SE_SG_Li384ELb0ELb1ELb1ELb0EEENS1_19SingleTileSchedulerILb0ELb1ELb1ELi192EEEEEEEEEvNT_6ParamsE --------------------------
	.section	.nv.constant0._ZN7cutlass13device_kernelIN5flash11enable_sm90INS1_16FlashAttnFwdSm90INS1_25CollectiveMainloopFwdSm90ILi2EN4cute5tupleIJNS5_1CILi1EEES8_S8_EEENS6_IJNS7_ILi192EEENS7_ILi128EEENS7_ILi96EEEEEELi96ENS_10bfloat16_tEfNS_4arch4Sm90ELb0ELb1ELb1ELb0ELb0ELb0ELb0ELb0ELb1ELb1ELb1ELb0EEENS1_21CollectiveEpilogueFwdINS6_IJSA_SC_SB_EEES9_SE_SG_Li384ELb0ELb1ELb1ELb0EEENS1_19SingleTileSchedulerILb0ELb1ELb1ELi192EEEEEEEEEvNT_6ParamsE,"a",@progbits
	.sectionflags	@""
	.align	4
.nv.constant0._ZN7cutlass13device_kernelIN5flash11enable_sm90INS1_16FlashAttnFwdSm90INS1_25CollectiveMainloopFwdSm90ILi2EN4cute5tupleIJNS5_1CILi1EEES8_S8_EEENS6_IJNS7_ILi192EEENS7_ILi128EEENS7_ILi96EEEEEELi96ENS_10bfloat16_tEfNS_4arch4Sm90ELb0ELb1ELb1ELb0ELb0ELb0ELb0ELb0ELb1ELb1ELb1ELb0EEENS1_21CollectiveEpilogueFwdINS6_IJSA_SC_SB_EEES9_SE_SG_Li384ELb0ELb1ELb1ELb0EEENS1_19SingleTileSchedulerILb0ELb1ELb1ELi192EEEEEEEEEvNT_6ParamsE:
	.zero		3456


//--------------------- .nv.constant0._ZN7cutlass13device_kernelIN5flash11enable_sm90INS1_16FlashAttnFwdSm90INS1_25CollectiveMainloopFwdSm90ILi2EN4cute5tupleIJNS5_1CILi1EEES8_S8_EEENS6_IJNS7_ILi192EEENS7_ILi128EEENS7_ILi96EEEEEELi96ENS_10bfloat16_tEfNS_4arch4Sm90ELb0ELb1ELb1ELb1ELb0ELb0ELb0ELb0ELb1ELb1ELb1ELb0EEENS1_21CollectiveEpilogueFwdINS6_IJSA_SC_SB_EEES9_SE_SG_Li384ELb1ELb1ELb1ELb0EEENS1_36VarlenDynamicPersistentTileSchedulerILi192ELi128ELi384ELi128ELb1ELb1ELb1ELb1ELb0ELb1EEEEEEEEEvNT_6ParamsE --------------------------
	.section	.nv.constant0._ZN7cutlass13device_kernelIN5flash11enable_sm90INS1_16FlashAttnFwdSm90INS1_25CollectiveMainloopFwdSm90ILi2EN4cute5tupleIJNS5_1CILi1EEES8_S8_EEENS6_IJNS7_ILi192EEENS7_ILi128EEENS7_ILi96EEEEEELi96ENS_10bfloat16_tEfNS_4arch4Sm90ELb0ELb1ELb1ELb1ELb0ELb0ELb0ELb0ELb1ELb1ELb1ELb0EEENS1_21CollectiveEpilogueFwdINS6_IJSA_SC_SB_EEES9_SE_SG_Li384ELb1ELb1ELb1ELb0EEENS1_36VarlenDynamicPersistentTileSchedulerILi192ELi128ELi384ELi128ELb1ELb1ELb1ELb1ELb0ELb1EEEEEEEEEvNT_6ParamsE,"a",@progbits
	.sectionflags	@""
	.align	4
.nv.constant0._ZN7cutlass13device_kernelIN5flash11enable_sm90INS1_16FlashAttnFwdSm90INS1_25CollectiveMainloopFwdSm90ILi2EN4cute5tupleIJNS5_1CILi1EEES8_S8_EEENS6_IJNS7_ILi192EEENS7_ILi128EEENS7_ILi96EEEEEELi96ENS_10bfloat16_tEfNS_4arch4Sm90ELb0ELb1ELb1ELb1ELb0ELb0ELb0ELb0ELb1ELb1ELb1ELb0EEENS1_21CollectiveEpilogueFwdINS6_IJSA_SC_SB_EEES9_SE_SG_Li384ELb1ELb1ELb1ELb0EEENS1_36VarlenDynamicPersistentTileSchedulerILi192ELi128ELi384ELi128ELb1ELb1ELb1ELb1ELb0ELb1EEEEEEEEEvNT_6ParamsE:
	.zero		3584


//--------------------- .nv.constant0._ZN7cutlass13device_kernelIN5flash11enable_sm90INS1_16FlashAttnFwdSm90INS1_25CollectiveMainloopFwdSm90ILi2EN4cute5tupleIJNS5_1CILi1EEES8_S8_EEENS6_IJNS7_ILi192EEENS7_ILi128EEENS7_ILi96EEEEEELi96ENS_10bfloat16_tEfNS_4arch4Sm90ELb0ELb1ELb1ELb1ELb0ELb1ELb0ELb0ELb1ELb1ELb1ELb0EEENS1_21CollectiveEpilogueFwdINS6_IJSA_SC_SB_EEES9_SE_SG_Li384ELb1ELb1ELb1ELb0EEENS1_36VarlenDynamicPersistentTileSchedulerILi192ELi128ELi384ELi128ELb1ELb1ELb1ELb1ELb0ELb1EEEEEEEEEvNT_6ParamsE --------------------------
	.section	.nv.constant0._ZN7cutlass13device_kernelIN5flash11enable_sm90INS1_16FlashAttnFwdSm90INS1_25CollectiveMainloopFwdSm90ILi2EN4cute5tupleIJNS5_1CILi1EEES8_S8_EEENS6_IJNS7_ILi192EEENS7_ILi128EEENS7_ILi96EEEEEELi96ENS_10bfloat16_tEfNS_4arch4Sm90ELb0ELb1ELb1ELb1ELb0ELb1ELb0ELb0ELb1ELb1ELb1ELb0EEENS1_21CollectiveEpilogueFwdINS6_IJSA_SC_SB_EEES9_SE_SG_Li384ELb1ELb1ELb1ELb0EEENS1_36VarlenDynamicPersistentTileSchedulerILi192ELi128ELi384ELi128ELb1ELb1ELb1ELb1ELb0ELb1EEEEEEEEEvNT_6ParamsE,"a",@progbits
	.sectionflags	@""
	.align	4
.nv.constant0._ZN7cutlass13device_kernelIN5flash11enable_sm90INS1_16FlashAttnFwdSm90INS1_25CollectiveMainloopFwdSm90ILi2EN4cute5tupleIJNS5_1CILi1EEES8_S8_EEENS6_IJNS7_ILi192EEENS7_ILi128EEENS7_ILi96EEEEEELi96ENS_10bfloat16_tEfNS_4arch4Sm90ELb0ELb1ELb1ELb1ELb0ELb1ELb0ELb0ELb1ELb1ELb1ELb0EEENS1_21CollectiveEpilogueFwdINS6_IJSA_SC_SB_EEES9_SE_SG_Li384ELb1ELb1ELb1ELb0EEENS1_36VarlenDynamicPersistentTileSchedulerILi192ELi128ELi384ELi128ELb1ELb1ELb1ELb1ELb0ELb1EEEEEEEEEvNT_6ParamsE:
	.zero		3584


//--------------------- .nv.constant0._ZN7cutlass13device_kernelIN5flash11enable_sm90INS1_16FlashAttnFwdSm90INS1_25CollectiveMainloopFwdSm90ILi2EN4cute5tupleIJNS5_1CILi1EEES8_S8_EEENS6_IJNS7_ILi192EEENS7_ILi144EEENS7_ILi96EEEEEELi96ENS_10bfloat16_tEfNS_4arch4Sm90ELb1ELb0ELb1ELb0ELb0ELb0ELb0ELb0ELb1ELb1ELb1ELb0EEENS1_21CollectiveEpilogueFwdINS6_IJSA_SC_SB_EEES9_SE_SG_Li384ELb0ELb1ELb1ELb0EEENS1_19SingleTileSchedulerILb0ELb1ELb1ELi192EEEEEEEEEvNT_6ParamsE --------------------------
	.section	.nv.constant0._ZN7cutlass13device_kernelIN5flash11enable_sm90INS1_16FlashAttnFwdSm90INS1_25CollectiveMainloopFwdSm90ILi2EN4cute5tupleIJNS5_1CILi1EEES8_S8_EEENS6_IJNS7_ILi192EEENS7_ILi144EEENS7_ILi96EEEEEELi96ENS_10bfloat16_tEfNS_4arch4Sm90ELb1ELb0ELb1ELb0ELb0ELb0ELb0ELb0ELb1ELb1ELb1ELb0EEENS1_21CollectiveEpilogueFwdINS6_IJSA_SC_SB_EEES9_SE_SG_Li384ELb0ELb1ELb1ELb0EEENS1_19SingleTileSchedulerILb0ELb1ELb1ELi192EEEEEEEEEvNT_6ParamsE,"a",@progbits
	.sectionflags	@""
	.align	4
.nv.constant0._ZN7cutlass13device_kernelIN5flash11enable_sm90INS1_16FlashAttnFwdSm90INS1_25CollectiveMainloopFwdSm90ILi2EN4cute5tupleIJNS5_1CILi1EEES8_S8_EEENS6_IJNS7_ILi192EEENS7_ILi144EEENS7_ILi96EEEEEELi96ENS_10bfloat16_tEfNS_4arch4Sm90ELb1ELb0ELb1ELb0ELb0ELb0ELb0ELb0ELb1ELb1ELb1ELb0EEENS1_21CollectiveEpilogueFwdINS6_IJSA_SC_SB_EEES9_SE_SG_Li384ELb0ELb1ELb1ELb0EEENS1_19SingleTileSchedulerILb0ELb1ELb1ELi192EEEEEEEEEvNT_6ParamsE:
	.zero		3456


//--------------------- .nv.constant0._ZN7cutlass13device_kernelIN5flash11enable_sm90INS1_16FlashAttnFwdSm90INS1_25CollectiveMainloopFwdSm90ILi2EN4cute5tupleIJNS5_1CILi1EEES8_S8_EEENS6_IJNS7_ILi192EEENS7_ILi144EEENS7_ILi96EEEEEELi96ENS_10bfloat16_tEfNS_4arch4Sm90ELb1ELb0ELb1ELb1ELb0ELb0ELb0ELb0ELb1ELb1ELb1ELb0EEENS1_21CollectiveEpilogueFwdINS6_IJSA_SC_SB_EEES9_SE_SG_Li384ELb1ELb1ELb1ELb0EEENS1_36VarlenDynamicPersistentTileSchedulerILi192ELi144ELi384ELi128ELb1ELb1ELb1ELb1ELb1ELb1EEEEEEEEEvNT_6ParamsE --------------------------
	.section	.nv.constant0._ZN7cutlass13device_kernelIN5flash11enable_sm90INS1_16FlashAttnFwdSm90INS1_25CollectiveMainloopFwdSm90ILi2EN4cute5tupleIJNS5_1CILi1EEES8_S8_EEENS6_IJNS7_ILi192EEENS7_ILi144EEENS7_ILi96EEEEEELi96ENS_10bfloat16_tEfNS_4arch4Sm90ELb1ELb0ELb1ELb1ELb0ELb0ELb0ELb0ELb1ELb1ELb1ELb0EEENS1_21CollectiveEpilogueFwdINS6_IJSA_SC_SB_EEES9_SE_SG_Li384ELb1ELb1ELb1ELb0EEENS1_36VarlenDynamicPersistentTileSchedulerILi192ELi144ELi384ELi128ELb1ELb1ELb1ELb1ELb1ELb1EEEEEEEEEvNT_6ParamsE,"a",@progbits
	.sectionflags	@""
	.align	4
.nv.constant0._ZN7cutlass13device_kernelIN5flash11enable_sm90INS1_16FlashAttnFwdSm90INS1_25CollectiveMainloopFwdSm90ILi2EN4cute5tupleIJNS5_1CILi1EEES8_S8_EEENS6_IJNS7_ILi192EEENS7_ILi144EEENS7_ILi96EEEEEELi96ENS_10bfloat16_tEfNS_4arch4Sm90ELb1ELb0ELb1ELb1ELb0ELb0ELb0ELb0ELb1ELb1ELb1ELb0EEENS1_21CollectiveEpilogueFwdINS6_IJSA_SC_SB_EEES9_SE_SG_Li384ELb1ELb1ELb1ELb0EEENS1_36VarlenDynamicPersistentTileSchedulerILi192ELi144ELi384ELi128ELb1ELb1ELb1ELb1ELb1ELb1EEEEEEEEEvNT_6ParamsE:
	.zero		3584


//--------------------- .nv.constant0._ZN7cutlass13device_kernelIN5flash11enable_sm90INS1_16FlashAttnFwdSm90INS1_25CollectiveMainloopFwdSm90ILi2EN4cute5tupleIJNS5_1CILi1EEES8_S8_EEENS6_IJNS7_ILi192EEENS7_ILi144EEENS7_ILi96EEEEEELi96ENS_10bfloat16_tEfNS_4arch4Sm90ELb1ELb0ELb1ELb1ELb0ELb1ELb0ELb0ELb1ELb1ELb1ELb0EEENS1_21CollectiveEpilogueFwdINS6_IJSA_SC_SB_EEES9_SE_SG_Li384ELb1ELb1ELb1ELb0EEENS1_36VarlenDynamicPersistentTileSchedulerILi192ELi144ELi384ELi128ELb1ELb1ELb1ELb1ELb1ELb1EEEEEEEEEvNT_6ParamsE --------------------------
	.section	.nv.constant0._ZN7cutlass13device_kernelIN5flash11enable_sm90INS1_16FlashAttnFwdSm90INS1_25CollectiveMainloopFwdSm90ILi2EN4cute5tupleIJNS5_1CILi1EEES8_S8_EEENS6_IJNS7_ILi192EEENS7_ILi144EEENS7_ILi96EEEEEELi96ENS_10bfloat16_tEfNS_4arch4Sm90ELb1ELb0ELb1ELb1ELb0ELb1ELb0ELb0ELb1ELb1ELb1ELb0EEENS1_21CollectiveEpilogueFwdINS6_IJSA_SC_SB_EEES9_SE_SG_Li384ELb1ELb1ELb1ELb0EEENS1_36VarlenDynamicPersistentTileSchedulerILi192ELi144ELi384ELi128ELb1ELb1ELb1ELb1ELb1ELb1EEEEEEEEEvNT_6ParamsE,"a",@progbits
	.sectionflags	@""
	.align	4
.nv.constant0._ZN7cutlass13device_kernelIN5flash11enable_sm90INS1_16FlashAttnFwdSm90INS1_25CollectiveMainloopFwdSm90ILi2EN4cute5tupleIJNS5_1CILi1EEES8_S8_EEENS6_IJNS7_ILi192EEENS7_ILi144EEENS7_ILi96EEEEEELi96ENS_10bfloat16_tEfNS_4arch4Sm90ELb1ELb0ELb1ELb1ELb0ELb1ELb0ELb0ELb1ELb1ELb1ELb0EEENS1_21CollectiveEpilogueFwdINS6_IJSA_SC_SB_EEES9_SE_SG_Li384ELb1ELb1ELb1ELb0EEENS1_36VarlenDynamicPersistentTileSchedulerILi192ELi144ELi384ELi128ELb1ELb1ELb1ELb1ELb1ELb1EEEEEEEEEvNT_6ParamsE:
	.zero		3584


//--------------------- .nv.constant0._ZN7cutlass13device_kernelIN5flash11enable_sm90INS1_16FlashAttnFwdSm90INS1_25CollectiveMainloopFwdSm90ILi2EN4cute5tupleIJNS5_1CILi1EEES8_S8_EEENS6_IJNS7_ILi192EEESA_NS7_ILi64EEEEEELi64ENS_10bfloat16_tEfNS_4arch4Sm90ELb0ELb0ELb1ELb0ELb0ELb0ELb0ELb0ELb1ELb1ELb1ELb0EEENS1_21CollectiveEpilogueFwdINS6_IJSA_SB_SA_EEES9_SD_SF_Li384ELb0ELb1ELb1ELb0EEENS1_19SingleTileSchedulerILb0ELb1ELb1ELi192EEEEEEEEEvNT_6ParamsE --------------------------
	.section	.nv.constant0._ZN7cutlass13device_kernelIN5flash11enable_sm90INS1_16FlashAttnFwdSm90INS1_25CollectiveMainloopFwdSm90ILi2EN4cute5tupleIJNS5_1CILi1EEES8_S8_EEENS6_IJNS7_ILi192EEESA_NS7_ILi64EEEEEELi64ENS_10bfloat16_tEfNS_4arch4Sm90ELb0ELb0ELb1ELb0ELb0ELb0ELb0ELb0ELb1ELb1ELb1ELb0EEENS1_21CollectiveEpilogueFwdINS6_IJSA_SB_SA_EEES9_SD_SF_Li384ELb0ELb1ELb1ELb0EEENS1_19SingleTileSchedulerILb0ELb1ELb1ELi192EEEEEEEEEvNT_6ParamsE,"a",@progbits
	.sectionflags	@""
	.align	4
.nv.constant0._ZN7cutlass13device_kernelIN5flash11enable_sm90INS1_16FlashAttnFwdSm90INS1_25CollectiveMainloopFwdSm90ILi2EN4cute5tupleIJNS5_1CILi1EEES8_S8_EEENS6_IJNS7_ILi192EEESA_NS7_ILi64EEEEEELi64ENS_10bfloat16_tEfNS_4arch4Sm90ELb0ELb0ELb1ELb0ELb0ELb0ELb0ELb0ELb1ELb1ELb1ELb0EEENS1_21CollectiveEpilogueFwdINS6_IJSA_SB_SA_EEES9_SD_SF_Li384ELb0ELb1ELb1ELb0EEENS1_19SingleTileSchedulerILb0ELb1ELb1ELi192EEEEEEEEEvNT_6ParamsE:
	.zero		3456


//--------------------- .nv.constant0._ZN7cutlass13device_kernelIN5flash11enable_sm90INS1_16FlashAttnFwdSm90INS1_25CollectiveMainloopFwdSm90ILi2EN4cute5tupleIJNS5_1CILi1EEES8_S8_EEENS6_IJNS7_ILi192EEESA_NS7_ILi64EEEEEELi64ENS_10bfloat16_tEfNS_4arch4Sm90ELb0ELb0ELb1ELb1ELb0ELb0ELb0ELb0ELb1ELb1ELb1ELb0EEENS1_21CollectiveEpilogueFwdINS6_IJSA_SB_SA_EEES9_SD_SF_Li384ELb1ELb1ELb1ELb0EEENS1_36VarlenDynamicPersistentTileSchedulerILi192ELi192ELi384ELi128ELb1ELb1ELb1ELb0ELb1ELb1EEEEEEEEEvNT_6ParamsE --------------------------
	.section	.nv.constant0._ZN7cutlass13device_kernelIN5flash11enable_sm90INS1_16FlashAttnFwdSm90INS1_25CollectiveMainloopFwdSm90ILi2EN4cute5tupleIJNS5_1CILi1EEES8_S8_EEENS6_IJNS7_ILi192EEESA_NS7_ILi64EEEEEELi64ENS_10bfloat16_tEfNS_4arch4Sm90ELb0ELb0ELb1ELb1ELb0ELb0ELb0ELb0ELb1ELb1ELb1ELb0EEENS1_21CollectiveEpilogueFwdINS6_IJSA_SB_SA_EEES9_SD_SF_Li384ELb1ELb1ELb1ELb0EEENS1_36VarlenDynamicPersistentTileSchedulerILi192ELi192ELi384ELi128ELb1ELb1ELb1ELb0ELb1ELb1EEEEEEEEEvNT_6ParamsE,"a",@progbits
	.sectionflags	@""
	.align	4
.nv.constant0._ZN7cutlass13device_kernelIN5flash11enable_sm90INS1_16FlashAttnFwdSm90INS1_25CollectiveMainloopFwdSm90ILi2EN4cute5tupleIJNS5_1CILi1EEES8_S8_EEENS6_IJNS7_ILi192EEESA_NS7_ILi64EEEEEELi64ENS_10bfloat16_tEfNS_4arch4Sm90ELb0ELb0ELb1ELb1ELb0ELb0ELb0ELb0ELb1ELb1ELb1ELb0EEENS1_21CollectiveEpilogueFwdINS6_IJSA_SB_SA_EEES9_SD_SF_Li384ELb1ELb1ELb1ELb0EEENS1_36VarlenDynamicPersistentTileSchedulerILi192ELi192ELi384ELi128ELb1ELb1ELb1ELb0ELb1ELb1EEEEEEEEEvNT_6ParamsE:
	.zero		3584


//--------------------- .nv.constant0._ZN7cutlass13device_kernelIN5flash11enable_sm90INS1_16FlashAttnFwdSm90INS1_25CollectiveMainloopFwdSm90ILi2EN4cute5tupleIJNS5_1CILi1EEES8_S8_EEENS6_IJNS7_ILi192EEESA_NS7_ILi64EEEEEELi64ENS_10bfloat16_tEfNS_4arch4Sm90ELb0ELb0ELb1ELb1ELb0ELb1ELb0ELb0ELb1ELb1ELb1ELb0EEENS1_21CollectiveEpilogueFwdINS6_IJSA_SB_SA_EEES9_SD_SF_Li384ELb1ELb1ELb1ELb0EEENS1_36VarlenDynamicPersistentTileSchedulerILi192ELi192ELi384ELi128ELb1ELb1ELb1ELb0ELb1ELb1EEEEEEEEEvNT_6ParamsE --------------------------
	.section	.nv.constant0._ZN7cutlass13device_kernelIN5flash11enable_sm90INS1_16FlashAttnFwdSm90INS1_25CollectiveMainloopFwdSm90ILi2EN4cute5tupleIJNS5_1CILi1EEES8_S8_EEENS6_IJNS7_ILi192EEESA_NS7_ILi64EEEEEELi64ENS_10bfloat16_tEfNS_4arch4Sm90ELb0ELb0ELb1ELb1ELb0ELb1ELb0ELb0ELb1ELb1ELb1ELb0EEENS1_21CollectiveEpilogueFwdINS6_IJSA_SB_SA_EEES9_SD_SF_Li384ELb1ELb1ELb1ELb0EEENS1_36VarlenDynamicPersistentTileSchedulerILi192ELi192ELi384ELi128ELb1ELb1ELb1ELb0ELb1ELb1EEEEEEEEEvNT_6ParamsE,"a",@progbits
	.sectionflags	@""
	.align	4
.nv.constant0._ZN7cutlass13device_kernelIN5flash11enable_sm90INS1_16FlashAttnFwdSm90INS1_25CollectiveMainloopFwdSm90ILi2EN4cute5tupleIJNS5_1CILi1EEES8_S8_EEENS6_IJNS7_ILi192EEESA_NS7_ILi64EEEEEELi64ENS_10bfloat16_tEfNS_4arch4Sm90ELb0ELb0ELb1ELb1ELb0ELb1ELb0ELb0ELb1ELb1ELb1ELb0EEENS1_21CollectiveEpilogueFwdINS6_IJSA_SB_SA_EEES9_SD_SF_Li384ELb1ELb1ELb1ELb0EEENS1_36VarlenDynamicPersistentTileSchedulerILi192ELi192ELi384ELi128ELb1ELb1ELb1ELb0ELb1ELb1EEEEEEEEEvNT_6ParamsE:
	.zero		3584


//--------------------- .nv.constant0._ZN7cutlass13device_kernelIN5flash11enable_sm90INS1_16FlashAttnFwdSm90INS1_25CollectiveMainloopFwdSm90ILi2EN4cute5tupleIJNS5_1CILi1EEES8_S8_EEENS6_IJNS7_ILi192EEENS7_ILi128EEENS7_ILi64EEEEEELi64ENS_10bfloat16_tEfNS_4arch4Sm90ELb0ELb1ELb1ELb0ELb0ELb0ELb0ELb1ELb1ELb1ELb1ELb0EEENS1_21CollectiveEpilogueFwdINS6_IJSA_SC_SB_EEES9_SE_SG_Li384ELb0ELb1ELb1ELb0EEENS1_19SingleTileSchedulerILb0ELb1ELb1ELi192EEEEEEEEEvNT_6ParamsE --------------------------
	.section	.nv.constant0._ZN7cutlass13device_kernelIN5flash11enable_sm90INS1_16FlashAttnFwdSm90INS1_25CollectiveMainloopFwdSm90ILi2EN4cute5tupleIJNS5_1CILi1EEES8_S8_EEENS6_IJNS7_ILi192EEENS7_ILi128EEENS7_ILi64EEEEEELi64ENS_10bfloat16_tEfNS_4arch4Sm90ELb0ELb1ELb1ELb0ELb0ELb0ELb0ELb1ELb1ELb1ELb1ELb0EEENS1_21CollectiveEpilogueFwdINS6_IJSA_SC_SB_EEES9_SE_SG_Li384ELb0ELb1ELb1ELb0EEENS1_19SingleTileSchedulerILb0ELb1ELb1ELi192EEEEEEEEEvNT_6ParamsE,"a",@progbits
	.sectionflags	@""
	.align	4
.nv.constant0._ZN7cutlass13device_kernelIN5flash11enable_sm90INS1_16FlashAttnFwdSm90INS1_25CollectiveMainloopFwdSm90ILi2EN4cute5tupleIJNS5_1CILi1EEES8_S8_EEENS6_IJNS7_ILi192EEENS7_ILi128EEENS7_ILi64EEEEEELi64ENS_10bfloat16_tEfNS_4arch4Sm90ELb0ELb1ELb1ELb0ELb0ELb0ELb0ELb1ELb1ELb1ELb1ELb0EEENS1_21CollectiveEpilogueFwdINS6_IJSA_SC_SB_EEES9_SE_SG_Li384ELb0ELb1ELb1ELb0EEENS1_19SingleTileSchedulerILb0ELb1ELb1ELi192EEEEEEEEEvNT_6ParamsE:
	.zero		3456


//--------------------- .nv.constant0._ZN7cutlass13device_kernelIN5flash11enable_sm90INS1_16FlashAttnFwdSm90INS1_25CollectiveMainloopFwdSm90ILi2EN4cute5tupleIJNS5_1CILi1EEES8_S8_EEENS6_IJNS7_ILi192EEENS7_ILi128EEENS7_ILi64EEEEEELi64ENS_10bfloat16_tEfNS_4arch4Sm90ELb0ELb1ELb1ELb1ELb0ELb0ELb0ELb1ELb1ELb1ELb1ELb0EEENS1_21CollectiveEpilogueFwdINS6_IJSA_SC_SB_EEES9_SE_SG_Li384ELb1ELb1ELb1ELb0EEENS1_36VarlenDynamicPersistentTileSchedulerILi192ELi128ELi384ELi128ELb1ELb1ELb1ELb1ELb0ELb1EEEEEEEEEvNT_6ParamsE --------------------------
	.section	.nv.constant0._ZN7cutlass13device_kernelIN5flash11enable_sm90INS1_16FlashAttnFwdSm90INS1_25CollectiveMainloopFwdSm90ILi2EN4cute5tupleIJNS5_1CILi1EEES8_S8_EEENS6_IJNS7_ILi192EEENS7_ILi128EEENS7_ILi64EEEEEELi64ENS_10bfloat16_tEfNS_4arch4Sm90ELb0ELb1ELb1ELb1ELb0ELb0ELb0ELb1ELb1ELb1ELb1ELb0EEENS1_21CollectiveEpilogueFwdINS6_IJSA_SC_SB_EEES9_SE_SG_Li384ELb1ELb1ELb1ELb0EEENS1_36VarlenDynamicPersistentTileSchedulerILi192ELi128ELi384ELi128ELb1ELb1ELb1ELb1ELb0ELb1EEEEEEEEEvNT_6ParamsE,"a",@progbits
	.sectionflags	@""
	.align	4
.nv.constant0._ZN7cutlass13device_kernelIN5flash11enable_sm90INS1_16FlashAttnFwdSm90INS1_25CollectiveMainloopFwdSm90ILi2EN4cute5tupleIJNS5_1CILi1EEES8_S8_EEENS6_IJNS7_ILi192EEENS7_ILi128EEENS7_ILi64EEEEEELi64ENS_10bfloat16_tEfNS_4arch4Sm90ELb0ELb1ELb1ELb1ELb0ELb0ELb0ELb1ELb1ELb1ELb1ELb0EEENS1_21CollectiveEpilogueFwdINS6_IJSA_SC_SB_EEES9_SE_SG_Li384ELb1ELb1ELb1ELb0EEENS1_36VarlenDynamicPersistentTileSchedulerILi192ELi128ELi384ELi128ELb1ELb1ELb1ELb1ELb0ELb1EEEEEEEEEvNT_6ParamsE:
	.zero		3584


//--------------------- .nv.constant0._ZN7cutlass13device_kernelIN5flash11enable_sm90INS1_16FlashAttnFwdSm90INS1_25CollectiveMainloopFwdSm90ILi2EN4cute5tupleIJNS5_1CILi1EEES8_S8_EEENS6_IJNS7_ILi192EEENS7_ILi128EEENS7_ILi64EEEEEELi64ENS_10bfloat16_tEfNS_4arch4Sm90ELb0ELb1ELb1ELb1ELb0ELb1ELb0ELb1ELb1ELb1ELb1ELb0EEENS1_21CollectiveEpilogueFwdINS6_IJSA_SC_SB_EEES9_SE_SG_Li384ELb1ELb1ELb1ELb0EEENS1_36VarlenDynamicPersistentTileSchedulerILi192ELi128ELi384ELi128ELb1ELb1ELb1ELb1ELb0ELb1EEEEEEEEEvNT_6ParamsE --------------------------
	.section	.nv.constant0._ZN7cutlass13device_kernelIN5flash11enable_sm90INS1_16FlashAttnFwdSm90INS1_25CollectiveMainloopFwdSm90ILi2EN4cute5tupleIJNS5_1CILi1EEES8_S8_EEENS6_IJNS7_ILi192EEENS7_ILi128EEENS7_ILi64EEEEEELi64ENS_10bfloat16_tEfNS_4arch4Sm90ELb0ELb1ELb1ELb1ELb0ELb1ELb0ELb1ELb1ELb1ELb1ELb0EEENS1_21CollectiveEpilogueFwdINS6_IJSA_SC_SB_EEES9_SE_SG_Li384ELb1ELb1ELb1ELb0EEENS1_36VarlenDynamicPersistentTileSchedulerILi192ELi128ELi384ELi128ELb1ELb1ELb1ELb1ELb0ELb1EEEEEEEEEvNT_6ParamsE,"a",@progbits
	.sectionflags	@""
	.align	4
.nv.constant0._ZN7cutlass13device_kernelIN5flash11enable_sm90INS1_16FlashAttnFwdSm90INS1_25CollectiveMainloopFwdSm90ILi2EN4cute5tupleIJNS5_1CILi1EEES8_S8_EEENS6_IJNS7_ILi192EEENS7_ILi128EEENS7_ILi64EEEEEELi64ENS_10bfloat16_tEfNS_4arch4Sm90ELb0ELb1ELb1ELb1ELb0ELb1ELb0ELb1ELb1ELb1ELb1ELb0EEENS1_21CollectiveEpilogueFwdINS6_IJSA_SC_SB_EEES9_SE_SG_Li384ELb1ELb1ELb1ELb0EEENS1_36VarlenDynamicPersistentTileSchedulerILi192ELi128ELi384ELi128ELb1ELb1ELb1ELb1ELb0ELb1EEEEEEEEEvNT_6ParamsE:
	.zero		3584


//--------------------- .nv.constant0._ZN7cutlass13device_kernelIN5flash11enable_sm90INS1_16FlashAttnFwdSm90INS1_25CollectiveMainloopFwdSm90ILi2EN4cute5tupleIJNS5_1CILi1EEES8_S8_EEENS6_IJNS7_ILi192EEENS7_ILi128EEENS7_ILi64EEEEEELi64ENS_10bfloat16_tEfNS_4arch4Sm90ELb1ELb0ELb1ELb0ELb0ELb0ELb0ELb1ELb1ELb1ELb1ELb0EEENS1_21CollectiveEpilogueFwdINS6_IJSA_SC_SB_EEES9_SE_SG_Li384ELb0ELb1ELb1ELb0EEENS1_19SingleTileSchedulerILb0ELb1ELb1ELi192EEEEEEEEEvNT_6ParamsE --------------------------
	.section	.nv.constant0._ZN7cutlass13device_kernelIN5flash11enable_sm90INS1_16FlashAttnFwdSm90INS1_25CollectiveMainloopFwdSm90ILi2EN4cute5tupleIJNS5_1CILi1EEES8_S8_EEENS6_IJNS7_ILi192EEENS7_ILi128EEENS7_ILi64EEEEEELi64ENS_10bfloat16_tEfNS_4arch4Sm90ELb1ELb0ELb1ELb0ELb0ELb0ELb0ELb1ELb1ELb1ELb1ELb0EEENS1_21CollectiveEpilogueFwdINS6_IJSA_SC_SB_EEES9_SE_SG_Li384ELb0ELb1ELb1ELb0EEENS1_19SingleTileSchedulerILb0ELb1ELb1ELi192EEEEEEEEEvNT_6ParamsE,"a",@progbits
	.sectionflags	@""
	.align	4
.nv.constant0._ZN7cutlass13device_kernelIN5flash11enable_sm90INS1_16FlashAttnFwdSm90INS1_25CollectiveMainloopFwdSm90ILi2EN4cute5tupleIJNS5_1CILi1EEES8_S8_EEENS6_IJNS7_ILi192EEENS7_ILi128EEENS7_ILi64EEEEEELi64ENS_10bfloat16_tEfNS_4arch4Sm90ELb1ELb0ELb1ELb0ELb0ELb0ELb0ELb1ELb1ELb1ELb1ELb0EEENS1_21CollectiveEpilogueFwdINS6_IJSA_SC_SB_EEES9_SE_SG_Li384ELb0ELb1ELb1ELb0EEENS1_19SingleTileSchedulerILb0ELb1ELb1ELi192EEEEEEEEEvNT_6ParamsE:
	.zero		3456


//--------------------- .nv.constant0._ZN7cutlass13device_kernelIN5flash11enable_sm90INS1_16FlashAttnFwdSm90INS1_25CollectiveMainloopFwdSm90ILi2EN4cute5tupleIJNS5_1CILi1EEES8_S8_EEENS6_IJNS7_ILi192EEENS7_ILi128EEENS7_ILi64EEEEEELi64ENS_10bfloat16_tEfNS_4arch4Sm90ELb1ELb0ELb1ELb1ELb0ELb0ELb0ELb1ELb1ELb1ELb1ELb0EEENS1_21CollectiveEpilogueFwdINS6_IJSA_SC_SB_EEES9_SE_SG_Li384ELb1ELb1ELb1ELb0EEENS1_36VarlenDynamicPersistentTileSchedulerILi192ELi128ELi384ELi128ELb1ELb1ELb1ELb1ELb1ELb1EEEEEEEEEvNT_6ParamsE --------------------------
	.section	.nv.constant0._ZN7cutlass13device_kernelIN5flash11enable_sm90INS1_16FlashAttnFwdSm90INS1_25CollectiveMainloopFwdSm90ILi2EN4cute5tupleIJNS5_1CILi1EEES8_S8_EEENS6_IJNS7_ILi192EEENS7_ILi128EEENS7_ILi64EEEEEELi64ENS_10bfloat16_tEfNS_4arch4Sm90ELb1ELb0ELb1ELb1ELb0ELb0ELb0ELb1ELb1ELb1ELb1ELb0EEENS1_21CollectiveEpilogueFwdINS6_IJSA_SC_SB_EEES9_SE_SG_Li384ELb1ELb1ELb1ELb0EEENS1_36VarlenDynamicPersistentTileSchedulerILi192ELi128ELi384ELi128ELb1ELb1ELb1ELb1ELb1ELb1EEEEEEEEEvNT_6ParamsE,"a",@progbits
	.sectionflags	@""
	.align	4
.nv.constant0._ZN7cutlass13device_kernelIN5flash11enable_sm90INS1_16FlashAttnFwdSm90INS1_25CollectiveMainloopFwdSm90ILi2EN4cute5tupleIJNS5_1CILi1EEES8_S8_EEENS6_IJNS7_ILi192EEENS7_ILi128EEENS7_ILi64EEEEEELi64ENS_10bfloat16_tEfNS_4arch4Sm90ELb1ELb0ELb1ELb1ELb0ELb0ELb0ELb1ELb1ELb1ELb1ELb0EEENS1_21CollectiveEpilogueFwdINS6_IJSA_SC_SB_EEES9_SE_SG_Li384ELb1ELb1ELb1ELb0EEENS1_36VarlenDynamicPersistentTileSchedulerILi192ELi128ELi384ELi128ELb1ELb1ELb1ELb1ELb1ELb1EEEEEEEEEvNT_6ParamsE:
	.zero		3584


//--------------------- .nv.constant0._ZN7cutlass13device_kernelIN5flash11enable_sm90INS1_16FlashAttnFwdSm90INS1_25CollectiveMainloopFwdSm90ILi2EN4cute5tupleIJNS5_1CILi1EEES8_S8_EEENS6_IJNS7_ILi192EEENS7_ILi128EEENS7_ILi64EEEEEELi64ENS_10bfloat16_tEfNS_4arch4Sm90ELb1ELb0ELb1ELb1ELb0ELb1ELb0ELb1ELb1ELb1ELb1ELb0EEENS1_21CollectiveEpilogueFwdINS6_IJSA_SC_SB_EEES9_SE_SG_Li384ELb1ELb1ELb1ELb0EEENS1_36VarlenDynamicPersistentTileSchedulerILi192ELi128ELi384ELi128ELb1ELb1ELb1ELb1ELb1ELb1EEEEEEEEEvNT_6ParamsE --------------------------
	.section	.nv.constant0._ZN7cutlass13device_kernelIN5flash11enable_sm90INS1_16FlashAttnFwdSm90INS1_25CollectiveMainloopFwdSm90ILi2EN4cute5tupleIJNS5_1CILi1EEES8_S8_EEENS6_IJNS7_ILi192EEENS7_ILi128EEENS7_ILi64EEEEEELi64ENS_10bfloat16_tEfNS_4arch4Sm90ELb1ELb0ELb1ELb1ELb0ELb1ELb0ELb1ELb1ELb1ELb1ELb0EEENS1_21CollectiveEpilogueFwdINS6_IJSA_SC_SB_EEES9_SE_SG_Li384ELb1ELb1ELb1ELb0EEENS1_36VarlenDynamicPersistentTileSchedulerILi192ELi128ELi384ELi128ELb1ELb1ELb1ELb1ELb1ELb1EEEEEEEEEvNT_6ParamsE,"a",@progbits
	.sectionflags	@""
	.align	4
.nv.constant0._ZN7cutlass13device_kernelIN5flash11enable_sm90INS1_16FlashAttnFwdSm90INS1_25CollectiveMainloopFwdSm90ILi2EN4cute5tupleIJNS5_1CILi1EEES8_S8_EEENS6_IJNS7_ILi192EEENS7_ILi128EEENS7_ILi64EEEEEELi64ENS_10bfloat16_tEfNS_4arch4Sm90ELb1ELb0ELb1ELb1ELb0ELb1ELb0ELb1ELb1ELb1ELb1ELb0EEENS1_21CollectiveEpilogueFwdINS6_IJSA_SC_SB_EEES9_SE_SG_Li384ELb1ELb1ELb1ELb0EEENS1_36VarlenDynamicPersistentTileSchedulerILi192ELi128ELi384ELi128ELb1ELb1ELb1ELb1ELb1ELb1EEEEEEEEEvNT_6ParamsE:
	.zero		3584


//--------------------- SYMBOLS --------------------------

	.type		.nv.reservedSmem.offset0,@object
	.size		.nv.reservedSmem.offset0,0x4
